//
// Generated by NVIDIA NVVM Compiler
//
// Compiler Build ID: CL-36424714
// Cuda compilation tools, release 13.0, V13.0.88
// Based on NVVM 20.0.0
//

.version 9.0
.target sm_100
.address_size 64

	// .globl	ehma_batch_f32
// _ZZ26ehma_ms1p_tiled_core_asyncILi128ELi2EEvPKfS1_ifiiPKiPfE3pss has been demoted
// _ZZ26ehma_ms1p_tiled_core_asyncILi128ELi4EEvPKfS1_ifiiPKiPfE3pss has been demoted
.extern .shared .align 16 .b8 shraw[];
.extern .shared .align 16 .b8 weights[];
.extern .shared .align 16 .b8 shared_weights[];

.visible .entry ehma_batch_f32(
	.param .u64 .ptr .align 1 ehma_batch_f32_param_0,
	.param .u64 .ptr .align 1 ehma_batch_f32_param_1,
	.param .u64 .ptr .align 1 ehma_batch_f32_param_2,
	.param .u32 ehma_batch_f32_param_3,
	.param .u32 ehma_batch_f32_param_4,
	.param .u32 ehma_batch_f32_param_5,
	.param .u64 .ptr .align 1 ehma_batch_f32_param_6
)
{
	.reg .pred 	%p<29>;
	.reg .b32 	%r<95>;
	.reg .b32 	%f<271>;
	.reg .b64 	%rd<74>;

	ld.param.u64 	%rd16, [ehma_batch_f32_param_0];
	ld.param.u64 	%rd13, [ehma_batch_f32_param_1];
	ld.param.u64 	%rd14, [ehma_batch_f32_param_2];
	ld.param.u32 	%r43, [ehma_batch_f32_param_3];
	ld.param.u32 	%r45, [ehma_batch_f32_param_4];
	ld.param.u32 	%r44, [ehma_batch_f32_param_5];
	ld.param.u64 	%rd15, [ehma_batch_f32_param_6];
	cvta.to.global.u64 	%rd1, %rd16;
	mov.u32 	%r1, %ctaid.y;
	setp.ge.s32 	%p1, %r1, %r45;
	@%p1 bra 	$L__BB0_33;
	cvta.to.global.u64 	%rd17, %rd13;
	mul.wide.u32 	%rd18, %r1, 4;
	add.s64 	%rd19, %rd17, %rd18;
	ld.global.nc.u32 	%r2, [%rd19];
	setp.lt.s32 	%p2, %r2, 1;
	setp.gt.s32 	%p3, %r2, %r44;
	or.pred  	%p4, %p2, %p3;
	@%p4 bra 	$L__BB0_33;
	mov.u32 	%r3, %tid.x;
	setp.ge.u32 	%p5, %r3, %r2;
	@%p5 bra 	$L__BB0_5;
	cvt.rn.f32.u32 	%f53, %r2;
	add.f32 	%f1, %f53, 0f3F800000;
	mov.u32 	%r4, %ntid.x;
	mov.u32 	%r51, weights;
	mov.u32 	%r83, %r3;
$L__BB0_4:
	sub.s32 	%r46, %r2, %r83;
	cvt.rn.f32.s32 	%f54, %r46;
	div.rn.f32 	%f55, %f54, %f1;
	add.f32 	%f56, %f55, %f55;
	cvt.rni.f32.f32 	%f57, %f56;
	cvt.rzi.s32.f32 	%r47, %f57;
	fma.rn.f32 	%f58, %f57, 0fBF000000, %f55;
	mul.rn.f32 	%f59, %f58, %f58;
	fma.rn.f32 	%f60, %f59, 0fBF17ACC9, 0f40233590;
	fma.rn.f32 	%f61, %f59, 0f3E684E12, 0fBFAAD2E0;
	fma.rn.f32 	%f62, %f60, %f59, 0fC0A55DF6;
	fma.rn.f32 	%f63, %f61, %f59, 0f4081E0CF;
	fma.rn.f32 	%f64, %f59, %f58, 0f00000000;
	fma.rn.f32 	%f65, %f63, %f59, 0fC09DE9E6;
	fma.rn.f32 	%f66, %f62, %f64, 0f00000000;
	fma.rn.f32 	%f67, %f65, %f59, 0f3F800000;
	fma.rn.f32 	%f68, %f58, 0f40490FDB, %f66;
	and.b32  	%r48, %r47, 1;
	setp.eq.b32 	%p6, %r48, 1;
	selp.f32 	%f69, %f67, %f68, %p6;
	and.b32  	%r49, %r47, 2;
	setp.eq.s32 	%p7, %r49, 0;
	mov.f32 	%f70, 0f00000000;
	sub.f32 	%f71, %f70, %f69;
	selp.f32 	%f72, %f69, %f71, %p7;
	cvt.rzi.f32.f32 	%f73, %f55;
	setp.eq.f32 	%p8, %f55, %f73;
	mul.rn.f32 	%f74, %f55, %f70;
	selp.f32 	%f75, %f74, %f72, %p8;
	add.f32 	%f76, %f75, %f75;
	mul.f32 	%f77, %f75, %f76;
	shl.b32 	%r50, %r83, 2;
	add.s32 	%r52, %r51, %r50;
	st.shared.f32 	[%r52], %f77;
	add.s32 	%r83, %r83, %r4;
	setp.lt.s32 	%p9, %r83, %r2;
	@%p9 bra 	$L__BB0_4;
$L__BB0_5:
	bar.sync 	0;
	cvt.rn.f32.u32 	%f78, %r2;
	add.f32 	%f79, %f78, 0f3F800000;
	rcp.rn.f32 	%f2, %f79;
	cvta.to.global.u64 	%rd20, %rd14;
	add.s64 	%rd22, %rd20, %rd18;
	ld.global.nc.u32 	%r7, [%rd22];
	mov.u32 	%r53, %ctaid.x;
	mov.u32 	%r8, %ntid.x;
	mad.lo.s32 	%r84, %r53, %r8, %r3;
	setp.ge.s32 	%p10, %r84, %r43;
	@%p10 bra 	$L__BB0_33;
	add.s32 	%r10, %r2, -4;
	shr.u32 	%r54, %r10, 2;
	add.s32 	%r55, %r54, 1;
	and.b32  	%r11, %r55, 3;
	cvta.to.global.u64 	%rd2, %rd15;
	mov.u32 	%r56, %nctaid.x;
	mul.lo.s32 	%r12, %r56, %r8;
	mul.lo.s32 	%r13, %r43, %r1;
	mul.wide.s32 	%rd24, %r2, 4;
	sub.s64 	%rd25, %rd1, %rd24;
$L__BB0_7:
	setp.lt.s32 	%p11, %r84, %r7;
	mov.f32 	%f270, 0f7FC00000;
	@%p11 bra 	$L__BB0_32;
	setp.lt.u32 	%p12, %r2, 4;
	sub.s32 	%r15, %r84, %r2;
	add.s32 	%r16, %r15, 1;
	mov.f32 	%f269, 0f00000000;
	mov.b32 	%r92, 0;
	@%p12 bra 	$L__BB0_17;
	setp.lt.u32 	%p13, %r10, 12;
	mov.f32 	%f260, 0f00000000;
	mov.b32 	%r88, 0;
	mov.f32 	%f259, %f260;
	mov.f32 	%f258, %f260;
	mov.f32 	%f257, %f260;
	@%p13 bra 	$L__BB0_12;
	shr.u32 	%r61, %r10, 2;
	add.s32 	%r62, %r61, 1;
	and.b32  	%r63, %r62, 2147483644;
	neg.s32 	%r86, %r63;
	mul.wide.s32 	%rd23, %r84, 4;
	add.s64 	%rd26, %rd25, %rd23;
	add.s64 	%rd73, %rd26, 16;
	mul.wide.s32 	%rd27, %r16, 4;
	add.s64 	%rd28, %rd1, %rd27;
	add.s64 	%rd72, %rd28, 32;
	mov.u32 	%r64, weights;
	add.s32 	%r85, %r64, 32;
	mov.f32 	%f260, 0f00000000;
	mov.b32 	%r88, 0;
$L__BB0_11:
	.pragma "nounroll";
	ld.global.nc.f32 	%f85, [%rd73+-12];
	ld.shared.v4.f32 	{%f86, %f87, %f88, %f89}, [%r85+-32];
	fma.rn.f32 	%f90, %f85, %f86, %f257;
	ld.global.nc.f32 	%f91, [%rd73+-8];
	fma.rn.f32 	%f92, %f91, %f87, %f258;
	ld.global.nc.f32 	%f93, [%rd73+-4];
	fma.rn.f32 	%f94, %f93, %f88, %f259;
	ld.global.nc.f32 	%f95, [%rd73];
	fma.rn.f32 	%f96, %f95, %f89, %f260;
	ld.global.nc.f32 	%f97, [%rd72+-16];
	ld.shared.v4.f32 	{%f98, %f99, %f100, %f101}, [%r85+-16];
	fma.rn.f32 	%f102, %f97, %f98, %f90;
	ld.global.nc.f32 	%f103, [%rd72+-12];
	fma.rn.f32 	%f104, %f103, %f99, %f92;
	ld.global.nc.f32 	%f105, [%rd72+-8];
	fma.rn.f32 	%f106, %f105, %f100, %f94;
	ld.global.nc.f32 	%f107, [%rd72+-4];
	fma.rn.f32 	%f108, %f107, %f101, %f96;
	ld.global.nc.f32 	%f109, [%rd72];
	ld.shared.v4.f32 	{%f110, %f111, %f112, %f113}, [%r85];
	fma.rn.f32 	%f114, %f109, %f110, %f102;
	ld.global.nc.f32 	%f115, [%rd72+4];
	fma.rn.f32 	%f116, %f115, %f111, %f104;
	ld.global.nc.f32 	%f117, [%rd72+8];
	fma.rn.f32 	%f118, %f117, %f112, %f106;
	ld.global.nc.f32 	%f119, [%rd72+12];
	fma.rn.f32 	%f120, %f119, %f113, %f108;
	ld.global.nc.f32 	%f121, [%rd72+16];
	ld.shared.v4.f32 	{%f122, %f123, %f124, %f125}, [%r85+16];
	fma.rn.f32 	%f257, %f121, %f122, %f114;
	ld.global.nc.f32 	%f126, [%rd72+20];
	fma.rn.f32 	%f258, %f126, %f123, %f116;
	ld.global.nc.f32 	%f127, [%rd72+24];
	fma.rn.f32 	%f259, %f127, %f124, %f118;
	ld.global.nc.f32 	%f128, [%rd72+28];
	fma.rn.f32 	%f260, %f128, %f125, %f120;
	add.s32 	%r88, %r88, 16;
	add.s32 	%r86, %r86, 4;
	add.s32 	%r85, %r85, 64;
	add.s64 	%rd73, %rd73, 64;
	add.s64 	%rd72, %rd72, 64;
	setp.ne.s32 	%p14, %r86, 0;
	@%p14 bra 	$L__BB0_11;
$L__BB0_12:
	setp.eq.s32 	%p15, %r11, 0;
	@%p15 bra 	$L__BB0_16;
	setp.eq.s32 	%p16, %r11, 1;
	cvt.s64.s32 	%rd9, %r88;
	cvt.s64.s32 	%rd29, %r15;
	add.s64 	%rd30, %rd9, %rd29;
	shl.b64 	%rd31, %rd30, 2;
	add.s64 	%rd32, %rd1, %rd31;
	ld.global.nc.f32 	%f129, [%rd32+4];
	shl.b32 	%r65, %r88, 2;
	mov.u32 	%r66, weights;
	add.s32 	%r25, %r66, %r65;
	ld.shared.v4.f32 	{%f130, %f131, %f132, %f133}, [%r25];
	fma.rn.f32 	%f257, %f129, %f130, %f257;
	ld.global.nc.f32 	%f134, [%rd32+8];
	fma.rn.f32 	%f258, %f134, %f131, %f258;
	ld.global.nc.f32 	%f135, [%rd32+12];
	fma.rn.f32 	%f259, %f135, %f132, %f259;
	ld.global.nc.f32 	%f136, [%rd32+16];
	fma.rn.f32 	%f260, %f136, %f133, %f260;
	@%p16 bra 	$L__BB0_16;
	setp.eq.s32 	%p17, %r11, 2;
	cvt.s64.s32 	%rd33, %r16;
	add.s64 	%rd34, %rd9, %rd33;
	shl.b64 	%rd35, %rd34, 2;
	add.s64 	%rd10, %rd1, %rd35;
	ld.global.nc.f32 	%f137, [%rd10+16];
	ld.shared.v4.f32 	{%f138, %f139, %f140, %f141}, [%r25+16];
	fma.rn.f32 	%f257, %f137, %f138, %f257;
	ld.global.nc.f32 	%f142, [%rd10+20];
	fma.rn.f32 	%f258, %f142, %f139, %f258;
	ld.global.nc.f32 	%f143, [%rd10+24];
	fma.rn.f32 	%f259, %f143, %f140, %f259;
	ld.global.nc.f32 	%f144, [%rd10+28];
	fma.rn.f32 	%f260, %f144, %f141, %f260;
	@%p17 bra 	$L__BB0_16;
	ld.global.nc.f32 	%f145, [%rd10+32];
	ld.shared.v4.f32 	{%f146, %f147, %f148, %f149}, [%r25+32];
	fma.rn.f32 	%f257, %f145, %f146, %f257;
	ld.global.nc.f32 	%f150, [%rd10+36];
	fma.rn.f32 	%f258, %f150, %f147, %f258;
	ld.global.nc.f32 	%f151, [%rd10+40];
	fma.rn.f32 	%f259, %f151, %f148, %f259;
	ld.global.nc.f32 	%f152, [%rd10+44];
	fma.rn.f32 	%f260, %f152, %f149, %f260;
$L__BB0_16:
	and.b32  	%r67, %r10, -4;
	add.s32 	%r92, %r67, 4;
	add.f32 	%f153, %f257, %f258;
	add.f32 	%f154, %f259, %f260;
	add.f32 	%f269, %f153, %f154;
$L__BB0_17:
	setp.ge.s32 	%p18, %r92, %r2;
	@%p18 bra 	$L__BB0_31;
	sub.s32 	%r28, %r2, %r92;
	sub.s32 	%r68, %r92, %r2;
	setp.gt.u32 	%p19, %r68, -16;
	@%p19 bra 	$L__BB0_21;
	mov.b32 	%r91, 0;
$L__BB0_20:
	.pragma "nounroll";
	cvt.s64.s32 	%rd36, %r92;
	cvt.s64.s32 	%rd37, %r15;
	add.s64 	%rd38, %rd36, %rd37;
	shl.b64 	%rd39, %rd38, 2;
	add.s64 	%rd40, %rd1, %rd39;
	ld.global.nc.f32 	%f156, [%rd40+4];
	shl.b32 	%r70, %r92, 2;
	mov.u32 	%r71, weights;
	add.s32 	%r72, %r71, %r70;
	ld.shared.f32 	%f157, [%r72];
	fma.rn.f32 	%f158, %f156, %f157, %f269;
	cvt.s64.s32 	%rd41, %r16;
	add.s64 	%rd42, %rd36, %rd41;
	shl.b64 	%rd43, %rd42, 2;
	add.s64 	%rd44, %rd1, %rd43;
	ld.global.nc.f32 	%f159, [%rd44+4];
	ld.shared.f32 	%f160, [%r72+4];
	fma.rn.f32 	%f161, %f159, %f160, %f158;
	ld.global.nc.f32 	%f162, [%rd44+8];
	ld.shared.f32 	%f163, [%r72+8];
	fma.rn.f32 	%f164, %f162, %f163, %f161;
	ld.global.nc.f32 	%f165, [%rd44+12];
	ld.shared.f32 	%f166, [%r72+12];
	fma.rn.f32 	%f167, %f165, %f166, %f164;
	ld.global.nc.f32 	%f168, [%rd44+16];
	ld.shared.f32 	%f169, [%r72+16];
	fma.rn.f32 	%f170, %f168, %f169, %f167;
	ld.global.nc.f32 	%f171, [%rd44+20];
	ld.shared.f32 	%f172, [%r72+20];
	fma.rn.f32 	%f173, %f171, %f172, %f170;
	ld.global.nc.f32 	%f174, [%rd44+24];
	ld.shared.f32 	%f175, [%r72+24];
	fma.rn.f32 	%f176, %f174, %f175, %f173;
	ld.global.nc.f32 	%f177, [%rd44+28];
	ld.shared.f32 	%f178, [%r72+28];
	fma.rn.f32 	%f179, %f177, %f178, %f176;
	ld.global.nc.f32 	%f180, [%rd44+32];
	ld.shared.f32 	%f181, [%r72+32];
	fma.rn.f32 	%f182, %f180, %f181, %f179;
	ld.global.nc.f32 	%f183, [%rd44+36];
	ld.shared.f32 	%f184, [%r72+36];
	fma.rn.f32 	%f185, %f183, %f184, %f182;
	ld.global.nc.f32 	%f186, [%rd44+40];
	ld.shared.f32 	%f187, [%r72+40];
	fma.rn.f32 	%f188, %f186, %f187, %f185;
	ld.global.nc.f32 	%f189, [%rd44+44];
	ld.shared.f32 	%f190, [%r72+44];
	fma.rn.f32 	%f191, %f189, %f190, %f188;
	ld.global.nc.f32 	%f192, [%rd44+48];
	ld.shared.f32 	%f193, [%r72+48];
	fma.rn.f32 	%f194, %f192, %f193, %f191;
	ld.global.nc.f32 	%f195, [%rd44+52];
	ld.shared.f32 	%f196, [%r72+52];
	fma.rn.f32 	%f197, %f195, %f196, %f194;
	ld.global.nc.f32 	%f198, [%rd44+56];
	ld.shared.f32 	%f199, [%r72+56];
	fma.rn.f32 	%f200, %f198, %f199, %f197;
	ld.global.nc.f32 	%f201, [%rd44+60];
	ld.shared.f32 	%f202, [%r72+60];
	fma.rn.f32 	%f269, %f201, %f202, %f200;
	add.s32 	%r92, %r92, 16;
	add.s32 	%r91, %r91, 16;
	and.b32  	%r73, %r28, -16;
	setp.ne.s32 	%p20, %r91, %r73;
	@%p20 bra 	$L__BB0_20;
$L__BB0_21:
	and.b32  	%r34, %r28, 15;
	setp.eq.s32 	%p21, %r34, 0;
	@%p21 bra 	$L__BB0_31;
	and.b32  	%r35, %r28, 7;
	setp.lt.u32 	%p22, %r34, 8;
	@%p22 bra 	$L__BB0_24;
	cvt.s64.s32 	%rd45, %r92;
	cvt.s64.s32 	%rd46, %r15;
	add.s64 	%rd47, %rd45, %rd46;
	shl.b64 	%rd48, %rd47, 2;
	add.s64 	%rd49, %rd1, %rd48;
	ld.global.nc.f32 	%f204, [%rd49+4];
	shl.b32 	%r74, %r92, 2;
	mov.u32 	%r75, weights;
	add.s32 	%r76, %r75, %r74;
	ld.shared.f32 	%f205, [%r76];
	fma.rn.f32 	%f206, %f204, %f205, %f269;
	cvt.s64.s32 	%rd50, %r16;
	add.s64 	%rd51, %rd45, %rd50;
	shl.b64 	%rd52, %rd51, 2;
	add.s64 	%rd53, %rd1, %rd52;
	ld.global.nc.f32 	%f207, [%rd53+4];
	ld.shared.f32 	%f208, [%r76+4];
	fma.rn.f32 	%f209, %f207, %f208, %f206;
	ld.global.nc.f32 	%f210, [%rd53+8];
	ld.shared.f32 	%f211, [%r76+8];
	fma.rn.f32 	%f212, %f210, %f211, %f209;
	ld.global.nc.f32 	%f213, [%rd53+12];
	ld.shared.f32 	%f214, [%r76+12];
	fma.rn.f32 	%f215, %f213, %f214, %f212;
	ld.global.nc.f32 	%f216, [%rd53+16];
	ld.shared.f32 	%f217, [%r76+16];
	fma.rn.f32 	%f218, %f216, %f217, %f215;
	ld.global.nc.f32 	%f219, [%rd53+20];
	ld.shared.f32 	%f220, [%r76+20];
	fma.rn.f32 	%f221, %f219, %f220, %f218;
	ld.global.nc.f32 	%f222, [%rd53+24];
	ld.shared.f32 	%f223, [%r76+24];
	fma.rn.f32 	%f224, %f222, %f223, %f221;
	ld.global.nc.f32 	%f225, [%rd53+28];
	ld.shared.f32 	%f226, [%r76+28];
	fma.rn.f32 	%f269, %f225, %f226, %f224;
	add.s32 	%r92, %r92, 8;
$L__BB0_24:
	setp.eq.s32 	%p23, %r35, 0;
	@%p23 bra 	$L__BB0_31;
	and.b32  	%r38, %r28, 3;
	setp.lt.u32 	%p24, %r35, 4;
	@%p24 bra 	$L__BB0_27;
	cvt.s64.s32 	%rd54, %r92;
	cvt.s64.s32 	%rd55, %r15;
	add.s64 	%rd56, %rd54, %rd55;
	shl.b64 	%rd57, %rd56, 2;
	add.s64 	%rd58, %rd1, %rd57;
	ld.global.nc.f32 	%f228, [%rd58+4];
	shl.b32 	%r77, %r92, 2;
	mov.u32 	%r78, weights;
	add.s32 	%r79, %r78, %r77;
	ld.shared.f32 	%f229, [%r79];
	fma.rn.f32 	%f230, %f228, %f229, %f269;
	cvt.s64.s32 	%rd59, %r16;
	add.s64 	%rd60, %rd54, %rd59;
	shl.b64 	%rd61, %rd60, 2;
	add.s64 	%rd62, %rd1, %rd61;
	ld.global.nc.f32 	%f231, [%rd62+4];
	ld.shared.f32 	%f232, [%r79+4];
	fma.rn.f32 	%f233, %f231, %f232, %f230;
	ld.global.nc.f32 	%f234, [%rd62+8];
	ld.shared.f32 	%f235, [%r79+8];
	fma.rn.f32 	%f236, %f234, %f235, %f233;
	ld.global.nc.f32 	%f237, [%rd62+12];
	ld.shared.f32 	%f238, [%r79+12];
	fma.rn.f32 	%f269, %f237, %f238, %f236;
	add.s32 	%r92, %r92, 4;
$L__BB0_27:
	setp.eq.s32 	%p25, %r38, 0;
	@%p25 bra 	$L__BB0_31;
	cvt.s64.s32 	%rd11, %r92;
	cvt.s64.s32 	%rd63, %r15;
	add.s64 	%rd64, %rd11, %rd63;
	shl.b64 	%rd65, %rd64, 2;
	add.s64 	%rd66, %rd1, %rd65;
	ld.global.nc.f32 	%f239, [%rd66+4];
	shl.b32 	%r80, %r92, 2;
	mov.u32 	%r81, weights;
	add.s32 	%r41, %r81, %r80;
	ld.shared.f32 	%f240, [%r41];
	fma.rn.f32 	%f269, %f239, %f240, %f269;
	setp.eq.s32 	%p26, %r38, 1;
	@%p26 bra 	$L__BB0_31;
	cvt.s64.s32 	%rd67, %r16;
	add.s64 	%rd68, %rd11, %rd67;
	shl.b64 	%rd69, %rd68, 2;
	add.s64 	%rd12, %rd1, %rd69;
	ld.global.nc.f32 	%f241, [%rd12+4];
	ld.shared.f32 	%f242, [%r41+4];
	fma.rn.f32 	%f269, %f241, %f242, %f269;
	setp.eq.s32 	%p27, %r38, 2;
	@%p27 bra 	$L__BB0_31;
	ld.global.nc.f32 	%f243, [%rd12+8];
	ld.shared.f32 	%f244, [%r41+8];
	fma.rn.f32 	%f269, %f243, %f244, %f269;
$L__BB0_31:
	mul.f32 	%f270, %f2, %f269;
$L__BB0_32:
	add.s32 	%r82, %r84, %r13;
	mul.wide.s32 	%rd70, %r82, 4;
	add.s64 	%rd71, %rd2, %rd70;
	st.global.f32 	[%rd71], %f270;
	add.s32 	%r84, %r84, %r12;
	setp.lt.s32 	%p28, %r84, %r43;
	@%p28 bra 	$L__BB0_7;
$L__BB0_33:
	ret;

}
	// .globl	ehma_multi_series_one_param_f32
.visible .entry ehma_multi_series_one_param_f32(
	.param .u64 .ptr .align 1 ehma_multi_series_one_param_f32_param_0,
	.param .u64 .ptr .align 1 ehma_multi_series_one_param_f32_param_1,
	.param .u32 ehma_multi_series_one_param_f32_param_2,
	.param .u32 ehma_multi_series_one_param_f32_param_3,
	.param .u32 ehma_multi_series_one_param_f32_param_4,
	.param .u64 .ptr .align 1 ehma_multi_series_one_param_f32_param_5,
	.param .u64 .ptr .align 1 ehma_multi_series_one_param_f32_param_6
)
{
	.reg .pred 	%p<33>;
	.reg .b32 	%r<161>;
	.reg .b32 	%f<345>;
	.reg .b64 	%rd<131>;

	ld.param.u64 	%rd15, [ehma_multi_series_one_param_f32_param_0];
	ld.param.u64 	%rd13, [ehma_multi_series_one_param_f32_param_1];
	ld.param.u32 	%r53, [ehma_multi_series_one_param_f32_param_2];
	ld.param.u32 	%r54, [ehma_multi_series_one_param_f32_param_3];
	ld.param.u32 	%r55, [ehma_multi_series_one_param_f32_param_4];
	ld.param.u64 	%rd14, [ehma_multi_series_one_param_f32_param_5];
	ld.param.u64 	%rd16, [ehma_multi_series_one_param_f32_param_6];
	cvta.to.global.u64 	%rd1, %rd15;
	cvta.to.global.u64 	%rd2, %rd16;
	mov.u32 	%r1, %tid.x;
	setp.ge.s32 	%p1, %r1, %r53;
	@%p1 bra 	$L__BB1_3;
	mov.u32 	%r2, %ntid.x;
	cvta.to.global.u64 	%rd3, %rd13;
	mov.u32 	%r57, shared_weights;
	mov.u32 	%r145, %r1;
$L__BB1_2:
	mul.wide.s32 	%rd17, %r145, 4;
	add.s64 	%rd18, %rd3, %rd17;
	ld.global.nc.f32 	%f60, [%rd18];
	shl.b32 	%r56, %r145, 2;
	add.s32 	%r58, %r57, %r56;
	st.shared.f32 	[%r58], %f60;
	add.s32 	%r145, %r145, %r2;
	setp.lt.s32 	%p2, %r145, %r53;
	@%p2 bra 	$L__BB1_2;
$L__BB1_3:
	bar.sync 	0;
	mov.u32 	%r5, %ctaid.y;
	setp.ge.s32 	%p3, %r5, %r54;
	@%p3 bra 	$L__BB1_49;
	cvta.to.global.u64 	%rd19, %rd14;
	mul.wide.u32 	%rd20, %r5, 4;
	add.s64 	%rd21, %rd19, %rd20;
	ld.global.nc.u32 	%r59, [%rd21];
	add.s32 	%r60, %r53, %r59;
	add.s32 	%r6, %r60, -1;
	mov.u32 	%r61, %ctaid.x;
	mov.u32 	%r62, %ntid.x;
	mad.lo.s32 	%r146, %r61, %r62, %r1;
	mov.u32 	%r63, %nctaid.x;
	mul.lo.s32 	%r8, %r63, %r62;
	setp.ge.s32 	%p4, %r146, %r55;
	@%p4 bra 	$L__BB1_49;
	setp.lt.s32 	%p5, %r53, 4;
	@%p5 bra 	$L__BB1_31;
	add.s32 	%r9, %r53, -4;
	and.b32  	%r10, %r53, 3;
	mul.wide.s32 	%rd8, %r54, 4;
$L__BB1_7:
	mad.lo.s32 	%r12, %r146, %r54, %r5;
	setp.lt.s32 	%p17, %r146, %r6;
	@%p17 bra 	$L__BB1_17;
	setp.lt.u32 	%p18, %r9, 12;
	sub.s32 	%r84, %r146, %r53;
	add.s32 	%r13, %r84, 1;
	mov.f32 	%f330, 0f00000000;
	mov.b32 	%r151, 0;
	mov.f32 	%f329, %f330;
	mov.f32 	%f328, %f330;
	mov.f32 	%f327, %f330;
	@%p18 bra 	$L__BB1_11;
	shr.u32 	%r87, %r9, 2;
	add.s32 	%r88, %r87, 1;
	and.b32  	%r89, %r88, 2147483644;
	neg.s32 	%r147, %r89;
	mad.lo.s32 	%r148, %r54, %r13, %r5;
	mov.u32 	%r90, shared_weights;
	add.s32 	%r149, %r90, 32;
	mov.f32 	%f330, 0f00000000;
	mov.b32 	%r151, 0;
$L__BB1_10:
	.pragma "nounroll";
	mul.wide.s32 	%rd62, %r148, 4;
	add.s64 	%rd63, %rd1, %rd62;
	ld.global.nc.f32 	%f156, [%rd63];
	ld.shared.v4.f32 	{%f157, %f158, %f159, %f160}, [%r149+-32];
	fma.rn.f32 	%f161, %f156, %f157, %f327;
	mul.wide.s32 	%rd64, %r54, 4;
	add.s64 	%rd65, %rd63, %rd64;
	ld.global.nc.f32 	%f162, [%rd65];
	fma.rn.f32 	%f163, %f162, %f158, %f328;
	add.s64 	%rd66, %rd65, %rd64;
	ld.global.nc.f32 	%f164, [%rd66];
	fma.rn.f32 	%f165, %f164, %f159, %f329;
	add.s64 	%rd67, %rd66, %rd64;
	ld.global.nc.f32 	%f166, [%rd67];
	fma.rn.f32 	%f167, %f166, %f160, %f330;
	add.s64 	%rd68, %rd67, %rd64;
	ld.global.nc.f32 	%f168, [%rd68];
	ld.shared.v4.f32 	{%f169, %f170, %f171, %f172}, [%r149+-16];
	fma.rn.f32 	%f173, %f168, %f169, %f161;
	add.s64 	%rd69, %rd68, %rd64;
	ld.global.nc.f32 	%f174, [%rd69];
	fma.rn.f32 	%f175, %f174, %f170, %f163;
	add.s64 	%rd70, %rd69, %rd64;
	ld.global.nc.f32 	%f176, [%rd70];
	fma.rn.f32 	%f177, %f176, %f171, %f165;
	add.s64 	%rd71, %rd70, %rd64;
	ld.global.nc.f32 	%f178, [%rd71];
	fma.rn.f32 	%f179, %f178, %f172, %f167;
	add.s64 	%rd72, %rd71, %rd64;
	ld.global.nc.f32 	%f180, [%rd72];
	ld.shared.v4.f32 	{%f181, %f182, %f183, %f184}, [%r149];
	fma.rn.f32 	%f185, %f180, %f181, %f173;
	add.s64 	%rd73, %rd72, %rd64;
	ld.global.nc.f32 	%f186, [%rd73];
	fma.rn.f32 	%f187, %f186, %f182, %f175;
	add.s64 	%rd74, %rd73, %rd64;
	ld.global.nc.f32 	%f188, [%rd74];
	fma.rn.f32 	%f189, %f188, %f183, %f177;
	add.s64 	%rd75, %rd74, %rd64;
	ld.global.nc.f32 	%f190, [%rd75];
	fma.rn.f32 	%f191, %f190, %f184, %f179;
	add.s64 	%rd76, %rd75, %rd64;
	ld.global.nc.f32 	%f192, [%rd76];
	ld.shared.v4.f32 	{%f193, %f194, %f195, %f196}, [%r149+16];
	fma.rn.f32 	%f327, %f192, %f193, %f185;
	add.s64 	%rd77, %rd76, %rd64;
	ld.global.nc.f32 	%f197, [%rd77];
	fma.rn.f32 	%f328, %f197, %f194, %f187;
	add.s64 	%rd78, %rd77, %rd64;
	ld.global.nc.f32 	%f198, [%rd78];
	fma.rn.f32 	%f329, %f198, %f195, %f189;
	add.s64 	%rd79, %rd78, %rd64;
	ld.global.nc.f32 	%f199, [%rd79];
	fma.rn.f32 	%f330, %f199, %f196, %f191;
	add.s32 	%r151, %r151, 16;
	add.s32 	%r149, %r149, 64;
	shl.b32 	%r91, %r54, 4;
	add.s32 	%r148, %r148, %r91;
	add.s32 	%r147, %r147, 4;
	setp.ne.s32 	%p19, %r147, 0;
	@%p19 bra 	$L__BB1_10;
$L__BB1_11:
	shr.u32 	%r92, %r9, 2;
	add.s32 	%r93, %r92, 1;
	and.b32  	%r94, %r93, 3;
	setp.eq.s32 	%p20, %r94, 0;
	@%p20 bra 	$L__BB1_15;
	setp.eq.s32 	%p21, %r94, 1;
	add.s32 	%r98, %r151, %r13;
	mad.lo.s32 	%r99, %r98, %r54, %r5;
	mul.wide.s32 	%rd80, %r99, 4;
	add.s64 	%rd81, %rd1, %rd80;
	ld.global.nc.f32 	%f200, [%rd81];
	shl.b32 	%r100, %r151, 2;
	mov.u32 	%r101, shared_weights;
	add.s32 	%r25, %r101, %r100;
	ld.shared.v4.f32 	{%f201, %f202, %f203, %f204}, [%r25];
	fma.rn.f32 	%f327, %f200, %f201, %f327;
	mul.wide.s32 	%rd4, %r54, 4;
	add.s64 	%rd82, %rd81, %rd4;
	ld.global.nc.f32 	%f205, [%rd82];
	fma.rn.f32 	%f328, %f205, %f202, %f328;
	add.s64 	%rd83, %rd82, %rd4;
	ld.global.nc.f32 	%f206, [%rd83];
	fma.rn.f32 	%f329, %f206, %f203, %f329;
	add.s64 	%rd5, %rd83, %rd4;
	ld.global.nc.f32 	%f207, [%rd5];
	fma.rn.f32 	%f330, %f207, %f204, %f330;
	@%p21 bra 	$L__BB1_15;
	setp.eq.s32 	%p22, %r94, 2;
	add.s64 	%rd84, %rd5, %rd4;
	ld.global.nc.f32 	%f208, [%rd84];
	ld.shared.v4.f32 	{%f209, %f210, %f211, %f212}, [%r25+16];
	fma.rn.f32 	%f327, %f208, %f209, %f327;
	add.s64 	%rd85, %rd84, %rd4;
	ld.global.nc.f32 	%f213, [%rd85];
	fma.rn.f32 	%f328, %f213, %f210, %f328;
	add.s64 	%rd86, %rd85, %rd4;
	ld.global.nc.f32 	%f214, [%rd86];
	fma.rn.f32 	%f329, %f214, %f211, %f329;
	add.s64 	%rd6, %rd86, %rd4;
	ld.global.nc.f32 	%f215, [%rd6];
	fma.rn.f32 	%f330, %f215, %f212, %f330;
	@%p22 bra 	$L__BB1_15;
	add.s64 	%rd87, %rd6, %rd4;
	ld.global.nc.f32 	%f216, [%rd87];
	ld.shared.v4.f32 	{%f217, %f218, %f219, %f220}, [%r25+32];
	fma.rn.f32 	%f327, %f216, %f217, %f327;
	add.s64 	%rd88, %rd87, %rd4;
	ld.global.nc.f32 	%f221, [%rd88];
	fma.rn.f32 	%f328, %f221, %f218, %f328;
	add.s64 	%rd89, %rd88, %rd4;
	ld.global.nc.f32 	%f222, [%rd89];
	fma.rn.f32 	%f329, %f222, %f219, %f329;
	add.s64 	%rd90, %rd89, %rd4;
	ld.global.nc.f32 	%f223, [%rd90];
	fma.rn.f32 	%f330, %f223, %f220, %f330;
$L__BB1_15:
	and.b32  	%r105, %r9, -4;
	add.s32 	%r154, %r105, 4;
	setp.lt.u32 	%p23, %r154, %r53;
	add.f32 	%f224, %f327, %f328;
	add.f32 	%f225, %f329, %f330;
	add.f32 	%f332, %f224, %f225;
	@%p23 bra 	$L__BB1_19;
$L__BB1_16:
	mad.lo.s32 	%r143, %r146, %r54, %r5;
	mul.wide.s32 	%rd127, %r143, 4;
	add.s64 	%rd128, %rd2, %rd127;
	st.global.f32 	[%rd128], %f332;
	bra.uni 	$L__BB1_18;
$L__BB1_17:
	mul.wide.s32 	%rd129, %r12, 4;
	add.s64 	%rd130, %rd2, %rd129;
	mov.b32 	%r144, 2143289344;
	st.global.u32 	[%rd130], %r144;
$L__BB1_18:
	add.s32 	%r146, %r146, %r8;
	setp.lt.s32 	%p32, %r146, %r55;
	@%p32 bra 	$L__BB1_7;
	bra.uni 	$L__BB1_49;
$L__BB1_19:
	sub.s32 	%r107, %r53, %r105;
	add.s32 	%r108, %r107, -5;
	setp.lt.u32 	%p24, %r108, 15;
	@%p24 bra 	$L__BB1_22;
	mov.b32 	%r153, 0;
$L__BB1_21:
	.pragma "nounroll";
	add.s32 	%r110, %r154, %r13;
	mad.lo.s32 	%r111, %r110, %r54, %r5;
	mul.wide.s32 	%rd91, %r111, 4;
	add.s64 	%rd92, %rd1, %rd91;
	ld.global.nc.f32 	%f227, [%rd92];
	shl.b32 	%r112, %r154, 2;
	mov.u32 	%r113, shared_weights;
	add.s32 	%r114, %r113, %r112;
	ld.shared.v4.f32 	{%f228, %f229, %f230, %f231}, [%r114];
	fma.rn.f32 	%f232, %f227, %f228, %f332;
	mul.wide.s32 	%rd93, %r54, 4;
	add.s64 	%rd94, %rd92, %rd93;
	ld.global.nc.f32 	%f233, [%rd94];
	fma.rn.f32 	%f234, %f233, %f229, %f232;
	add.s64 	%rd95, %rd94, %rd93;
	ld.global.nc.f32 	%f235, [%rd95];
	fma.rn.f32 	%f236, %f235, %f230, %f234;
	add.s64 	%rd96, %rd95, %rd93;
	ld.global.nc.f32 	%f237, [%rd96];
	fma.rn.f32 	%f238, %f237, %f231, %f236;
	add.s64 	%rd97, %rd96, %rd93;
	ld.global.nc.f32 	%f239, [%rd97];
	ld.shared.v4.f32 	{%f240, %f241, %f242, %f243}, [%r114+16];
	fma.rn.f32 	%f244, %f239, %f240, %f238;
	add.s64 	%rd98, %rd97, %rd93;
	ld.global.nc.f32 	%f245, [%rd98];
	fma.rn.f32 	%f246, %f245, %f241, %f244;
	add.s64 	%rd99, %rd98, %rd93;
	ld.global.nc.f32 	%f247, [%rd99];
	fma.rn.f32 	%f248, %f247, %f242, %f246;
	add.s64 	%rd100, %rd99, %rd93;
	ld.global.nc.f32 	%f249, [%rd100];
	fma.rn.f32 	%f250, %f249, %f243, %f248;
	add.s64 	%rd101, %rd100, %rd93;
	ld.global.nc.f32 	%f251, [%rd101];
	ld.shared.v4.f32 	{%f252, %f253, %f254, %f255}, [%r114+32];
	fma.rn.f32 	%f256, %f251, %f252, %f250;
	add.s64 	%rd102, %rd101, %rd93;
	ld.global.nc.f32 	%f257, [%rd102];
	fma.rn.f32 	%f258, %f257, %f253, %f256;
	add.s64 	%rd103, %rd102, %rd93;
	ld.global.nc.f32 	%f259, [%rd103];
	fma.rn.f32 	%f260, %f259, %f254, %f258;
	add.s64 	%rd104, %rd103, %rd93;
	ld.global.nc.f32 	%f261, [%rd104];
	fma.rn.f32 	%f262, %f261, %f255, %f260;
	add.s64 	%rd105, %rd104, %rd93;
	ld.global.nc.f32 	%f263, [%rd105];
	ld.shared.v4.f32 	{%f264, %f265, %f266, %f267}, [%r114+48];
	fma.rn.f32 	%f268, %f263, %f264, %f262;
	add.s64 	%rd106, %rd105, %rd93;
	ld.global.nc.f32 	%f269, [%rd106];
	fma.rn.f32 	%f270, %f269, %f265, %f268;
	add.s64 	%rd107, %rd106, %rd93;
	ld.global.nc.f32 	%f271, [%rd107];
	fma.rn.f32 	%f272, %f271, %f266, %f270;
	add.s64 	%rd108, %rd107, %rd93;
	ld.global.nc.f32 	%f273, [%rd108];
	fma.rn.f32 	%f332, %f273, %f267, %f272;
	add.s32 	%r154, %r154, 16;
	add.s32 	%r153, %r153, 16;
	setp.eq.s32 	%p25, %r153, 0;
	@%p25 bra 	$L__BB1_22;
	bra.uni 	$L__BB1_21;
$L__BB1_22:
	setp.eq.s32 	%p26, %r10, 0;
	@%p26 bra 	$L__BB1_16;
	and.b32  	%r115, %r9, 12;
	sub.s32 	%r116, %r53, %r115;
	add.s32 	%r117, %r116, 12;
	and.b32  	%r118, %r117, 15;
	add.s32 	%r119, %r118, -1;
	setp.lt.u32 	%p27, %r119, 7;
	@%p27 bra 	$L__BB1_25;
	add.s32 	%r120, %r154, %r13;
	mad.lo.s32 	%r121, %r120, %r54, %r5;
	mul.wide.s32 	%rd109, %r121, 4;
	add.s64 	%rd110, %rd1, %rd109;
	ld.global.nc.f32 	%f275, [%rd110];
	shl.b32 	%r122, %r154, 2;
	mov.u32 	%r123, shared_weights;
	add.s32 	%r124, %r123, %r122;
	ld.shared.f32 	%f276, [%r124];
	fma.rn.f32 	%f277, %f275, %f276, %f332;
	mul.wide.s32 	%rd111, %r54, 4;
	add.s64 	%rd112, %rd110, %rd111;
	ld.global.nc.f32 	%f278, [%rd112];
	ld.shared.f32 	%f279, [%r124+4];
	fma.rn.f32 	%f280, %f278, %f279, %f277;
	add.s64 	%rd113, %rd112, %rd111;
	ld.global.nc.f32 	%f281, [%rd113];
	ld.shared.f32 	%f282, [%r124+8];
	fma.rn.f32 	%f283, %f281, %f282, %f280;
	add.s64 	%rd114, %rd113, %rd111;
	ld.global.nc.f32 	%f284, [%rd114];
	ld.shared.f32 	%f285, [%r124+12];
	fma.rn.f32 	%f286, %f284, %f285, %f283;
	add.s64 	%rd115, %rd114, %rd111;
	ld.global.nc.f32 	%f287, [%rd115];
	ld.shared.f32 	%f288, [%r124+16];
	fma.rn.f32 	%f289, %f287, %f288, %f286;
	add.s64 	%rd116, %rd115, %rd111;
	ld.global.nc.f32 	%f290, [%rd116];
	ld.shared.f32 	%f291, [%r124+20];
	fma.rn.f32 	%f292, %f290, %f291, %f289;
	add.s64 	%rd117, %rd116, %rd111;
	ld.global.nc.f32 	%f293, [%rd117];
	ld.shared.f32 	%f294, [%r124+24];
	fma.rn.f32 	%f295, %f293, %f294, %f292;
	add.s64 	%rd118, %rd117, %rd111;
	ld.global.nc.f32 	%f296, [%rd118];
	ld.shared.f32 	%f297, [%r124+28];
	fma.rn.f32 	%f332, %f296, %f297, %f295;
	add.s32 	%r154, %r154, 8;
$L__BB1_25:
	and.b32  	%r125, %r9, 4;
	sub.s32 	%r126, %r53, %r125;
	add.s32 	%r127, %r126, 12;
	and.b32  	%r128, %r127, 7;
	setp.eq.s32 	%p28, %r128, 0;
	@%p28 bra 	$L__BB1_16;
	xor.b32  	%r129, %r53, 4;
	sub.s32 	%r131, %r129, %r125;
	and.b32  	%r132, %r131, 7;
	add.s32 	%r133, %r132, -1;
	setp.lt.u32 	%p29, %r133, 3;
	@%p29 bra 	$L__BB1_28;
	add.s32 	%r134, %r154, %r13;
	mad.lo.s32 	%r135, %r134, %r54, %r5;
	mul.wide.s32 	%rd119, %r135, 4;
	add.s64 	%rd120, %rd1, %rd119;
	ld.global.nc.f32 	%f298, [%rd120];
	shl.b32 	%r136, %r154, 2;
	mov.u32 	%r137, shared_weights;
	add.s32 	%r138, %r137, %r136;
	ld.shared.f32 	%f299, [%r138];
	fma.rn.f32 	%f300, %f298, %f299, %f332;
	add.s64 	%rd122, %rd120, %rd8;
	ld.global.nc.f32 	%f301, [%rd122];
	ld.shared.f32 	%f302, [%r138+4];
	fma.rn.f32 	%f303, %f301, %f302, %f300;
	add.s64 	%rd123, %rd122, %rd8;
	ld.global.nc.f32 	%f304, [%rd123];
	ld.shared.f32 	%f305, [%r138+8];
	fma.rn.f32 	%f306, %f304, %f305, %f303;
	add.s64 	%rd124, %rd123, %rd8;
	ld.global.nc.f32 	%f307, [%rd124];
	ld.shared.f32 	%f308, [%r138+12];
	fma.rn.f32 	%f332, %f307, %f308, %f306;
	add.s32 	%r154, %r154, 4;
$L__BB1_28:
	setp.eq.s32 	%p30, %r10, 1;
	add.s32 	%r139, %r154, %r13;
	mad.lo.s32 	%r140, %r139, %r54, %r5;
	mul.wide.s32 	%rd125, %r140, 4;
	add.s64 	%rd7, %rd1, %rd125;
	ld.global.nc.f32 	%f309, [%rd7];
	shl.b32 	%r141, %r154, 2;
	mov.u32 	%r142, shared_weights;
	add.s32 	%r37, %r142, %r141;
	ld.shared.f32 	%f310, [%r37];
	fma.rn.f32 	%f332, %f309, %f310, %f332;
	@%p30 bra 	$L__BB1_16;
	setp.eq.s32 	%p31, %r10, 2;
	add.s64 	%rd9, %rd7, %rd8;
	ld.global.nc.f32 	%f311, [%rd9];
	ld.shared.f32 	%f312, [%r37+4];
	fma.rn.f32 	%f332, %f311, %f312, %f332;
	@%p31 bra 	$L__BB1_16;
	add.s64 	%rd126, %rd9, %rd8;
	ld.global.nc.f32 	%f313, [%rd126];
	ld.shared.f32 	%f314, [%r37+8];
	fma.rn.f32 	%f332, %f313, %f314, %f332;
	bra.uni 	$L__BB1_16;
$L__BB1_31:
	and.b32  	%r38, %r53, 15;
	add.s32 	%r39, %r38, -1;
	and.b32  	%r40, %r53, 7;
	add.s32 	%r41, %r40, -1;
	and.b32  	%r42, %r53, 3;
	mul.wide.s32 	%rd11, %r54, 4;
$L__BB1_32:
	mad.lo.s32 	%r44, %r146, %r54, %r5;
	setp.ge.s32 	%p6, %r146, %r6;
	@%p6 bra 	$L__BB1_34;
	mul.wide.s32 	%rd60, %r44, 4;
	add.s64 	%rd61, %rd2, %rd60;
	mov.b32 	%r82, 2143289344;
	st.global.u32 	[%rd61], %r82;
	bra.uni 	$L__BB1_48;
$L__BB1_34:
	setp.lt.s32 	%p7, %r53, 1;
	sub.s32 	%r64, %r146, %r53;
	add.s32 	%r45, %r64, 1;
	mov.f32 	%f344, 0f00000000;
	@%p7 bra 	$L__BB1_47;
	setp.lt.u32 	%p8, %r53, 16;
	mov.b32 	%r159, 0;
	mov.f32 	%f344, 0f00000000;
	@%p8 bra 	$L__BB1_37;
	mad.lo.s32 	%r67, %r45, %r54, %r5;
	mul.wide.s32 	%rd22, %r67, 4;
	add.s64 	%rd23, %rd1, %rd22;
	ld.global.nc.f32 	%f64, [%rd23];
	ld.shared.v4.f32 	{%f65, %f66, %f67, %f68}, [shared_weights];
	fma.rn.f32 	%f69, %f64, %f65, 0f00000000;
	add.s64 	%rd25, %rd23, %rd11;
	ld.global.nc.f32 	%f70, [%rd25];
	fma.rn.f32 	%f71, %f70, %f66, %f69;
	add.s64 	%rd26, %rd25, %rd11;
	ld.global.nc.f32 	%f72, [%rd26];
	fma.rn.f32 	%f73, %f72, %f67, %f71;
	add.s64 	%rd27, %rd26, %rd11;
	ld.global.nc.f32 	%f74, [%rd27];
	fma.rn.f32 	%f75, %f74, %f68, %f73;
	add.s64 	%rd28, %rd27, %rd11;
	ld.global.nc.f32 	%f76, [%rd28];
	ld.shared.v4.f32 	{%f77, %f78, %f79, %f80}, [shared_weights+16];
	fma.rn.f32 	%f81, %f76, %f77, %f75;
	add.s64 	%rd29, %rd28, %rd11;
	ld.global.nc.f32 	%f82, [%rd29];
	fma.rn.f32 	%f83, %f82, %f78, %f81;
	add.s64 	%rd30, %rd29, %rd11;
	ld.global.nc.f32 	%f84, [%rd30];
	fma.rn.f32 	%f85, %f84, %f79, %f83;
	add.s64 	%rd31, %rd30, %rd11;
	ld.global.nc.f32 	%f86, [%rd31];
	fma.rn.f32 	%f87, %f86, %f80, %f85;
	add.s64 	%rd32, %rd31, %rd11;
	ld.global.nc.f32 	%f88, [%rd32];
	ld.shared.v4.f32 	{%f89, %f90, %f91, %f92}, [shared_weights+32];
	fma.rn.f32 	%f93, %f88, %f89, %f87;
	add.s64 	%rd33, %rd32, %rd11;
	ld.global.nc.f32 	%f94, [%rd33];
	fma.rn.f32 	%f95, %f94, %f90, %f93;
	add.s64 	%rd34, %rd33, %rd11;
	ld.global.nc.f32 	%f96, [%rd34];
	fma.rn.f32 	%f97, %f96, %f91, %f95;
	add.s64 	%rd35, %rd34, %rd11;
	ld.global.nc.f32 	%f98, [%rd35];
	fma.rn.f32 	%f99, %f98, %f92, %f97;
	add.s64 	%rd36, %rd35, %rd11;
	ld.global.nc.f32 	%f100, [%rd36];
	ld.shared.v4.f32 	{%f101, %f102, %f103, %f104}, [shared_weights+48];
	fma.rn.f32 	%f105, %f100, %f101, %f99;
	add.s64 	%rd37, %rd36, %rd11;
	ld.global.nc.f32 	%f106, [%rd37];
	fma.rn.f32 	%f107, %f106, %f102, %f105;
	add.s64 	%rd38, %rd37, %rd11;
	ld.global.nc.f32 	%f108, [%rd38];
	fma.rn.f32 	%f109, %f108, %f103, %f107;
	add.s64 	%rd39, %rd38, %rd11;
	ld.global.nc.f32 	%f110, [%rd39];
	fma.rn.f32 	%f344, %f110, %f104, %f109;
	mov.b32 	%r159, 16;
$L__BB1_37:
	setp.eq.s32 	%p9, %r38, 0;
	@%p9 bra 	$L__BB1_47;
	setp.lt.u32 	%p10, %r39, 7;
	@%p10 bra 	$L__BB1_40;
	add.s32 	%r68, %r159, %r45;
	mad.lo.s32 	%r69, %r68, %r54, %r5;
	mul.wide.s32 	%rd40, %r69, 4;
	add.s64 	%rd41, %rd1, %rd40;
	ld.global.nc.f32 	%f112, [%rd41];
	shl.b32 	%r70, %r159, 2;
	mov.u32 	%r71, shared_weights;
	add.s32 	%r72, %r71, %r70;
	ld.shared.v4.f32 	{%f113, %f114, %f115, %f116}, [%r72];
	fma.rn.f32 	%f117, %f112, %f113, %f344;
	add.s64 	%rd43, %rd41, %rd11;
	ld.global.nc.f32 	%f118, [%rd43];
	fma.rn.f32 	%f119, %f118, %f114, %f117;
	add.s64 	%rd44, %rd43, %rd11;
	ld.global.nc.f32 	%f120, [%rd44];
	fma.rn.f32 	%f121, %f120, %f115, %f119;
	add.s64 	%rd45, %rd44, %rd11;
	ld.global.nc.f32 	%f122, [%rd45];
	fma.rn.f32 	%f123, %f122, %f116, %f121;
	add.s64 	%rd46, %rd45, %rd11;
	ld.global.nc.f32 	%f124, [%rd46];
	ld.shared.v4.f32 	{%f125, %f126, %f127, %f128}, [%r72+16];
	fma.rn.f32 	%f129, %f124, %f125, %f123;
	add.s64 	%rd47, %rd46, %rd11;
	ld.global.nc.f32 	%f130, [%rd47];
	fma.rn.f32 	%f131, %f130, %f126, %f129;
	add.s64 	%rd48, %rd47, %rd11;
	ld.global.nc.f32 	%f132, [%rd48];
	fma.rn.f32 	%f133, %f132, %f127, %f131;
	add.s64 	%rd49, %rd48, %rd11;
	ld.global.nc.f32 	%f134, [%rd49];
	fma.rn.f32 	%f344, %f134, %f128, %f133;
	add.s32 	%r159, %r159, 8;
$L__BB1_40:
	setp.eq.s32 	%p11, %r40, 0;
	@%p11 bra 	$L__BB1_47;
	setp.lt.u32 	%p12, %r41, 3;
	@%p12 bra 	$L__BB1_43;
	add.s32 	%r73, %r159, %r45;
	mad.lo.s32 	%r74, %r73, %r54, %r5;
	mul.wide.s32 	%rd50, %r74, 4;
	add.s64 	%rd51, %rd1, %rd50;
	ld.global.nc.f32 	%f136, [%rd51];
	shl.b32 	%r75, %r159, 2;
	mov.u32 	%r76, shared_weights;
	add.s32 	%r77, %r76, %r75;
	ld.shared.f32 	%f137, [%r77];
	fma.rn.f32 	%f138, %f136, %f137, %f344;
	add.s64 	%rd53, %rd51, %rd11;
	ld.global.nc.f32 	%f139, [%rd53];
	ld.shared.f32 	%f140, [%r77+4];
	fma.rn.f32 	%f141, %f139, %f140, %f138;
	add.s64 	%rd54, %rd53, %rd11;
	ld.global.nc.f32 	%f142, [%rd54];
	ld.shared.f32 	%f143, [%r77+8];
	fma.rn.f32 	%f144, %f142, %f143, %f141;
	add.s64 	%rd55, %rd54, %rd11;
	ld.global.nc.f32 	%f145, [%rd55];
	ld.shared.f32 	%f146, [%r77+12];
	fma.rn.f32 	%f344, %f145, %f146, %f144;
	add.s32 	%r159, %r159, 4;
$L__BB1_43:
	setp.eq.s32 	%p13, %r42, 0;
	@%p13 bra 	$L__BB1_47;
	setp.eq.s32 	%p14, %r42, 1;
	add.s32 	%r78, %r159, %r45;
	mad.lo.s32 	%r79, %r78, %r54, %r5;
	mul.wide.s32 	%rd56, %r79, 4;
	add.s64 	%rd10, %rd1, %rd56;
	ld.global.nc.f32 	%f147, [%rd10];
	shl.b32 	%r80, %r159, 2;
	mov.u32 	%r81, shared_weights;
	add.s32 	%r51, %r81, %r80;
	ld.shared.f32 	%f148, [%r51];
	fma.rn.f32 	%f344, %f147, %f148, %f344;
	@%p14 bra 	$L__BB1_47;
	setp.eq.s32 	%p15, %r42, 2;
	add.s64 	%rd12, %rd10, %rd11;
	ld.global.nc.f32 	%f149, [%rd12];
	ld.shared.f32 	%f150, [%r51+4];
	fma.rn.f32 	%f344, %f149, %f150, %f344;
	@%p15 bra 	$L__BB1_47;
	add.s64 	%rd57, %rd12, %rd11;
	ld.global.nc.f32 	%f151, [%rd57];
	ld.shared.f32 	%f152, [%r51+8];
	fma.rn.f32 	%f344, %f151, %f152, %f344;
$L__BB1_47:
	mul.wide.s32 	%rd58, %r44, 4;
	add.s64 	%rd59, %rd2, %rd58;
	st.global.f32 	[%rd59], %f344;
$L__BB1_48:
	add.s32 	%r146, %r146, %r8;
	setp.lt.s32 	%p16, %r146, %r55;
	@%p16 bra 	$L__BB1_32;
$L__BB1_49:
	ret;

}
	// .globl	ehma_batch_tiled_f32_2x_tile128
.visible .entry ehma_batch_tiled_f32_2x_tile128(
	.param .u64 .ptr .align 1 ehma_batch_tiled_f32_2x_tile128_param_0,
	.param .u64 .ptr .align 1 ehma_batch_tiled_f32_2x_tile128_param_1,
	.param .u64 .ptr .align 1 ehma_batch_tiled_f32_2x_tile128_param_2,
	.param .u64 .ptr .align 1 ehma_batch_tiled_f32_2x_tile128_param_3,
	.param .u32 ehma_batch_tiled_f32_2x_tile128_param_4,
	.param .u32 ehma_batch_tiled_f32_2x_tile128_param_5,
	.param .u32 ehma_batch_tiled_f32_2x_tile128_param_6,
	.param .u32 ehma_batch_tiled_f32_2x_tile128_param_7,
	.param .u64 .ptr .align 1 ehma_batch_tiled_f32_2x_tile128_param_8
)
{
	.reg .pred 	%p<110>;
	.reg .b32 	%r<532>;
	.reg .b32 	%f<791>;
	.reg .b64 	%rd<97>;

	ld.param.u64 	%rd30, [ehma_batch_tiled_f32_2x_tile128_param_0];
	ld.param.u64 	%rd31, [ehma_batch_tiled_f32_2x_tile128_param_1];
	ld.param.u64 	%rd32, [ehma_batch_tiled_f32_2x_tile128_param_2];
	ld.param.u32 	%r257, [ehma_batch_tiled_f32_2x_tile128_param_4];
	ld.param.u32 	%r258, [ehma_batch_tiled_f32_2x_tile128_param_5];
	ld.param.u32 	%r259, [ehma_batch_tiled_f32_2x_tile128_param_6];
	ld.param.u32 	%r260, [ehma_batch_tiled_f32_2x_tile128_param_7];
	ld.param.u64 	%rd33, [ehma_batch_tiled_f32_2x_tile128_param_8];
	cvta.to.global.u64 	%rd1, %rd30;
	cvta.to.global.u64 	%rd2, %rd31;
	mov.u32 	%r261, %ntid.x;
	setp.ne.s32 	%p2, %r261, 64;
	@%p2 bra 	$L__BB2_126;
	mov.u32 	%r1, %ctaid.y;
	setp.ge.s32 	%p3, %r1, %r259;
	@%p3 bra 	$L__BB2_126;
	cvta.to.global.u64 	%rd34, %rd32;
	mul.wide.u32 	%rd35, %r1, 4;
	add.s64 	%rd36, %rd34, %rd35;
	ld.global.nc.u32 	%r2, [%rd36];
	mov.u32 	%r262, %ctaid.x;
	shl.b32 	%r3, %r262, 7;
	setp.ge.s32 	%p4, %r3, %r258;
	@%p4 bra 	$L__BB2_126;
	add.s32 	%r4, %r2, 127;
	shl.b32 	%r263, %r2, 2;
	add.s32 	%r264, %r263, 15;
	and.b32  	%r5, %r264, -16;
	mul.lo.s32 	%r6, %r257, %r1;
	shl.b32 	%r265, %r6, 2;
	cvt.u64.u32 	%rd37, %r265;
	add.s64 	%rd38, %rd31, %rd37;
	and.b64  	%rd39, %rd38, 15;
	setp.ne.s64 	%p5, %rd39, 0;
	@%p5 bra 	$L__BB2_14;
	shr.s32 	%r7, %r2, 2;
	mov.u32 	%r8, %tid.x;
	setp.ge.s32 	%p11, %r8, %r7;
	@%p11 bra 	$L__BB2_11;
	not.b32 	%r278, %r8;
	add.s32 	%r9, %r7, %r278;
	and.b32  	%r279, %r9, 192;
	setp.eq.s32 	%p12, %r279, 192;
	mov.u32 	%r459, %r8;
	@%p12 bra 	$L__BB2_8;
	shr.u32 	%r280, %r9, 6;
	add.s32 	%r281, %r280, 1;
	and.b32  	%r282, %r281, 3;
	mul.wide.u32 	%rd47, %r8, 16;
	mul.wide.s32 	%rd48, %r6, 4;
	add.s64 	%rd49, %rd47, %rd48;
	add.s64 	%rd89, %rd2, %rd49;
	shl.b32 	%r283, %r8, 4;
	mov.u32 	%r284, shraw;
	add.s32 	%r456, %r284, %r283;
	neg.s32 	%r455, %r282;
	shl.b32 	%r285, %r281, 6;
	and.b32  	%r286, %r285, 192;
	add.s32 	%r459, %r8, %r286;
$L__BB2_7:
	.pragma "nounroll";
	ld.global.v4.f32 	{%f184, %f185, %f186, %f187}, [%rd89];
	st.shared.v4.f32 	[%r456], {%f184, %f185, %f186, %f187};
	add.s64 	%rd89, %rd89, 1024;
	add.s32 	%r456, %r456, 1024;
	add.s32 	%r455, %r455, 1;
	setp.ne.s32 	%p13, %r455, 0;
	@%p13 bra 	$L__BB2_7;
$L__BB2_8:
	setp.lt.u32 	%p14, %r9, 192;
	@%p14 bra 	$L__BB2_11;
	shl.b32 	%r287, %r459, 4;
	mov.u32 	%r288, shraw;
	add.s32 	%r289, %r287, %r288;
	add.s32 	%r458, %r289, 2048;
	mul.wide.u32 	%rd50, %r459, 16;
	mul.wide.s32 	%rd51, %r6, 4;
	add.s64 	%rd52, %rd50, %rd51;
	add.s64 	%rd53, %rd52, %rd2;
	add.s64 	%rd90, %rd53, 2048;
$L__BB2_10:
	ld.global.v4.f32 	{%f188, %f189, %f190, %f191}, [%rd90+-2048];
	st.shared.v4.f32 	[%r458+-2048], {%f188, %f189, %f190, %f191};
	ld.global.v4.f32 	{%f192, %f193, %f194, %f195}, [%rd90+-1024];
	st.shared.v4.f32 	[%r458+-1024], {%f192, %f193, %f194, %f195};
	ld.global.v4.f32 	{%f196, %f197, %f198, %f199}, [%rd90];
	st.shared.v4.f32 	[%r458], {%f196, %f197, %f198, %f199};
	ld.global.v4.f32 	{%f200, %f201, %f202, %f203}, [%rd90+1024];
	st.shared.v4.f32 	[%r458+1024], {%f200, %f201, %f202, %f203};
	add.s32 	%r459, %r459, 256;
	add.s32 	%r458, %r458, 4096;
	add.s64 	%rd90, %rd90, 4096;
	setp.lt.s32 	%p15, %r459, %r7;
	@%p15 bra 	$L__BB2_10;
$L__BB2_11:
	setp.ne.s32 	%p16, %r8, 0;
	and.b32  	%r23, %r2, 3;
	setp.eq.s32 	%p17, %r23, 0;
	or.pred  	%p18, %p16, %p17;
	@%p18 bra 	$L__BB2_21;
	and.b32  	%r460, %r2, -4;
	neg.s32 	%r462, %r23;
	and.b32  	%r291, %r263, -16;
	mov.u32 	%r292, shraw;
	add.s32 	%r461, %r292, %r291;
	mul.wide.s32 	%rd54, %r6, 4;
	add.s64 	%rd9, %rd2, %rd54;
$L__BB2_13:
	mul.wide.s32 	%rd55, %r460, 4;
	add.s64 	%rd56, %rd9, %rd55;
	ld.global.f32 	%f204, [%rd56];
	st.shared.f32 	[%r461], %f204;
	add.s32 	%r462, %r462, 1;
	setp.eq.s32 	%p19, %r462, 0;
	add.s32 	%r461, %r461, 4;
	add.s32 	%r460, %r460, 1;
	@%p19 bra 	$L__BB2_21;
	bra.uni 	$L__BB2_13;
$L__BB2_14:
	mov.u32 	%r467, %tid.x;
	setp.ge.s32 	%p6, %r467, %r2;
	@%p6 bra 	$L__BB2_21;
	not.b32 	%r266, %r467;
	add.s32 	%r34, %r2, %r266;
	and.b32  	%r267, %r34, 192;
	setp.eq.s32 	%p7, %r267, 192;
	@%p7 bra 	$L__BB2_18;
	shr.u32 	%r268, %r34, 6;
	add.s32 	%r269, %r268, 1;
	and.b32  	%r270, %r269, 3;
	shl.b32 	%r271, %r467, 2;
	mov.u32 	%r272, shraw;
	add.s32 	%r464, %r272, %r271;
	mul.wide.s32 	%rd40, %r6, 4;
	mul.wide.u32 	%rd41, %r467, 4;
	add.s64 	%rd42, %rd40, %rd41;
	add.s64 	%rd91, %rd2, %rd42;
	neg.s32 	%r463, %r270;
	shl.b32 	%r273, %r269, 6;
	and.b32  	%r274, %r273, 192;
	add.s32 	%r467, %r467, %r274;
$L__BB2_17:
	.pragma "nounroll";
	ld.global.f32 	%f179, [%rd91];
	st.shared.f32 	[%r464], %f179;
	add.s32 	%r464, %r464, 256;
	add.s64 	%rd91, %rd91, 256;
	add.s32 	%r463, %r463, 1;
	setp.ne.s32 	%p8, %r463, 0;
	@%p8 bra 	$L__BB2_17;
$L__BB2_18:
	setp.lt.u32 	%p9, %r34, 192;
	@%p9 bra 	$L__BB2_21;
	mul.wide.s32 	%rd43, %r6, 4;
	mul.wide.u32 	%rd44, %r467, 4;
	add.s64 	%rd45, %rd43, %rd44;
	add.s64 	%rd46, %rd45, %rd2;
	add.s64 	%rd92, %rd46, 512;
	shl.b32 	%r275, %r467, 2;
	mov.u32 	%r276, shraw;
	add.s32 	%r277, %r275, %r276;
	add.s32 	%r466, %r277, 512;
$L__BB2_20:
	ld.global.f32 	%f180, [%rd92+-512];
	st.shared.f32 	[%r466+-512], %f180;
	ld.global.f32 	%f181, [%rd92+-256];
	st.shared.f32 	[%r466+-256], %f181;
	ld.global.f32 	%f182, [%rd92];
	st.shared.f32 	[%r466], %f182;
	ld.global.f32 	%f183, [%rd92+256];
	st.shared.f32 	[%r466+256], %f183;
	add.s32 	%r467, %r467, 256;
	add.s64 	%rd92, %rd92, 1024;
	add.s32 	%r466, %r466, 1024;
	setp.lt.s32 	%p10, %r467, %r2;
	@%p10 bra 	$L__BB2_20;
$L__BB2_21:
	bar.sync 	0;
	sub.s32 	%r293, %r3, %r2;
	add.s32 	%r48, %r293, 1;
	setp.lt.s32 	%p20, %r48, 0;
	add.s32 	%r294, %r3, 128;
	setp.gt.s32 	%p21, %r294, %r258;
	or.pred  	%p22, %p20, %p21;
	@%p22 bra 	$L__BB2_40;
	shl.b32 	%r310, %r48, 2;
	cvt.u64.u32 	%rd67, %r310;
	add.s64 	%rd68, %rd30, %rd67;
	and.b64  	%rd69, %rd68, 15;
	setp.ne.s64 	%p43, %rd69, 0;
	@%p43 bra 	$L__BB2_33;
	shr.s32 	%r49, %r4, 2;
	mov.u32 	%r50, %tid.x;
	setp.ge.s32 	%p49, %r50, %r49;
	@%p49 bra 	$L__BB2_30;
	not.b32 	%r325, %r50;
	add.s32 	%r51, %r49, %r325;
	and.b32  	%r326, %r51, 192;
	setp.eq.s32 	%p50, %r326, 192;
	mov.u32 	%r472, %r50;
	@%p50 bra 	$L__BB2_27;
	shr.u32 	%r327, %r51, 6;
	add.s32 	%r328, %r327, 1;
	and.b32  	%r329, %r328, 3;
	mul.wide.u32 	%rd77, %r50, 16;
	mul.wide.u32 	%rd78, %r48, 4;
	add.s64 	%rd79, %rd77, %rd78;
	add.s64 	%rd93, %rd1, %rd79;
	shl.b32 	%r330, %r50, 4;
	add.s32 	%r331, %r330, %r5;
	mov.u32 	%r332, shraw;
	add.s32 	%r469, %r332, %r331;
	neg.s32 	%r468, %r329;
	shl.b32 	%r333, %r328, 6;
	and.b32  	%r334, %r333, 192;
	add.s32 	%r472, %r50, %r334;
$L__BB2_26:
	.pragma "nounroll";
	ld.global.v4.f32 	{%f215, %f216, %f217, %f218}, [%rd93];
	st.shared.v4.f32 	[%r469], {%f215, %f216, %f217, %f218};
	add.s64 	%rd93, %rd93, 1024;
	add.s32 	%r469, %r469, 1024;
	add.s32 	%r468, %r468, 1;
	setp.ne.s32 	%p51, %r468, 0;
	@%p51 bra 	$L__BB2_26;
$L__BB2_27:
	setp.lt.u32 	%p52, %r51, 192;
	@%p52 bra 	$L__BB2_30;
	shl.b32 	%r335, %r472, 4;
	add.s32 	%r336, %r335, %r5;
	mov.u32 	%r337, shraw;
	add.s32 	%r338, %r336, %r337;
	add.s32 	%r471, %r338, 2048;
	mul.wide.u32 	%rd80, %r472, 16;
	mul.wide.u32 	%rd81, %r48, 4;
	add.s64 	%rd82, %rd80, %rd81;
	add.s64 	%rd83, %rd82, %rd1;
	add.s64 	%rd94, %rd83, 2048;
$L__BB2_29:
	ld.global.v4.f32 	{%f219, %f220, %f221, %f222}, [%rd94+-2048];
	st.shared.v4.f32 	[%r471+-2048], {%f219, %f220, %f221, %f222};
	ld.global.v4.f32 	{%f223, %f224, %f225, %f226}, [%rd94+-1024];
	st.shared.v4.f32 	[%r471+-1024], {%f223, %f224, %f225, %f226};
	ld.global.v4.f32 	{%f227, %f228, %f229, %f230}, [%rd94];
	st.shared.v4.f32 	[%r471], {%f227, %f228, %f229, %f230};
	ld.global.v4.f32 	{%f231, %f232, %f233, %f234}, [%rd94+1024];
	st.shared.v4.f32 	[%r471+1024], {%f231, %f232, %f233, %f234};
	add.s32 	%r472, %r472, 256;
	add.s32 	%r471, %r471, 4096;
	add.s64 	%rd94, %rd94, 4096;
	setp.lt.s32 	%p53, %r472, %r49;
	@%p53 bra 	$L__BB2_29;
$L__BB2_30:
	setp.ne.s32 	%p54, %r50, 0;
	and.b32  	%r65, %r4, 3;
	setp.eq.s32 	%p55, %r65, 0;
	or.pred  	%p56, %p54, %p55;
	@%p56 bra 	$L__BB2_58;
	and.b32  	%r473, %r4, -4;
	neg.s32 	%r475, %r65;
	shl.b32 	%r339, %r4, 2;
	and.b32  	%r340, %r339, -16;
	add.s32 	%r341, %r340, %r5;
	mov.u32 	%r342, shraw;
	add.s32 	%r474, %r342, %r341;
	mul.wide.u32 	%rd84, %r48, 4;
	add.s64 	%rd22, %rd1, %rd84;
$L__BB2_32:
	mul.wide.s32 	%rd85, %r473, 4;
	add.s64 	%rd86, %rd22, %rd85;
	ld.global.f32 	%f235, [%rd86];
	st.shared.f32 	[%r474], %f235;
	add.s32 	%r475, %r475, 1;
	setp.eq.s32 	%p57, %r475, 0;
	add.s32 	%r474, %r474, 4;
	add.s32 	%r473, %r473, 1;
	@%p57 bra 	$L__BB2_58;
	bra.uni 	$L__BB2_32;
$L__BB2_33:
	mov.u32 	%r480, %tid.x;
	setp.ge.s32 	%p44, %r480, %r4;
	@%p44 bra 	$L__BB2_58;
	sub.s32 	%r311, %r2, %r480;
	add.s32 	%r76, %r311, 126;
	and.b32  	%r312, %r76, 192;
	setp.eq.s32 	%p45, %r312, 192;
	@%p45 bra 	$L__BB2_37;
	shr.u32 	%r313, %r76, 6;
	add.s32 	%r314, %r313, 1;
	and.b32  	%r315, %r314, 3;
	shl.b32 	%r316, %r480, 2;
	add.s32 	%r317, %r5, %r316;
	mov.u32 	%r318, shraw;
	add.s32 	%r477, %r318, %r317;
	mul.wide.u32 	%rd70, %r480, 4;
	mul.wide.u32 	%rd71, %r48, 4;
	add.s64 	%rd72, %rd70, %rd71;
	add.s64 	%rd95, %rd1, %rd72;
	neg.s32 	%r476, %r315;
	shl.b32 	%r319, %r314, 6;
	and.b32  	%r320, %r319, 192;
	add.s32 	%r480, %r480, %r320;
$L__BB2_36:
	.pragma "nounroll";
	ld.global.f32 	%f210, [%rd95];
	st.shared.f32 	[%r477], %f210;
	add.s32 	%r477, %r477, 256;
	add.s64 	%rd95, %rd95, 256;
	add.s32 	%r476, %r476, 1;
	setp.ne.s32 	%p46, %r476, 0;
	@%p46 bra 	$L__BB2_36;
$L__BB2_37:
	setp.lt.u32 	%p47, %r76, 192;
	@%p47 bra 	$L__BB2_58;
	mul.wide.u32 	%rd73, %r480, 4;
	mul.wide.u32 	%rd74, %r48, 4;
	add.s64 	%rd75, %rd73, %rd74;
	add.s64 	%rd76, %rd75, %rd1;
	add.s64 	%rd96, %rd76, 512;
	shl.b32 	%r321, %r480, 2;
	add.s32 	%r322, %r5, %r321;
	mov.u32 	%r323, shraw;
	add.s32 	%r324, %r322, %r323;
	add.s32 	%r479, %r324, 512;
$L__BB2_39:
	ld.global.f32 	%f211, [%rd96+-512];
	st.shared.f32 	[%r479+-512], %f211;
	ld.global.f32 	%f212, [%rd96+-256];
	st.shared.f32 	[%r479+-256], %f212;
	ld.global.f32 	%f213, [%rd96];
	st.shared.f32 	[%r479], %f213;
	ld.global.f32 	%f214, [%rd96+256];
	st.shared.f32 	[%r479+256], %f214;
	add.s32 	%r480, %r480, 256;
	add.s64 	%rd96, %rd96, 1024;
	add.s32 	%r479, %r479, 1024;
	setp.lt.s32 	%p48, %r480, %r4;
	@%p48 bra 	$L__BB2_39;
	bra.uni 	$L__BB2_58;
$L__BB2_40:
	mov.u32 	%r485, %tid.x;
	setp.ge.s32 	%p23, %r485, %r4;
	@%p23 bra 	$L__BB2_58;
	sub.s32 	%r295, %r2, %r485;
	add.s32 	%r91, %r295, 126;
	and.b32  	%r296, %r91, 192;
	setp.eq.s32 	%p24, %r296, 192;
	@%p24 bra 	$L__BB2_47;
	add.s32 	%r484, %r485, 1;
	shl.b32 	%r297, %r485, 2;
	add.s32 	%r298, %r5, %r297;
	mov.u32 	%r299, shraw;
	add.s32 	%r483, %r299, %r298;
	add.s32 	%r300, %r485, %r3;
	sub.s32 	%r482, %r300, %r2;
	shr.u32 	%r301, %r91, 6;
	add.s32 	%r302, %r301, 1;
	and.b32  	%r303, %r302, 3;
	neg.s32 	%r481, %r303;
$L__BB2_43:
	.pragma "nounroll";
	add.s32 	%r100, %r482, 1;
	setp.lt.s32 	%p25, %r100, 0;
	setp.ge.s32 	%p26, %r100, %r258;
	mov.f32 	%f670, 0f00000000;
	or.pred  	%p27, %p25, %p26;
	@%p27 bra 	$L__BB2_45;
	mul.wide.u32 	%rd57, %r100, 4;
	add.s64 	%rd58, %rd1, %rd57;
	ld.global.f32 	%f670, [%rd58];
$L__BB2_45:
	st.shared.f32 	[%r483], %f670;
	add.s32 	%r484, %r484, 64;
	add.s32 	%r483, %r483, 256;
	add.s32 	%r482, %r482, 64;
	add.s32 	%r481, %r481, 1;
	setp.ne.s32 	%p28, %r481, 0;
	@%p28 bra 	$L__BB2_43;
	add.s32 	%r485, %r484, -1;
$L__BB2_47:
	setp.lt.u32 	%p29, %r91, 192;
	@%p29 bra 	$L__BB2_58;
	add.s32 	%r488, %r485, 129;
	add.s32 	%r304, %r485, %r3;
	sub.s32 	%r487, %r304, %r2;
	shl.b32 	%r305, %r485, 2;
	add.s32 	%r306, %r5, %r305;
	mov.u32 	%r307, shraw;
	add.s32 	%r308, %r306, %r307;
	add.s32 	%r486, %r308, 512;
$L__BB2_49:
	add.s32 	%r113, %r487, 1;
	setp.lt.s32 	%p30, %r113, 0;
	setp.ge.s32 	%p31, %r113, %r258;
	mov.f32 	%f671, 0f00000000;
	or.pred  	%p32, %p30, %p31;
	@%p32 bra 	$L__BB2_51;
	mul.wide.u32 	%rd59, %r113, 4;
	add.s64 	%rd60, %rd1, %rd59;
	ld.global.f32 	%f671, [%rd60];
$L__BB2_51:
	st.shared.f32 	[%r486+-512], %f671;
	add.s32 	%r114, %r487, 65;
	setp.lt.s32 	%p33, %r114, 0;
	setp.ge.s32 	%p34, %r114, %r258;
	mov.f32 	%f672, 0f00000000;
	or.pred  	%p35, %p33, %p34;
	@%p35 bra 	$L__BB2_53;
	mul.wide.u32 	%rd61, %r114, 4;
	add.s64 	%rd62, %rd1, %rd61;
	ld.global.f32 	%f672, [%rd62];
$L__BB2_53:
	st.shared.f32 	[%r486+-256], %f672;
	add.s32 	%r115, %r487, 129;
	setp.lt.s32 	%p36, %r115, 0;
	setp.ge.s32 	%p37, %r115, %r258;
	mov.f32 	%f673, 0f00000000;
	or.pred  	%p38, %p36, %p37;
	@%p38 bra 	$L__BB2_55;
	mul.wide.u32 	%rd63, %r115, 4;
	add.s64 	%rd64, %rd1, %rd63;
	ld.global.f32 	%f673, [%rd64];
$L__BB2_55:
	st.shared.f32 	[%r486], %f673;
	add.s32 	%r116, %r487, 193;
	setp.lt.s32 	%p39, %r116, 0;
	setp.ge.s32 	%p40, %r116, %r258;
	mov.f32 	%f674, 0f00000000;
	or.pred  	%p41, %p39, %p40;
	@%p41 bra 	$L__BB2_57;
	mul.wide.u32 	%rd65, %r116, 4;
	add.s64 	%rd66, %rd1, %rd65;
	ld.global.f32 	%f674, [%rd66];
$L__BB2_57:
	st.shared.f32 	[%r486+256], %f674;
	add.s32 	%r117, %r488, 256;
	add.s32 	%r309, %r488, 127;
	add.s32 	%r487, %r487, 256;
	add.s32 	%r486, %r486, 1024;
	setp.lt.s32 	%p42, %r309, %r4;
	mov.u32 	%r488, %r117;
	@%p42 bra 	$L__BB2_49;
$L__BB2_58:
	bar.sync 	0;
	mov.u32 	%r120, %tid.x;
	shl.b32 	%r121, %r120, 1;
	add.s32 	%r122, %r3, %r121;
	setp.ge.s32 	%p58, %r122, %r258;
	@%p58 bra 	$L__BB2_126;
	mov.u32 	%r343, shraw;
	add.s32 	%r123, %r343, %r5;
	add.s32 	%r344, %r260, %r2;
	add.s32 	%r124, %r344, -1;
	setp.lt.s32 	%p59, %r122, %r124;
	add.s32 	%r125, %r122, 1;
	setp.lt.s32 	%p60, %r125, %r258;
	setp.ge.s32 	%p61, %r125, %r124;
	and.pred  	%p1, %p60, %p61;
	not.pred 	%p63, %p1;
	or.pred  	%p64, %p59, %p63;
	@%p64 bra 	$L__BB2_80;
	setp.lt.s32 	%p95, %r2, 4;
	mov.f32 	%f789, 0f00000000;
	mov.b32 	%r519, 0;
	mov.f32 	%f790, %f789;
	@%p95 bra 	$L__BB2_68;
	add.s32 	%r415, %r2, -4;
	shr.u32 	%r416, %r415, 2;
	add.s32 	%r126, %r416, 1;
	and.b32  	%r127, %r126, 3;
	setp.lt.u32 	%p96, %r415, 12;
	mov.f32 	%f714, 0f00000000;
	mov.b32 	%r492, 0;
	mov.f32 	%f712, %f714;
	mov.f32 	%f710, %f714;
	mov.f32 	%f707, %f714;
	mov.f32 	%f709, %f714;
	mov.f32 	%f711, %f714;
	mov.f32 	%f713, %f714;
	mov.f32 	%f708, %f714;
	@%p96 bra 	$L__BB2_64;
	shl.b32 	%r419, %r120, 3;
	add.s32 	%r128, %r5, %r419;
	and.b32  	%r420, %r126, 2147483644;
	neg.s32 	%r489, %r420;
	mov.f32 	%f714, 0f00000000;
	mov.b32 	%r492, 0;
	mov.u32 	%r490, shraw;
$L__BB2_63:
	.pragma "nounroll";
	ld.shared.v4.f32 	{%f539, %f540, %f541, %f542}, [%r490];
	add.s32 	%r421, %r490, %r128;
	ld.shared.v2.f32 	{%f543, %f544}, [%r421];
	fma.rn.f32 	%f545, %f543, %f539, %f707;
	fma.rn.f32 	%f546, %f544, %f539, %f708;
	fma.rn.f32 	%f547, %f544, %f540, %f709;
	ld.shared.v2.f32 	{%f548, %f549}, [%r421+8];
	fma.rn.f32 	%f550, %f548, %f540, %f710;
	fma.rn.f32 	%f551, %f548, %f541, %f711;
	fma.rn.f32 	%f552, %f549, %f541, %f712;
	fma.rn.f32 	%f553, %f549, %f542, %f713;
	ld.shared.v2.f32 	{%f554, %f555}, [%r421+16];
	fma.rn.f32 	%f556, %f554, %f542, %f714;
	ld.shared.v4.f32 	{%f557, %f558, %f559, %f560}, [%r490+16];
	fma.rn.f32 	%f561, %f554, %f557, %f545;
	fma.rn.f32 	%f562, %f555, %f557, %f546;
	fma.rn.f32 	%f563, %f555, %f558, %f547;
	ld.shared.v2.f32 	{%f564, %f565}, [%r421+24];
	fma.rn.f32 	%f566, %f564, %f558, %f550;
	fma.rn.f32 	%f567, %f564, %f559, %f551;
	fma.rn.f32 	%f568, %f565, %f559, %f552;
	fma.rn.f32 	%f569, %f565, %f560, %f553;
	ld.shared.v2.f32 	{%f570, %f571}, [%r421+32];
	fma.rn.f32 	%f572, %f570, %f560, %f556;
	ld.shared.v4.f32 	{%f573, %f574, %f575, %f576}, [%r490+32];
	fma.rn.f32 	%f577, %f570, %f573, %f561;
	fma.rn.f32 	%f578, %f571, %f573, %f562;
	fma.rn.f32 	%f579, %f571, %f574, %f563;
	ld.shared.v2.f32 	{%f580, %f581}, [%r421+40];
	fma.rn.f32 	%f582, %f580, %f574, %f566;
	fma.rn.f32 	%f583, %f580, %f575, %f567;
	fma.rn.f32 	%f584, %f581, %f575, %f568;
	fma.rn.f32 	%f585, %f581, %f576, %f569;
	ld.shared.v2.f32 	{%f586, %f587}, [%r421+48];
	fma.rn.f32 	%f588, %f586, %f576, %f572;
	ld.shared.v4.f32 	{%f589, %f590, %f591, %f592}, [%r490+48];
	fma.rn.f32 	%f707, %f586, %f589, %f577;
	fma.rn.f32 	%f708, %f587, %f589, %f578;
	fma.rn.f32 	%f709, %f587, %f590, %f579;
	ld.shared.v2.f32 	{%f593, %f594}, [%r421+56];
	fma.rn.f32 	%f710, %f593, %f590, %f582;
	fma.rn.f32 	%f711, %f593, %f591, %f583;
	fma.rn.f32 	%f712, %f594, %f591, %f584;
	fma.rn.f32 	%f713, %f594, %f592, %f585;
	ld.shared.f32 	%f595, [%r421+64];
	fma.rn.f32 	%f714, %f595, %f592, %f588;
	add.s32 	%r492, %r492, 16;
	add.s32 	%r490, %r490, 64;
	add.s32 	%r489, %r489, 4;
	setp.ne.s32 	%p97, %r489, 0;
	@%p97 bra 	$L__BB2_63;
$L__BB2_64:
	setp.eq.s32 	%p98, %r127, 0;
	@%p98 bra 	$L__BB2_67;
	neg.s32 	%r494, %r127;
	shl.b32 	%r422, %r120, 3;
	add.s32 	%r138, %r5, %r422;
	shl.b32 	%r423, %r492, 2;
	mov.u32 	%r424, shraw;
	add.s32 	%r493, %r424, %r423;
$L__BB2_66:
	.pragma "nounroll";
	ld.shared.v4.f32 	{%f596, %f597, %f598, %f599}, [%r493];
	add.s32 	%r425, %r493, %r138;
	ld.shared.v2.f32 	{%f600, %f601}, [%r425];
	fma.rn.f32 	%f707, %f600, %f596, %f707;
	fma.rn.f32 	%f708, %f601, %f596, %f708;
	fma.rn.f32 	%f709, %f601, %f597, %f709;
	ld.shared.v2.f32 	{%f602, %f603}, [%r425+8];
	fma.rn.f32 	%f710, %f602, %f597, %f710;
	fma.rn.f32 	%f711, %f602, %f598, %f711;
	fma.rn.f32 	%f712, %f603, %f598, %f712;
	fma.rn.f32 	%f713, %f603, %f599, %f713;
	ld.shared.f32 	%f604, [%r425+16];
	fma.rn.f32 	%f714, %f604, %f599, %f714;
	add.s32 	%r494, %r494, 1;
	setp.ne.s32 	%p99, %r494, 0;
	add.s32 	%r493, %r493, 16;
	@%p99 bra 	$L__BB2_66;
$L__BB2_67:
	add.f32 	%f605, %f709, %f707;
	add.f32 	%f606, %f713, %f711;
	add.f32 	%f789, %f606, %f605;
	add.f32 	%f607, %f708, %f710;
	add.f32 	%f608, %f712, %f714;
	add.f32 	%f790, %f607, %f608;
	add.s32 	%r426, %r2, -4;
	and.b32  	%r427, %r426, -4;
	add.s32 	%r519, %r427, 4;
$L__BB2_68:
	setp.ge.s32 	%p100, %r519, %r2;
	@%p100 bra 	$L__BB2_124;
	sub.s32 	%r146, %r2, %r519;
	and.b32  	%r147, %r146, 7;
	sub.s32 	%r428, %r519, %r2;
	setp.gt.u32 	%p101, %r428, -8;
	@%p101 bra 	$L__BB2_72;
	and.b32  	%r429, %r146, -8;
	neg.s32 	%r497, %r429;
	shl.b32 	%r430, %r519, 2;
	mov.u32 	%r431, shraw;
	add.s32 	%r432, %r430, %r431;
	add.s32 	%r496, %r432, 16;
	shl.b32 	%r433, %r120, 3;
	add.s32 	%r150, %r5, %r433;
$L__BB2_71:
	.pragma "nounroll";
	ld.shared.f32 	%f610, [%r496+-16];
	add.s32 	%r434, %r496, %r150;
	ld.shared.f32 	%f611, [%r434+-16];
	fma.rn.f32 	%f612, %f611, %f610, %f789;
	ld.shared.f32 	%f613, [%r434+-12];
	fma.rn.f32 	%f614, %f613, %f610, %f790;
	ld.shared.f32 	%f615, [%r496+-12];
	fma.rn.f32 	%f616, %f613, %f615, %f612;
	ld.shared.f32 	%f617, [%r434+-8];
	fma.rn.f32 	%f618, %f617, %f615, %f614;
	ld.shared.f32 	%f619, [%r496+-8];
	fma.rn.f32 	%f620, %f617, %f619, %f616;
	ld.shared.f32 	%f621, [%r434+-4];
	fma.rn.f32 	%f622, %f621, %f619, %f618;
	ld.shared.f32 	%f623, [%r496+-4];
	fma.rn.f32 	%f624, %f621, %f623, %f620;
	ld.shared.f32 	%f625, [%r434];
	fma.rn.f32 	%f626, %f625, %f623, %f622;
	ld.shared.f32 	%f627, [%r496];
	fma.rn.f32 	%f628, %f625, %f627, %f624;
	ld.shared.f32 	%f629, [%r434+4];
	fma.rn.f32 	%f630, %f629, %f627, %f626;
	ld.shared.f32 	%f631, [%r496+4];
	fma.rn.f32 	%f632, %f629, %f631, %f628;
	ld.shared.f32 	%f633, [%r434+8];
	fma.rn.f32 	%f634, %f633, %f631, %f630;
	ld.shared.f32 	%f635, [%r496+8];
	fma.rn.f32 	%f636, %f633, %f635, %f632;
	ld.shared.f32 	%f637, [%r434+12];
	fma.rn.f32 	%f638, %f637, %f635, %f634;
	ld.shared.f32 	%f639, [%r496+12];
	fma.rn.f32 	%f789, %f637, %f639, %f636;
	ld.shared.f32 	%f640, [%r434+16];
	fma.rn.f32 	%f790, %f640, %f639, %f638;
	add.s32 	%r519, %r519, 8;
	add.s32 	%r497, %r497, 8;
	add.s32 	%r496, %r496, 32;
	setp.eq.s32 	%p102, %r497, 0;
	@%p102 bra 	$L__BB2_72;
	bra.uni 	$L__BB2_71;
$L__BB2_72:
	setp.eq.s32 	%p103, %r147, 0;
	@%p103 bra 	$L__BB2_124;
	and.b32  	%r224, %r146, 3;
	setp.lt.u32 	%p104, %r147, 4;
	@%p104 bra 	$L__BB2_75;
	shl.b32 	%r435, %r519, 2;
	mov.u32 	%r436, shraw;
	add.s32 	%r437, %r436, %r435;
	ld.shared.f32 	%f642, [%r437];
	add.s32 	%r438, %r519, %r121;
	shl.b32 	%r439, %r438, 2;
	add.s32 	%r440, %r123, %r439;
	ld.shared.f32 	%f643, [%r440];
	fma.rn.f32 	%f644, %f643, %f642, %f789;
	ld.shared.f32 	%f645, [%r440+4];
	fma.rn.f32 	%f646, %f645, %f642, %f790;
	ld.shared.f32 	%f647, [%r437+4];
	fma.rn.f32 	%f648, %f645, %f647, %f644;
	ld.shared.f32 	%f649, [%r440+8];
	fma.rn.f32 	%f650, %f649, %f647, %f646;
	ld.shared.f32 	%f651, [%r437+8];
	fma.rn.f32 	%f652, %f649, %f651, %f648;
	ld.shared.f32 	%f653, [%r440+12];
	fma.rn.f32 	%f654, %f653, %f651, %f650;
	ld.shared.f32 	%f655, [%r437+12];
	fma.rn.f32 	%f789, %f653, %f655, %f652;
	ld.shared.f32 	%f656, [%r440+16];
	fma.rn.f32 	%f790, %f656, %f655, %f654;
	add.s32 	%r519, %r519, 4;
$L__BB2_75:
	setp.eq.s32 	%p105, %r224, 0;
	@%p105 bra 	$L__BB2_124;
	setp.eq.s32 	%p106, %r224, 1;
	@%p106 bra 	$L__BB2_78;
	shl.b32 	%r441, %r519, 2;
	mov.u32 	%r442, shraw;
	add.s32 	%r443, %r442, %r441;
	ld.shared.f32 	%f658, [%r443];
	add.s32 	%r444, %r519, %r121;
	shl.b32 	%r445, %r444, 2;
	add.s32 	%r446, %r123, %r445;
	ld.shared.f32 	%f659, [%r446];
	fma.rn.f32 	%f660, %f659, %f658, %f789;
	ld.shared.f32 	%f661, [%r446+4];
	fma.rn.f32 	%f662, %f661, %f658, %f790;
	ld.shared.f32 	%f663, [%r443+4];
	fma.rn.f32 	%f789, %f661, %f663, %f660;
	ld.shared.f32 	%f664, [%r446+8];
	fma.rn.f32 	%f790, %f664, %f663, %f662;
	add.s32 	%r519, %r519, 2;
$L__BB2_78:
	and.b32  	%r447, %r146, 1;
	setp.eq.b32 	%p107, %r447, 1;
	not.pred 	%p108, %p107;
	@%p108 bra 	$L__BB2_124;
	shl.b32 	%r448, %r519, 2;
	mov.u32 	%r449, shraw;
	add.s32 	%r450, %r449, %r448;
	ld.shared.f32 	%f665, [%r450];
	add.s32 	%r451, %r519, %r121;
	shl.b32 	%r452, %r451, 2;
	add.s32 	%r453, %r123, %r452;
	ld.shared.f32 	%f666, [%r453];
	fma.rn.f32 	%f789, %f666, %f665, %f789;
	ld.shared.f32 	%f667, [%r453+4];
	fma.rn.f32 	%f790, %f667, %f665, %f790;
	bra.uni 	$L__BB2_124;
$L__BB2_80:
	setp.lt.s32 	%p65, %r122, %r124;
	mov.f32 	%f789, 0f7FC00000;
	mov.f32 	%f790, 0f7FC00000;
	@%p65 bra 	$L__BB2_102;
	shl.b32 	%r380, %r121, 2;
	add.s32 	%r157, %r123, %r380;
	setp.lt.s32 	%p81, %r2, 4;
	mov.f32 	%f789, 0f00000000;
	mov.b32 	%r522, 0;
	@%p81 bra 	$L__BB2_89;
	add.s32 	%r382, %r2, -4;
	shr.u32 	%r383, %r382, 2;
	and.b32  	%r158, %r382, -4;
	add.s32 	%r159, %r383, 1;
	and.b32  	%r160, %r159, 3;
	setp.lt.u32 	%p82, %r382, 12;
	mov.f32 	%f738, 0f00000000;
	mov.b32 	%r502, 0;
	mov.f32 	%f737, %f738;
	mov.f32 	%f736, %f738;
	mov.f32 	%f735, %f738;
	@%p82 bra 	$L__BB2_85;
	and.b32  	%r386, %r159, 2147483644;
	neg.s32 	%r500, %r386;
	shl.b32 	%r387, %r120, 3;
	add.s32 	%r162, %r5, %r387;
	mov.u32 	%r388, shraw;
	add.s32 	%r499, %r388, 32;
	mov.f32 	%f738, 0f00000000;
	mov.b32 	%r502, 0;
$L__BB2_84:
	.pragma "nounroll";
	add.s32 	%r389, %r499, %r162;
	ld.shared.v2.f32 	{%f390, %f391}, [%r389+-32];
	ld.shared.v4.f32 	{%f392, %f393, %f394, %f395}, [%r499+-32];
	fma.rn.f32 	%f396, %f390, %f392, %f735;
	fma.rn.f32 	%f397, %f391, %f393, %f736;
	ld.shared.v2.f32 	{%f398, %f399}, [%r389+-24];
	fma.rn.f32 	%f400, %f398, %f394, %f737;
	fma.rn.f32 	%f401, %f399, %f395, %f738;
	ld.shared.v2.f32 	{%f402, %f403}, [%r389+-16];
	ld.shared.v4.f32 	{%f404, %f405, %f406, %f407}, [%r499+-16];
	fma.rn.f32 	%f408, %f402, %f404, %f396;
	fma.rn.f32 	%f409, %f403, %f405, %f397;
	ld.shared.v2.f32 	{%f410, %f411}, [%r389+-8];
	fma.rn.f32 	%f412, %f410, %f406, %f400;
	fma.rn.f32 	%f413, %f411, %f407, %f401;
	ld.shared.v2.f32 	{%f414, %f415}, [%r389];
	ld.shared.v4.f32 	{%f416, %f417, %f418, %f419}, [%r499];
	fma.rn.f32 	%f420, %f414, %f416, %f408;
	fma.rn.f32 	%f421, %f415, %f417, %f409;
	ld.shared.v2.f32 	{%f422, %f423}, [%r389+8];
	fma.rn.f32 	%f424, %f422, %f418, %f412;
	fma.rn.f32 	%f425, %f423, %f419, %f413;
	ld.shared.v2.f32 	{%f426, %f427}, [%r389+16];
	ld.shared.v4.f32 	{%f428, %f429, %f430, %f431}, [%r499+16];
	fma.rn.f32 	%f735, %f426, %f428, %f420;
	fma.rn.f32 	%f736, %f427, %f429, %f421;
	ld.shared.v2.f32 	{%f432, %f433}, [%r389+24];
	fma.rn.f32 	%f737, %f432, %f430, %f424;
	fma.rn.f32 	%f738, %f433, %f431, %f425;
	add.s32 	%r502, %r502, 16;
	add.s32 	%r500, %r500, 4;
	add.s32 	%r499, %r499, 64;
	setp.ne.s32 	%p83, %r500, 0;
	@%p83 bra 	$L__BB2_84;
$L__BB2_85:
	setp.eq.s32 	%p84, %r160, 0;
	@%p84 bra 	$L__BB2_88;
	shl.b32 	%r390, %r502, 2;
	mov.u32 	%r391, shraw;
	add.s32 	%r504, %r391, %r390;
	shl.b32 	%r392, %r120, 3;
	add.s32 	%r171, %r5, %r392;
	neg.s32 	%r503, %r160;
$L__BB2_87:
	.pragma "nounroll";
	add.s32 	%r393, %r504, %r171;
	ld.shared.v2.f32 	{%f434, %f435}, [%r393];
	ld.shared.v4.f32 	{%f436, %f437, %f438, %f439}, [%r504];
	fma.rn.f32 	%f735, %f434, %f436, %f735;
	fma.rn.f32 	%f736, %f435, %f437, %f736;
	ld.shared.v2.f32 	{%f440, %f441}, [%r393+8];
	fma.rn.f32 	%f737, %f440, %f438, %f737;
	fma.rn.f32 	%f738, %f441, %f439, %f738;
	add.s32 	%r504, %r504, 16;
	add.s32 	%r503, %r503, 1;
	setp.ne.s32 	%p85, %r503, 0;
	@%p85 bra 	$L__BB2_87;
$L__BB2_88:
	add.f32 	%f442, %f735, %f736;
	add.f32 	%f443, %f737, %f738;
	add.f32 	%f789, %f442, %f443;
	add.s32 	%r522, %r158, 4;
$L__BB2_89:
	setp.ge.s32 	%p86, %r522, %r2;
	@%p86 bra 	$L__BB2_124;
	sub.s32 	%r179, %r2, %r522;
	and.b32  	%r180, %r179, 15;
	sub.s32 	%r394, %r522, %r2;
	setp.gt.u32 	%p87, %r394, -16;
	@%p87 bra 	$L__BB2_93;
	and.b32  	%r395, %r179, -16;
	neg.s32 	%r507, %r395;
	shl.b32 	%r396, %r120, 3;
	add.s32 	%r182, %r5, %r396;
	shl.b32 	%r397, %r522, 2;
	mov.u32 	%r398, shraw;
	add.s32 	%r399, %r397, %r398;
	add.s32 	%r506, %r399, 32;
$L__BB2_92:
	.pragma "nounroll";
	add.s32 	%r400, %r506, %r182;
	ld.shared.f32 	%f446, [%r400+-32];
	ld.shared.f32 	%f447, [%r506+-32];
	fma.rn.f32 	%f448, %f446, %f447, %f789;
	ld.shared.f32 	%f449, [%r400+-28];
	ld.shared.f32 	%f450, [%r506+-28];
	fma.rn.f32 	%f451, %f449, %f450, %f448;
	ld.shared.f32 	%f452, [%r400+-24];
	ld.shared.f32 	%f453, [%r506+-24];
	fma.rn.f32 	%f454, %f452, %f453, %f451;
	ld.shared.f32 	%f455, [%r400+-20];
	ld.shared.f32 	%f456, [%r506+-20];
	fma.rn.f32 	%f457, %f455, %f456, %f454;
	ld.shared.f32 	%f458, [%r400+-16];
	ld.shared.f32 	%f459, [%r506+-16];
	fma.rn.f32 	%f460, %f458, %f459, %f457;
	ld.shared.f32 	%f461, [%r400+-12];
	ld.shared.f32 	%f462, [%r506+-12];
	fma.rn.f32 	%f463, %f461, %f462, %f460;
	ld.shared.f32 	%f464, [%r400+-8];
	ld.shared.f32 	%f465, [%r506+-8];
	fma.rn.f32 	%f466, %f464, %f465, %f463;
	ld.shared.f32 	%f467, [%r400+-4];
	ld.shared.f32 	%f468, [%r506+-4];
	fma.rn.f32 	%f469, %f467, %f468, %f466;
	ld.shared.f32 	%f470, [%r400];
	ld.shared.f32 	%f471, [%r506];
	fma.rn.f32 	%f472, %f470, %f471, %f469;
	ld.shared.f32 	%f473, [%r400+4];
	ld.shared.f32 	%f474, [%r506+4];
	fma.rn.f32 	%f475, %f473, %f474, %f472;
	ld.shared.f32 	%f476, [%r400+8];
	ld.shared.f32 	%f477, [%r506+8];
	fma.rn.f32 	%f478, %f476, %f477, %f475;
	ld.shared.f32 	%f479, [%r400+12];
	ld.shared.f32 	%f480, [%r506+12];
	fma.rn.f32 	%f481, %f479, %f480, %f478;
	ld.shared.f32 	%f482, [%r400+16];
	ld.shared.f32 	%f483, [%r506+16];
	fma.rn.f32 	%f484, %f482, %f483, %f481;
	ld.shared.f32 	%f485, [%r400+20];
	ld.shared.f32 	%f486, [%r506+20];
	fma.rn.f32 	%f487, %f485, %f486, %f484;
	ld.shared.f32 	%f488, [%r400+24];
	ld.shared.f32 	%f489, [%r506+24];
	fma.rn.f32 	%f490, %f488, %f489, %f487;
	ld.shared.f32 	%f491, [%r400+28];
	ld.shared.f32 	%f492, [%r506+28];
	fma.rn.f32 	%f789, %f491, %f492, %f490;
	add.s32 	%r522, %r522, 16;
	add.s32 	%r507, %r507, 16;
	add.s32 	%r506, %r506, 64;
	setp.eq.s32 	%p88, %r507, 0;
	@%p88 bra 	$L__BB2_93;
	bra.uni 	$L__BB2_92;
$L__BB2_93:
	setp.eq.s32 	%p89, %r180, 0;
	@%p89 bra 	$L__BB2_124;
	and.b32  	%r230, %r179, 7;
	setp.lt.u32 	%p90, %r180, 8;
	@%p90 bra 	$L__BB2_96;
	shl.b32 	%r401, %r522, 2;
	add.s32 	%r402, %r157, %r401;
	ld.shared.f32 	%f495, [%r402];
	mov.u32 	%r403, shraw;
	add.s32 	%r404, %r403, %r401;
	ld.shared.f32 	%f496, [%r404];
	fma.rn.f32 	%f497, %f495, %f496, %f789;
	ld.shared.f32 	%f498, [%r402+4];
	ld.shared.f32 	%f499, [%r404+4];
	fma.rn.f32 	%f500, %f498, %f499, %f497;
	ld.shared.f32 	%f501, [%r402+8];
	ld.shared.f32 	%f502, [%r404+8];
	fma.rn.f32 	%f503, %f501, %f502, %f500;
	ld.shared.f32 	%f504, [%r402+12];
	ld.shared.f32 	%f505, [%r404+12];
	fma.rn.f32 	%f506, %f504, %f505, %f503;
	ld.shared.f32 	%f507, [%r402+16];
	ld.shared.f32 	%f508, [%r404+16];
	fma.rn.f32 	%f509, %f507, %f508, %f506;
	ld.shared.f32 	%f510, [%r402+20];
	ld.shared.f32 	%f511, [%r404+20];
	fma.rn.f32 	%f512, %f510, %f511, %f509;
	ld.shared.f32 	%f513, [%r402+24];
	ld.shared.f32 	%f514, [%r404+24];
	fma.rn.f32 	%f515, %f513, %f514, %f512;
	ld.shared.f32 	%f516, [%r402+28];
	ld.shared.f32 	%f517, [%r404+28];
	fma.rn.f32 	%f789, %f516, %f517, %f515;
	add.s32 	%r522, %r522, 8;
$L__BB2_96:
	setp.eq.s32 	%p91, %r230, 0;
	@%p91 bra 	$L__BB2_124;
	and.b32  	%r233, %r179, 3;
	setp.lt.u32 	%p92, %r230, 4;
	@%p92 bra 	$L__BB2_99;
	shl.b32 	%r405, %r522, 2;
	add.s32 	%r406, %r157, %r405;
	ld.shared.f32 	%f520, [%r406];
	mov.u32 	%r407, shraw;
	add.s32 	%r408, %r407, %r405;
	ld.shared.f32 	%f521, [%r408];
	fma.rn.f32 	%f522, %f520, %f521, %f789;
	ld.shared.f32 	%f523, [%r406+4];
	ld.shared.f32 	%f524, [%r408+4];
	fma.rn.f32 	%f525, %f523, %f524, %f522;
	ld.shared.f32 	%f526, [%r406+8];
	ld.shared.f32 	%f527, [%r408+8];
	fma.rn.f32 	%f528, %f526, %f527, %f525;
	ld.shared.f32 	%f529, [%r406+12];
	ld.shared.f32 	%f530, [%r408+12];
	fma.rn.f32 	%f789, %f529, %f530, %f528;
	add.s32 	%r522, %r522, 4;
$L__BB2_99:
	setp.eq.s32 	%p93, %r233, 0;
	@%p93 bra 	$L__BB2_124;
	shl.b32 	%r409, %r522, 2;
	mov.u32 	%r410, shraw;
	add.s32 	%r526, %r410, %r409;
	shl.b32 	%r411, %r120, 3;
	add.s32 	%r237, %r5, %r411;
	neg.s32 	%r525, %r233;
$L__BB2_101:
	.pragma "nounroll";
	add.s32 	%r412, %r526, %r237;
	ld.shared.f32 	%f533, [%r412];
	ld.shared.f32 	%f534, [%r526];
	fma.rn.f32 	%f789, %f533, %f534, %f789;
	add.s32 	%r526, %r526, 4;
	add.s32 	%r525, %r525, 1;
	setp.eq.s32 	%p94, %r525, 0;
	@%p94 bra 	$L__BB2_124;
	bra.uni 	$L__BB2_101;
$L__BB2_102:
	@%p63 bra 	$L__BB2_124;
	shl.b32 	%r346, %r121, 2;
	add.s32 	%r190, %r123, %r346;
	setp.lt.s32 	%p67, %r2, 4;
	mov.f32 	%f790, 0f00000000;
	mov.b32 	%r527, 0;
	@%p67 bra 	$L__BB2_111;
	add.s32 	%r348, %r2, -4;
	shr.u32 	%r349, %r348, 2;
	and.b32  	%r191, %r348, -4;
	add.s32 	%r192, %r349, 1;
	and.b32  	%r193, %r192, 3;
	setp.lt.u32 	%p68, %r348, 12;
	mov.f32 	%f760, 0f00000000;
	mov.b32 	%r512, 0;
	mov.f32 	%f759, %f760;
	mov.f32 	%f758, %f760;
	mov.f32 	%f757, %f760;
	@%p68 bra 	$L__BB2_107;
	shl.b32 	%r352, %r120, 3;
	add.s32 	%r194, %r5, %r352;
	and.b32  	%r353, %r192, 2147483644;
	neg.s32 	%r509, %r353;
	mov.f32 	%f760, 0f00000000;
	mov.b32 	%r512, 0;
	mov.u32 	%r510, %r343;
$L__BB2_106:
	.pragma "nounroll";
	add.s32 	%r354, %r510, %r194;
	ld.shared.f32 	%f241, [%r354+4];
	ld.shared.v4.f32 	{%f242, %f243, %f244, %f245}, [%r510];
	fma.rn.f32 	%f246, %f241, %f242, %f757;
	ld.shared.v2.f32 	{%f247, %f248}, [%r354+8];
	fma.rn.f32 	%f249, %f247, %f243, %f758;
	fma.rn.f32 	%f250, %f248, %f244, %f759;
	ld.shared.v2.f32 	{%f251, %f252}, [%r354+16];
	fma.rn.f32 	%f253, %f251, %f245, %f760;
	ld.shared.v4.f32 	{%f254, %f255, %f256, %f257}, [%r510+16];
	fma.rn.f32 	%f258, %f252, %f254, %f246;
	ld.shared.v2.f32 	{%f259, %f260}, [%r354+24];
	fma.rn.f32 	%f261, %f259, %f255, %f249;
	fma.rn.f32 	%f262, %f260, %f256, %f250;
	ld.shared.v2.f32 	{%f263, %f264}, [%r354+32];
	fma.rn.f32 	%f265, %f263, %f257, %f253;
	ld.shared.v4.f32 	{%f266, %f267, %f268, %f269}, [%r510+32];
	fma.rn.f32 	%f270, %f264, %f266, %f258;
	ld.shared.v2.f32 	{%f271, %f272}, [%r354+40];
	fma.rn.f32 	%f273, %f271, %f267, %f261;
	fma.rn.f32 	%f274, %f272, %f268, %f262;
	ld.shared.v2.f32 	{%f275, %f276}, [%r354+48];
	fma.rn.f32 	%f277, %f275, %f269, %f265;
	ld.shared.v4.f32 	{%f278, %f279, %f280, %f281}, [%r510+48];
	fma.rn.f32 	%f757, %f276, %f278, %f270;
	ld.shared.v2.f32 	{%f282, %f283}, [%r354+56];
	fma.rn.f32 	%f758, %f282, %f279, %f273;
	fma.rn.f32 	%f759, %f283, %f280, %f274;
	ld.shared.f32 	%f284, [%r354+64];
	fma.rn.f32 	%f760, %f284, %f281, %f277;
	add.s32 	%r512, %r512, 16;
	add.s32 	%r510, %r510, 64;
	add.s32 	%r509, %r509, 4;
	setp.ne.s32 	%p69, %r509, 0;
	@%p69 bra 	$L__BB2_106;
$L__BB2_107:
	setp.eq.s32 	%p70, %r193, 0;
	@%p70 bra 	$L__BB2_110;
	shl.b32 	%r355, %r120, 3;
	add.s32 	%r203, %r5, %r355;
	shl.b32 	%r356, %r512, 2;
	mov.u32 	%r357, shraw;
	add.s32 	%r514, %r357, %r356;
	neg.s32 	%r513, %r193;
$L__BB2_109:
	.pragma "nounroll";
	add.s32 	%r358, %r514, %r203;
	ld.shared.f32 	%f285, [%r358+4];
	ld.shared.v4.f32 	{%f286, %f287, %f288, %f289}, [%r514];
	fma.rn.f32 	%f757, %f285, %f286, %f757;
	ld.shared.v2.f32 	{%f290, %f291}, [%r358+8];
	fma.rn.f32 	%f758, %f290, %f287, %f758;
	fma.rn.f32 	%f759, %f291, %f288, %f759;
	ld.shared.f32 	%f292, [%r358+16];
	fma.rn.f32 	%f760, %f292, %f289, %f760;
	add.s32 	%r514, %r514, 16;
	add.s32 	%r513, %r513, 1;
	setp.ne.s32 	%p71, %r513, 0;
	@%p71 bra 	$L__BB2_109;
$L__BB2_110:
	add.f32 	%f293, %f757, %f758;
	add.f32 	%f294, %f759, %f760;
	add.f32 	%f790, %f293, %f294;
	add.s32 	%r527, %r191, 4;
$L__BB2_111:
	setp.ge.s32 	%p72, %r527, %r2;
	@%p72 bra 	$L__BB2_124;
	sub.s32 	%r212, %r2, %r527;
	and.b32  	%r213, %r212, 15;
	sub.s32 	%r359, %r527, %r2;
	setp.gt.u32 	%p73, %r359, -16;
	@%p73 bra 	$L__BB2_115;
	and.b32  	%r360, %r212, -16;
	neg.s32 	%r517, %r360;
	shl.b32 	%r361, %r527, 2;
	add.s32 	%r363, %r361, %r343;
	add.s32 	%r516, %r363, 32;
	shl.b32 	%r364, %r120, 3;
	add.s32 	%r216, %r5, %r364;
$L__BB2_114:
	.pragma "nounroll";
	add.s32 	%r365, %r516, %r216;
	ld.shared.f32 	%f297, [%r365+-28];
	ld.shared.f32 	%f298, [%r516+-32];
	fma.rn.f32 	%f299, %f297, %f298, %f790;
	ld.shared.f32 	%f300, [%r365+-24];
	ld.shared.f32 	%f301, [%r516+-28];
	fma.rn.f32 	%f302, %f300, %f301, %f299;
	ld.shared.f32 	%f303, [%r365+-20];
	ld.shared.f32 	%f304, [%r516+-24];
	fma.rn.f32 	%f305, %f303, %f304, %f302;
	ld.shared.f32 	%f306, [%r365+-16];
	ld.shared.f32 	%f307, [%r516+-20];
	fma.rn.f32 	%f308, %f306, %f307, %f305;
	ld.shared.f32 	%f309, [%r365+-12];
	ld.shared.f32 	%f310, [%r516+-16];
	fma.rn.f32 	%f311, %f309, %f310, %f308;
	ld.shared.f32 	%f312, [%r365+-8];
	ld.shared.f32 	%f313, [%r516+-12];
	fma.rn.f32 	%f314, %f312, %f313, %f311;
	ld.shared.f32 	%f315, [%r365+-4];
	ld.shared.f32 	%f316, [%r516+-8];
	fma.rn.f32 	%f317, %f315, %f316, %f314;
	ld.shared.f32 	%f318, [%r365];
	ld.shared.f32 	%f319, [%r516+-4];
	fma.rn.f32 	%f320, %f318, %f319, %f317;
	ld.shared.f32 	%f321, [%r365+4];
	ld.shared.f32 	%f322, [%r516];
	fma.rn.f32 	%f323, %f321, %f322, %f320;
	ld.shared.f32 	%f324, [%r365+8];
	ld.shared.f32 	%f325, [%r516+4];
	fma.rn.f32 	%f326, %f324, %f325, %f323;
	ld.shared.f32 	%f327, [%r365+12];
	ld.shared.f32 	%f328, [%r516+8];
	fma.rn.f32 	%f329, %f327, %f328, %f326;
	ld.shared.f32 	%f330, [%r365+16];
	ld.shared.f32 	%f331, [%r516+12];
	fma.rn.f32 	%f332, %f330, %f331, %f329;
	ld.shared.f32 	%f333, [%r365+20];
	ld.shared.f32 	%f334, [%r516+16];
	fma.rn.f32 	%f335, %f333, %f334, %f332;
	ld.shared.f32 	%f336, [%r365+24];
	ld.shared.f32 	%f337, [%r516+20];
	fma.rn.f32 	%f338, %f336, %f337, %f335;
	ld.shared.f32 	%f339, [%r365+28];
	ld.shared.f32 	%f340, [%r516+24];
	fma.rn.f32 	%f341, %f339, %f340, %f338;
	ld.shared.f32 	%f342, [%r365+32];
	ld.shared.f32 	%f343, [%r516+28];
	fma.rn.f32 	%f790, %f342, %f343, %f341;
	add.s32 	%r527, %r527, 16;
	add.s32 	%r517, %r517, 16;
	add.s32 	%r516, %r516, 64;
	setp.eq.s32 	%p74, %r517, 0;
	@%p74 bra 	$L__BB2_115;
	bra.uni 	$L__BB2_114;
$L__BB2_115:
	setp.eq.s32 	%p75, %r213, 0;
	@%p75 bra 	$L__BB2_124;
	and.b32  	%r244, %r212, 7;
	setp.lt.u32 	%p76, %r213, 8;
	@%p76 bra 	$L__BB2_118;
	shl.b32 	%r366, %r527, 2;
	add.s32 	%r367, %r190, %r366;
	ld.shared.f32 	%f346, [%r367+4];
	add.s32 	%r369, %r343, %r366;
	ld.shared.f32 	%f347, [%r369];
	fma.rn.f32 	%f348, %f346, %f347, %f790;
	ld.shared.f32 	%f349, [%r367+8];
	ld.shared.f32 	%f350, [%r369+4];
	fma.rn.f32 	%f351, %f349, %f350, %f348;
	ld.shared.f32 	%f352, [%r367+12];
	ld.shared.f32 	%f353, [%r369+8];
	fma.rn.f32 	%f354, %f352, %f353, %f351;
	ld.shared.f32 	%f355, [%r367+16];
	ld.shared.f32 	%f356, [%r369+12];
	fma.rn.f32 	%f357, %f355, %f356, %f354;
	ld.shared.f32 	%f358, [%r367+20];
	ld.shared.f32 	%f359, [%r369+16];
	fma.rn.f32 	%f360, %f358, %f359, %f357;
	ld.shared.f32 	%f361, [%r367+24];
	ld.shared.f32 	%f362, [%r369+20];
	fma.rn.f32 	%f363, %f361, %f362, %f360;
	ld.shared.f32 	%f364, [%r367+28];
	ld.shared.f32 	%f365, [%r369+24];
	fma.rn.f32 	%f366, %f364, %f365, %f363;
	ld.shared.f32 	%f367, [%r367+32];
	ld.shared.f32 	%f368, [%r369+28];
	fma.rn.f32 	%f790, %f367, %f368, %f366;
	add.s32 	%r527, %r527, 8;
$L__BB2_118:
	setp.eq.s32 	%p77, %r244, 0;
	@%p77 bra 	$L__BB2_124;
	and.b32  	%r247, %r212, 3;
	setp.lt.u32 	%p78, %r244, 4;
	@%p78 bra 	$L__BB2_121;
	shl.b32 	%r370, %r527, 2;
	add.s32 	%r371, %r190, %r370;
	ld.shared.f32 	%f371, [%r371+4];
	add.s32 	%r373, %r343, %r370;
	ld.shared.f32 	%f372, [%r373];
	fma.rn.f32 	%f373, %f371, %f372, %f790;
	ld.shared.f32 	%f374, [%r371+8];
	ld.shared.f32 	%f375, [%r373+4];
	fma.rn.f32 	%f376, %f374, %f375, %f373;
	ld.shared.f32 	%f377, [%r371+12];
	ld.shared.f32 	%f378, [%r373+8];
	fma.rn.f32 	%f379, %f377, %f378, %f376;
	ld.shared.f32 	%f380, [%r371+16];
	ld.shared.f32 	%f381, [%r373+12];
	fma.rn.f32 	%f790, %f380, %f381, %f379;
	add.s32 	%r527, %r527, 4;
$L__BB2_121:
	setp.eq.s32 	%p79, %r247, 0;
	@%p79 bra 	$L__BB2_124;
	shl.b32 	%r374, %r120, 3;
	add.s32 	%r375, %r5, %r374;
	add.s32 	%r250, %r375, 4;
	shl.b32 	%r376, %r527, 2;
	add.s32 	%r531, %r343, %r376;
	neg.s32 	%r530, %r247;
$L__BB2_123:
	.pragma "nounroll";
	add.s32 	%r378, %r531, %r250;
	ld.shared.f32 	%f384, [%r378];
	ld.shared.f32 	%f385, [%r531];
	fma.rn.f32 	%f790, %f384, %f385, %f790;
	add.s32 	%r531, %r531, 4;
	add.s32 	%r530, %r530, 1;
	setp.ne.s32 	%p80, %r530, 0;
	@%p80 bra 	$L__BB2_123;
$L__BB2_124:
	setp.ge.s32 	%p109, %r125, %r258;
	mad.lo.s32 	%r454, %r258, %r1, %r122;
	cvta.to.global.u64 	%rd87, %rd33;
	mul.wide.s32 	%rd88, %r454, 4;
	add.s64 	%rd29, %rd87, %rd88;
	st.global.f32 	[%rd29], %f789;
	@%p109 bra 	$L__BB2_126;
	st.global.f32 	[%rd29+4], %f790;
$L__BB2_126:
	ret;

}
	// .globl	ehma_batch_tiled_f32_2x_tile256
.visible .entry ehma_batch_tiled_f32_2x_tile256(
	.param .u64 .ptr .align 1 ehma_batch_tiled_f32_2x_tile256_param_0,
	.param .u64 .ptr .align 1 ehma_batch_tiled_f32_2x_tile256_param_1,
	.param .u64 .ptr .align 1 ehma_batch_tiled_f32_2x_tile256_param_2,
	.param .u64 .ptr .align 1 ehma_batch_tiled_f32_2x_tile256_param_3,
	.param .u32 ehma_batch_tiled_f32_2x_tile256_param_4,
	.param .u32 ehma_batch_tiled_f32_2x_tile256_param_5,
	.param .u32 ehma_batch_tiled_f32_2x_tile256_param_6,
	.param .u32 ehma_batch_tiled_f32_2x_tile256_param_7,
	.param .u64 .ptr .align 1 ehma_batch_tiled_f32_2x_tile256_param_8
)
{
	.reg .pred 	%p<110>;
	.reg .b32 	%r<532>;
	.reg .b32 	%f<791>;
	.reg .b64 	%rd<97>;

	ld.param.u64 	%rd30, [ehma_batch_tiled_f32_2x_tile256_param_0];
	ld.param.u64 	%rd31, [ehma_batch_tiled_f32_2x_tile256_param_1];
	ld.param.u64 	%rd32, [ehma_batch_tiled_f32_2x_tile256_param_2];
	ld.param.u32 	%r257, [ehma_batch_tiled_f32_2x_tile256_param_4];
	ld.param.u32 	%r258, [ehma_batch_tiled_f32_2x_tile256_param_5];
	ld.param.u32 	%r259, [ehma_batch_tiled_f32_2x_tile256_param_6];
	ld.param.u32 	%r260, [ehma_batch_tiled_f32_2x_tile256_param_7];
	ld.param.u64 	%rd33, [ehma_batch_tiled_f32_2x_tile256_param_8];
	cvta.to.global.u64 	%rd1, %rd30;
	cvta.to.global.u64 	%rd2, %rd31;
	mov.u32 	%r261, %ntid.x;
	setp.ne.s32 	%p2, %r261, 128;
	@%p2 bra 	$L__BB3_126;
	mov.u32 	%r1, %ctaid.y;
	setp.ge.s32 	%p3, %r1, %r259;
	@%p3 bra 	$L__BB3_126;
	cvta.to.global.u64 	%rd34, %rd32;
	mul.wide.u32 	%rd35, %r1, 4;
	add.s64 	%rd36, %rd34, %rd35;
	ld.global.nc.u32 	%r2, [%rd36];
	mov.u32 	%r262, %ctaid.x;
	shl.b32 	%r3, %r262, 8;
	setp.ge.s32 	%p4, %r3, %r258;
	@%p4 bra 	$L__BB3_126;
	add.s32 	%r4, %r2, 255;
	shl.b32 	%r263, %r2, 2;
	add.s32 	%r264, %r263, 15;
	and.b32  	%r5, %r264, -16;
	mul.lo.s32 	%r6, %r257, %r1;
	shl.b32 	%r265, %r6, 2;
	cvt.u64.u32 	%rd37, %r265;
	add.s64 	%rd38, %rd31, %rd37;
	and.b64  	%rd39, %rd38, 15;
	setp.ne.s64 	%p5, %rd39, 0;
	@%p5 bra 	$L__BB3_14;
	shr.s32 	%r7, %r2, 2;
	mov.u32 	%r8, %tid.x;
	setp.ge.s32 	%p11, %r8, %r7;
	@%p11 bra 	$L__BB3_11;
	not.b32 	%r278, %r8;
	add.s32 	%r9, %r7, %r278;
	and.b32  	%r279, %r9, 384;
	setp.eq.s32 	%p12, %r279, 384;
	mov.u32 	%r459, %r8;
	@%p12 bra 	$L__BB3_8;
	shr.u32 	%r280, %r9, 7;
	add.s32 	%r281, %r280, 1;
	and.b32  	%r282, %r281, 3;
	mul.wide.u32 	%rd47, %r8, 16;
	mul.wide.s32 	%rd48, %r6, 4;
	add.s64 	%rd49, %rd47, %rd48;
	add.s64 	%rd89, %rd2, %rd49;
	shl.b32 	%r283, %r8, 4;
	mov.u32 	%r284, shraw;
	add.s32 	%r456, %r284, %r283;
	neg.s32 	%r455, %r282;
	shl.b32 	%r285, %r281, 7;
	and.b32  	%r286, %r285, 384;
	add.s32 	%r459, %r8, %r286;
$L__BB3_7:
	.pragma "nounroll";
	ld.global.v4.f32 	{%f184, %f185, %f186, %f187}, [%rd89];
	st.shared.v4.f32 	[%r456], {%f184, %f185, %f186, %f187};
	add.s64 	%rd89, %rd89, 2048;
	add.s32 	%r456, %r456, 2048;
	add.s32 	%r455, %r455, 1;
	setp.ne.s32 	%p13, %r455, 0;
	@%p13 bra 	$L__BB3_7;
$L__BB3_8:
	setp.lt.u32 	%p14, %r9, 384;
	@%p14 bra 	$L__BB3_11;
	shl.b32 	%r287, %r459, 4;
	mov.u32 	%r288, shraw;
	add.s32 	%r289, %r287, %r288;
	add.s32 	%r458, %r289, 4096;
	mul.wide.u32 	%rd50, %r459, 16;
	mul.wide.s32 	%rd51, %r6, 4;
	add.s64 	%rd52, %rd50, %rd51;
	add.s64 	%rd53, %rd52, %rd2;
	add.s64 	%rd90, %rd53, 4096;
$L__BB3_10:
	ld.global.v4.f32 	{%f188, %f189, %f190, %f191}, [%rd90+-4096];
	st.shared.v4.f32 	[%r458+-4096], {%f188, %f189, %f190, %f191};
	ld.global.v4.f32 	{%f192, %f193, %f194, %f195}, [%rd90+-2048];
	st.shared.v4.f32 	[%r458+-2048], {%f192, %f193, %f194, %f195};
	ld.global.v4.f32 	{%f196, %f197, %f198, %f199}, [%rd90];
	st.shared.v4.f32 	[%r458], {%f196, %f197, %f198, %f199};
	ld.global.v4.f32 	{%f200, %f201, %f202, %f203}, [%rd90+2048];
	st.shared.v4.f32 	[%r458+2048], {%f200, %f201, %f202, %f203};
	add.s32 	%r459, %r459, 512;
	add.s32 	%r458, %r458, 8192;
	add.s64 	%rd90, %rd90, 8192;
	setp.lt.s32 	%p15, %r459, %r7;
	@%p15 bra 	$L__BB3_10;
$L__BB3_11:
	setp.ne.s32 	%p16, %r8, 0;
	and.b32  	%r23, %r2, 3;
	setp.eq.s32 	%p17, %r23, 0;
	or.pred  	%p18, %p16, %p17;
	@%p18 bra 	$L__BB3_21;
	and.b32  	%r460, %r2, -4;
	neg.s32 	%r462, %r23;
	and.b32  	%r291, %r263, -16;
	mov.u32 	%r292, shraw;
	add.s32 	%r461, %r292, %r291;
	mul.wide.s32 	%rd54, %r6, 4;
	add.s64 	%rd9, %rd2, %rd54;
$L__BB3_13:
	mul.wide.s32 	%rd55, %r460, 4;
	add.s64 	%rd56, %rd9, %rd55;
	ld.global.f32 	%f204, [%rd56];
	st.shared.f32 	[%r461], %f204;
	add.s32 	%r462, %r462, 1;
	setp.eq.s32 	%p19, %r462, 0;
	add.s32 	%r461, %r461, 4;
	add.s32 	%r460, %r460, 1;
	@%p19 bra 	$L__BB3_21;
	bra.uni 	$L__BB3_13;
$L__BB3_14:
	mov.u32 	%r467, %tid.x;
	setp.ge.s32 	%p6, %r467, %r2;
	@%p6 bra 	$L__BB3_21;
	not.b32 	%r266, %r467;
	add.s32 	%r34, %r2, %r266;
	and.b32  	%r267, %r34, 384;
	setp.eq.s32 	%p7, %r267, 384;
	@%p7 bra 	$L__BB3_18;
	shr.u32 	%r268, %r34, 7;
	add.s32 	%r269, %r268, 1;
	and.b32  	%r270, %r269, 3;
	shl.b32 	%r271, %r467, 2;
	mov.u32 	%r272, shraw;
	add.s32 	%r464, %r272, %r271;
	mul.wide.s32 	%rd40, %r6, 4;
	mul.wide.u32 	%rd41, %r467, 4;
	add.s64 	%rd42, %rd40, %rd41;
	add.s64 	%rd91, %rd2, %rd42;
	neg.s32 	%r463, %r270;
	shl.b32 	%r273, %r269, 7;
	and.b32  	%r274, %r273, 384;
	add.s32 	%r467, %r467, %r274;
$L__BB3_17:
	.pragma "nounroll";
	ld.global.f32 	%f179, [%rd91];
	st.shared.f32 	[%r464], %f179;
	add.s32 	%r464, %r464, 512;
	add.s64 	%rd91, %rd91, 512;
	add.s32 	%r463, %r463, 1;
	setp.ne.s32 	%p8, %r463, 0;
	@%p8 bra 	$L__BB3_17;
$L__BB3_18:
	setp.lt.u32 	%p9, %r34, 384;
	@%p9 bra 	$L__BB3_21;
	mul.wide.s32 	%rd43, %r6, 4;
	mul.wide.u32 	%rd44, %r467, 4;
	add.s64 	%rd45, %rd43, %rd44;
	add.s64 	%rd46, %rd45, %rd2;
	add.s64 	%rd92, %rd46, 1024;
	shl.b32 	%r275, %r467, 2;
	mov.u32 	%r276, shraw;
	add.s32 	%r277, %r275, %r276;
	add.s32 	%r466, %r277, 1024;
$L__BB3_20:
	ld.global.f32 	%f180, [%rd92+-1024];
	st.shared.f32 	[%r466+-1024], %f180;
	ld.global.f32 	%f181, [%rd92+-512];
	st.shared.f32 	[%r466+-512], %f181;
	ld.global.f32 	%f182, [%rd92];
	st.shared.f32 	[%r466], %f182;
	ld.global.f32 	%f183, [%rd92+512];
	st.shared.f32 	[%r466+512], %f183;
	add.s32 	%r467, %r467, 512;
	add.s64 	%rd92, %rd92, 2048;
	add.s32 	%r466, %r466, 2048;
	setp.lt.s32 	%p10, %r467, %r2;
	@%p10 bra 	$L__BB3_20;
$L__BB3_21:
	bar.sync 	0;
	sub.s32 	%r293, %r3, %r2;
	add.s32 	%r48, %r293, 1;
	setp.lt.s32 	%p20, %r48, 0;
	add.s32 	%r294, %r3, 256;
	setp.gt.s32 	%p21, %r294, %r258;
	or.pred  	%p22, %p20, %p21;
	@%p22 bra 	$L__BB3_40;
	shl.b32 	%r310, %r48, 2;
	cvt.u64.u32 	%rd67, %r310;
	add.s64 	%rd68, %rd30, %rd67;
	and.b64  	%rd69, %rd68, 15;
	setp.ne.s64 	%p43, %rd69, 0;
	@%p43 bra 	$L__BB3_33;
	shr.s32 	%r49, %r4, 2;
	mov.u32 	%r50, %tid.x;
	setp.ge.s32 	%p49, %r50, %r49;
	@%p49 bra 	$L__BB3_30;
	not.b32 	%r325, %r50;
	add.s32 	%r51, %r49, %r325;
	and.b32  	%r326, %r51, 384;
	setp.eq.s32 	%p50, %r326, 384;
	mov.u32 	%r472, %r50;
	@%p50 bra 	$L__BB3_27;
	shr.u32 	%r327, %r51, 7;
	add.s32 	%r328, %r327, 1;
	and.b32  	%r329, %r328, 3;
	mul.wide.u32 	%rd77, %r50, 16;
	mul.wide.u32 	%rd78, %r48, 4;
	add.s64 	%rd79, %rd77, %rd78;
	add.s64 	%rd93, %rd1, %rd79;
	shl.b32 	%r330, %r50, 4;
	add.s32 	%r331, %r330, %r5;
	mov.u32 	%r332, shraw;
	add.s32 	%r469, %r332, %r331;
	neg.s32 	%r468, %r329;
	shl.b32 	%r333, %r328, 7;
	and.b32  	%r334, %r333, 384;
	add.s32 	%r472, %r50, %r334;
$L__BB3_26:
	.pragma "nounroll";
	ld.global.v4.f32 	{%f215, %f216, %f217, %f218}, [%rd93];
	st.shared.v4.f32 	[%r469], {%f215, %f216, %f217, %f218};
	add.s64 	%rd93, %rd93, 2048;
	add.s32 	%r469, %r469, 2048;
	add.s32 	%r468, %r468, 1;
	setp.ne.s32 	%p51, %r468, 0;
	@%p51 bra 	$L__BB3_26;
$L__BB3_27:
	setp.lt.u32 	%p52, %r51, 384;
	@%p52 bra 	$L__BB3_30;
	shl.b32 	%r335, %r472, 4;
	add.s32 	%r336, %r335, %r5;
	mov.u32 	%r337, shraw;
	add.s32 	%r338, %r336, %r337;
	add.s32 	%r471, %r338, 4096;
	mul.wide.u32 	%rd80, %r472, 16;
	mul.wide.u32 	%rd81, %r48, 4;
	add.s64 	%rd82, %rd80, %rd81;
	add.s64 	%rd83, %rd82, %rd1;
	add.s64 	%rd94, %rd83, 4096;
$L__BB3_29:
	ld.global.v4.f32 	{%f219, %f220, %f221, %f222}, [%rd94+-4096];
	st.shared.v4.f32 	[%r471+-4096], {%f219, %f220, %f221, %f222};
	ld.global.v4.f32 	{%f223, %f224, %f225, %f226}, [%rd94+-2048];
	st.shared.v4.f32 	[%r471+-2048], {%f223, %f224, %f225, %f226};
	ld.global.v4.f32 	{%f227, %f228, %f229, %f230}, [%rd94];
	st.shared.v4.f32 	[%r471], {%f227, %f228, %f229, %f230};
	ld.global.v4.f32 	{%f231, %f232, %f233, %f234}, [%rd94+2048];
	st.shared.v4.f32 	[%r471+2048], {%f231, %f232, %f233, %f234};
	add.s32 	%r472, %r472, 512;
	add.s32 	%r471, %r471, 8192;
	add.s64 	%rd94, %rd94, 8192;
	setp.lt.s32 	%p53, %r472, %r49;
	@%p53 bra 	$L__BB3_29;
$L__BB3_30:
	setp.ne.s32 	%p54, %r50, 0;
	and.b32  	%r65, %r4, 3;
	setp.eq.s32 	%p55, %r65, 0;
	or.pred  	%p56, %p54, %p55;
	@%p56 bra 	$L__BB3_58;
	and.b32  	%r473, %r4, -4;
	neg.s32 	%r475, %r65;
	shl.b32 	%r339, %r4, 2;
	and.b32  	%r340, %r339, -16;
	add.s32 	%r341, %r340, %r5;
	mov.u32 	%r342, shraw;
	add.s32 	%r474, %r342, %r341;
	mul.wide.u32 	%rd84, %r48, 4;
	add.s64 	%rd22, %rd1, %rd84;
$L__BB3_32:
	mul.wide.s32 	%rd85, %r473, 4;
	add.s64 	%rd86, %rd22, %rd85;
	ld.global.f32 	%f235, [%rd86];
	st.shared.f32 	[%r474], %f235;
	add.s32 	%r475, %r475, 1;
	setp.eq.s32 	%p57, %r475, 0;
	add.s32 	%r474, %r474, 4;
	add.s32 	%r473, %r473, 1;
	@%p57 bra 	$L__BB3_58;
	bra.uni 	$L__BB3_32;
$L__BB3_33:
	mov.u32 	%r480, %tid.x;
	setp.ge.s32 	%p44, %r480, %r4;
	@%p44 bra 	$L__BB3_58;
	sub.s32 	%r311, %r2, %r480;
	add.s32 	%r76, %r311, 254;
	and.b32  	%r312, %r76, 384;
	setp.eq.s32 	%p45, %r312, 384;
	@%p45 bra 	$L__BB3_37;
	shr.u32 	%r313, %r76, 7;
	add.s32 	%r314, %r313, 1;
	and.b32  	%r315, %r314, 3;
	shl.b32 	%r316, %r480, 2;
	add.s32 	%r317, %r5, %r316;
	mov.u32 	%r318, shraw;
	add.s32 	%r477, %r318, %r317;
	mul.wide.u32 	%rd70, %r480, 4;
	mul.wide.u32 	%rd71, %r48, 4;
	add.s64 	%rd72, %rd70, %rd71;
	add.s64 	%rd95, %rd1, %rd72;
	neg.s32 	%r476, %r315;
	shl.b32 	%r319, %r314, 7;
	and.b32  	%r320, %r319, 384;
	add.s32 	%r480, %r480, %r320;
$L__BB3_36:
	.pragma "nounroll";
	ld.global.f32 	%f210, [%rd95];
	st.shared.f32 	[%r477], %f210;
	add.s32 	%r477, %r477, 512;
	add.s64 	%rd95, %rd95, 512;
	add.s32 	%r476, %r476, 1;
	setp.ne.s32 	%p46, %r476, 0;
	@%p46 bra 	$L__BB3_36;
$L__BB3_37:
	setp.lt.u32 	%p47, %r76, 384;
	@%p47 bra 	$L__BB3_58;
	mul.wide.u32 	%rd73, %r480, 4;
	mul.wide.u32 	%rd74, %r48, 4;
	add.s64 	%rd75, %rd73, %rd74;
	add.s64 	%rd76, %rd75, %rd1;
	add.s64 	%rd96, %rd76, 1024;
	shl.b32 	%r321, %r480, 2;
	add.s32 	%r322, %r5, %r321;
	mov.u32 	%r323, shraw;
	add.s32 	%r324, %r322, %r323;
	add.s32 	%r479, %r324, 1024;
$L__BB3_39:
	ld.global.f32 	%f211, [%rd96+-1024];
	st.shared.f32 	[%r479+-1024], %f211;
	ld.global.f32 	%f212, [%rd96+-512];
	st.shared.f32 	[%r479+-512], %f212;
	ld.global.f32 	%f213, [%rd96];
	st.shared.f32 	[%r479], %f213;
	ld.global.f32 	%f214, [%rd96+512];
	st.shared.f32 	[%r479+512], %f214;
	add.s32 	%r480, %r480, 512;
	add.s64 	%rd96, %rd96, 2048;
	add.s32 	%r479, %r479, 2048;
	setp.lt.s32 	%p48, %r480, %r4;
	@%p48 bra 	$L__BB3_39;
	bra.uni 	$L__BB3_58;
$L__BB3_40:
	mov.u32 	%r485, %tid.x;
	setp.ge.s32 	%p23, %r485, %r4;
	@%p23 bra 	$L__BB3_58;
	sub.s32 	%r295, %r2, %r485;
	add.s32 	%r91, %r295, 254;
	and.b32  	%r296, %r91, 384;
	setp.eq.s32 	%p24, %r296, 384;
	@%p24 bra 	$L__BB3_47;
	add.s32 	%r484, %r485, 1;
	shl.b32 	%r297, %r485, 2;
	add.s32 	%r298, %r5, %r297;
	mov.u32 	%r299, shraw;
	add.s32 	%r483, %r299, %r298;
	add.s32 	%r300, %r485, %r3;
	sub.s32 	%r482, %r300, %r2;
	shr.u32 	%r301, %r91, 7;
	add.s32 	%r302, %r301, 1;
	and.b32  	%r303, %r302, 3;
	neg.s32 	%r481, %r303;
$L__BB3_43:
	.pragma "nounroll";
	add.s32 	%r100, %r482, 1;
	setp.lt.s32 	%p25, %r100, 0;
	setp.ge.s32 	%p26, %r100, %r258;
	mov.f32 	%f670, 0f00000000;
	or.pred  	%p27, %p25, %p26;
	@%p27 bra 	$L__BB3_45;
	mul.wide.u32 	%rd57, %r100, 4;
	add.s64 	%rd58, %rd1, %rd57;
	ld.global.f32 	%f670, [%rd58];
$L__BB3_45:
	st.shared.f32 	[%r483], %f670;
	add.s32 	%r484, %r484, 128;
	add.s32 	%r483, %r483, 512;
	add.s32 	%r482, %r482, 128;
	add.s32 	%r481, %r481, 1;
	setp.ne.s32 	%p28, %r481, 0;
	@%p28 bra 	$L__BB3_43;
	add.s32 	%r485, %r484, -1;
$L__BB3_47:
	setp.lt.u32 	%p29, %r91, 384;
	@%p29 bra 	$L__BB3_58;
	add.s32 	%r488, %r485, 257;
	add.s32 	%r304, %r485, %r3;
	sub.s32 	%r487, %r304, %r2;
	shl.b32 	%r305, %r485, 2;
	add.s32 	%r306, %r5, %r305;
	mov.u32 	%r307, shraw;
	add.s32 	%r308, %r306, %r307;
	add.s32 	%r486, %r308, 1024;
$L__BB3_49:
	add.s32 	%r113, %r487, 1;
	setp.lt.s32 	%p30, %r113, 0;
	setp.ge.s32 	%p31, %r113, %r258;
	mov.f32 	%f671, 0f00000000;
	or.pred  	%p32, %p30, %p31;
	@%p32 bra 	$L__BB3_51;
	mul.wide.u32 	%rd59, %r113, 4;
	add.s64 	%rd60, %rd1, %rd59;
	ld.global.f32 	%f671, [%rd60];
$L__BB3_51:
	st.shared.f32 	[%r486+-1024], %f671;
	add.s32 	%r114, %r487, 129;
	setp.lt.s32 	%p33, %r114, 0;
	setp.ge.s32 	%p34, %r114, %r258;
	mov.f32 	%f672, 0f00000000;
	or.pred  	%p35, %p33, %p34;
	@%p35 bra 	$L__BB3_53;
	mul.wide.u32 	%rd61, %r114, 4;
	add.s64 	%rd62, %rd1, %rd61;
	ld.global.f32 	%f672, [%rd62];
$L__BB3_53:
	st.shared.f32 	[%r486+-512], %f672;
	add.s32 	%r115, %r487, 257;
	setp.lt.s32 	%p36, %r115, 0;
	setp.ge.s32 	%p37, %r115, %r258;
	mov.f32 	%f673, 0f00000000;
	or.pred  	%p38, %p36, %p37;
	@%p38 bra 	$L__BB3_55;
	mul.wide.u32 	%rd63, %r115, 4;
	add.s64 	%rd64, %rd1, %rd63;
	ld.global.f32 	%f673, [%rd64];
$L__BB3_55:
	st.shared.f32 	[%r486], %f673;
	add.s32 	%r116, %r487, 385;
	setp.lt.s32 	%p39, %r116, 0;
	setp.ge.s32 	%p40, %r116, %r258;
	mov.f32 	%f674, 0f00000000;
	or.pred  	%p41, %p39, %p40;
	@%p41 bra 	$L__BB3_57;
	mul.wide.u32 	%rd65, %r116, 4;
	add.s64 	%rd66, %rd1, %rd65;
	ld.global.f32 	%f674, [%rd66];
$L__BB3_57:
	st.shared.f32 	[%r486+512], %f674;
	add.s32 	%r117, %r488, 512;
	add.s32 	%r309, %r488, 255;
	add.s32 	%r487, %r487, 512;
	add.s32 	%r486, %r486, 2048;
	setp.lt.s32 	%p42, %r309, %r4;
	mov.u32 	%r488, %r117;
	@%p42 bra 	$L__BB3_49;
$L__BB3_58:
	bar.sync 	0;
	mov.u32 	%r120, %tid.x;
	shl.b32 	%r121, %r120, 1;
	add.s32 	%r122, %r3, %r121;
	setp.ge.s32 	%p58, %r122, %r258;
	@%p58 bra 	$L__BB3_126;
	mov.u32 	%r343, shraw;
	add.s32 	%r123, %r343, %r5;
	add.s32 	%r344, %r260, %r2;
	add.s32 	%r124, %r344, -1;
	setp.lt.s32 	%p59, %r122, %r124;
	add.s32 	%r125, %r122, 1;
	setp.lt.s32 	%p60, %r125, %r258;
	setp.ge.s32 	%p61, %r125, %r124;
	and.pred  	%p1, %p60, %p61;
	not.pred 	%p63, %p1;
	or.pred  	%p64, %p59, %p63;
	@%p64 bra 	$L__BB3_80;
	setp.lt.s32 	%p95, %r2, 4;
	mov.f32 	%f789, 0f00000000;
	mov.b32 	%r519, 0;
	mov.f32 	%f790, %f789;
	@%p95 bra 	$L__BB3_68;
	add.s32 	%r415, %r2, -4;
	shr.u32 	%r416, %r415, 2;
	add.s32 	%r126, %r416, 1;
	and.b32  	%r127, %r126, 3;
	setp.lt.u32 	%p96, %r415, 12;
	mov.f32 	%f714, 0f00000000;
	mov.b32 	%r492, 0;
	mov.f32 	%f712, %f714;
	mov.f32 	%f710, %f714;
	mov.f32 	%f707, %f714;
	mov.f32 	%f709, %f714;
	mov.f32 	%f711, %f714;
	mov.f32 	%f713, %f714;
	mov.f32 	%f708, %f714;
	@%p96 bra 	$L__BB3_64;
	shl.b32 	%r419, %r120, 3;
	add.s32 	%r128, %r5, %r419;
	and.b32  	%r420, %r126, 2147483644;
	neg.s32 	%r489, %r420;
	mov.f32 	%f714, 0f00000000;
	mov.b32 	%r492, 0;
	mov.u32 	%r490, shraw;
$L__BB3_63:
	.pragma "nounroll";
	ld.shared.v4.f32 	{%f539, %f540, %f541, %f542}, [%r490];
	add.s32 	%r421, %r490, %r128;
	ld.shared.v2.f32 	{%f543, %f544}, [%r421];
	fma.rn.f32 	%f545, %f543, %f539, %f707;
	fma.rn.f32 	%f546, %f544, %f539, %f708;
	fma.rn.f32 	%f547, %f544, %f540, %f709;
	ld.shared.v2.f32 	{%f548, %f549}, [%r421+8];
	fma.rn.f32 	%f550, %f548, %f540, %f710;
	fma.rn.f32 	%f551, %f548, %f541, %f711;
	fma.rn.f32 	%f552, %f549, %f541, %f712;
	fma.rn.f32 	%f553, %f549, %f542, %f713;
	ld.shared.v2.f32 	{%f554, %f555}, [%r421+16];
	fma.rn.f32 	%f556, %f554, %f542, %f714;
	ld.shared.v4.f32 	{%f557, %f558, %f559, %f560}, [%r490+16];
	fma.rn.f32 	%f561, %f554, %f557, %f545;
	fma.rn.f32 	%f562, %f555, %f557, %f546;
	fma.rn.f32 	%f563, %f555, %f558, %f547;
	ld.shared.v2.f32 	{%f564, %f565}, [%r421+24];
	fma.rn.f32 	%f566, %f564, %f558, %f550;
	fma.rn.f32 	%f567, %f564, %f559, %f551;
	fma.rn.f32 	%f568, %f565, %f559, %f552;
	fma.rn.f32 	%f569, %f565, %f560, %f553;
	ld.shared.v2.f32 	{%f570, %f571}, [%r421+32];
	fma.rn.f32 	%f572, %f570, %f560, %f556;
	ld.shared.v4.f32 	{%f573, %f574, %f575, %f576}, [%r490+32];
	fma.rn.f32 	%f577, %f570, %f573, %f561;
	fma.rn.f32 	%f578, %f571, %f573, %f562;
	fma.rn.f32 	%f579, %f571, %f574, %f563;
	ld.shared.v2.f32 	{%f580, %f581}, [%r421+40];
	fma.rn.f32 	%f582, %f580, %f574, %f566;
	fma.rn.f32 	%f583, %f580, %f575, %f567;
	fma.rn.f32 	%f584, %f581, %f575, %f568;
	fma.rn.f32 	%f585, %f581, %f576, %f569;
	ld.shared.v2.f32 	{%f586, %f587}, [%r421+48];
	fma.rn.f32 	%f588, %f586, %f576, %f572;
	ld.shared.v4.f32 	{%f589, %f590, %f591, %f592}, [%r490+48];
	fma.rn.f32 	%f707, %f586, %f589, %f577;
	fma.rn.f32 	%f708, %f587, %f589, %f578;
	fma.rn.f32 	%f709, %f587, %f590, %f579;
	ld.shared.v2.f32 	{%f593, %f594}, [%r421+56];
	fma.rn.f32 	%f710, %f593, %f590, %f582;
	fma.rn.f32 	%f711, %f593, %f591, %f583;
	fma.rn.f32 	%f712, %f594, %f591, %f584;
	fma.rn.f32 	%f713, %f594, %f592, %f585;
	ld.shared.f32 	%f595, [%r421+64];
	fma.rn.f32 	%f714, %f595, %f592, %f588;
	add.s32 	%r492, %r492, 16;
	add.s32 	%r490, %r490, 64;
	add.s32 	%r489, %r489, 4;
	setp.ne.s32 	%p97, %r489, 0;
	@%p97 bra 	$L__BB3_63;
$L__BB3_64:
	setp.eq.s32 	%p98, %r127, 0;
	@%p98 bra 	$L__BB3_67;
	neg.s32 	%r494, %r127;
	shl.b32 	%r422, %r120, 3;
	add.s32 	%r138, %r5, %r422;
	shl.b32 	%r423, %r492, 2;
	mov.u32 	%r424, shraw;
	add.s32 	%r493, %r424, %r423;
$L__BB3_66:
	.pragma "nounroll";
	ld.shared.v4.f32 	{%f596, %f597, %f598, %f599}, [%r493];
	add.s32 	%r425, %r493, %r138;
	ld.shared.v2.f32 	{%f600, %f601}, [%r425];
	fma.rn.f32 	%f707, %f600, %f596, %f707;
	fma.rn.f32 	%f708, %f601, %f596, %f708;
	fma.rn.f32 	%f709, %f601, %f597, %f709;
	ld.shared.v2.f32 	{%f602, %f603}, [%r425+8];
	fma.rn.f32 	%f710, %f602, %f597, %f710;
	fma.rn.f32 	%f711, %f602, %f598, %f711;
	fma.rn.f32 	%f712, %f603, %f598, %f712;
	fma.rn.f32 	%f713, %f603, %f599, %f713;
	ld.shared.f32 	%f604, [%r425+16];
	fma.rn.f32 	%f714, %f604, %f599, %f714;
	add.s32 	%r494, %r494, 1;
	setp.ne.s32 	%p99, %r494, 0;
	add.s32 	%r493, %r493, 16;
	@%p99 bra 	$L__BB3_66;
$L__BB3_67:
	add.f32 	%f605, %f709, %f707;
	add.f32 	%f606, %f713, %f711;
	add.f32 	%f789, %f606, %f605;
	add.f32 	%f607, %f708, %f710;
	add.f32 	%f608, %f712, %f714;
	add.f32 	%f790, %f607, %f608;
	add.s32 	%r426, %r2, -4;
	and.b32  	%r427, %r426, -4;
	add.s32 	%r519, %r427, 4;
$L__BB3_68:
	setp.ge.s32 	%p100, %r519, %r2;
	@%p100 bra 	$L__BB3_124;
	sub.s32 	%r146, %r2, %r519;
	and.b32  	%r147, %r146, 7;
	sub.s32 	%r428, %r519, %r2;
	setp.gt.u32 	%p101, %r428, -8;
	@%p101 bra 	$L__BB3_72;
	and.b32  	%r429, %r146, -8;
	neg.s32 	%r497, %r429;
	shl.b32 	%r430, %r519, 2;
	mov.u32 	%r431, shraw;
	add.s32 	%r432, %r430, %r431;
	add.s32 	%r496, %r432, 16;
	shl.b32 	%r433, %r120, 3;
	add.s32 	%r150, %r5, %r433;
$L__BB3_71:
	.pragma "nounroll";
	ld.shared.f32 	%f610, [%r496+-16];
	add.s32 	%r434, %r496, %r150;
	ld.shared.f32 	%f611, [%r434+-16];
	fma.rn.f32 	%f612, %f611, %f610, %f789;
	ld.shared.f32 	%f613, [%r434+-12];
	fma.rn.f32 	%f614, %f613, %f610, %f790;
	ld.shared.f32 	%f615, [%r496+-12];
	fma.rn.f32 	%f616, %f613, %f615, %f612;
	ld.shared.f32 	%f617, [%r434+-8];
	fma.rn.f32 	%f618, %f617, %f615, %f614;
	ld.shared.f32 	%f619, [%r496+-8];
	fma.rn.f32 	%f620, %f617, %f619, %f616;
	ld.shared.f32 	%f621, [%r434+-4];
	fma.rn.f32 	%f622, %f621, %f619, %f618;
	ld.shared.f32 	%f623, [%r496+-4];
	fma.rn.f32 	%f624, %f621, %f623, %f620;
	ld.shared.f32 	%f625, [%r434];
	fma.rn.f32 	%f626, %f625, %f623, %f622;
	ld.shared.f32 	%f627, [%r496];
	fma.rn.f32 	%f628, %f625, %f627, %f624;
	ld.shared.f32 	%f629, [%r434+4];
	fma.rn.f32 	%f630, %f629, %f627, %f626;
	ld.shared.f32 	%f631, [%r496+4];
	fma.rn.f32 	%f632, %f629, %f631, %f628;
	ld.shared.f32 	%f633, [%r434+8];
	fma.rn.f32 	%f634, %f633, %f631, %f630;
	ld.shared.f32 	%f635, [%r496+8];
	fma.rn.f32 	%f636, %f633, %f635, %f632;
	ld.shared.f32 	%f637, [%r434+12];
	fma.rn.f32 	%f638, %f637, %f635, %f634;
	ld.shared.f32 	%f639, [%r496+12];
	fma.rn.f32 	%f789, %f637, %f639, %f636;
	ld.shared.f32 	%f640, [%r434+16];
	fma.rn.f32 	%f790, %f640, %f639, %f638;
	add.s32 	%r519, %r519, 8;
	add.s32 	%r497, %r497, 8;
	add.s32 	%r496, %r496, 32;
	setp.eq.s32 	%p102, %r497, 0;
	@%p102 bra 	$L__BB3_72;
	bra.uni 	$L__BB3_71;
$L__BB3_72:
	setp.eq.s32 	%p103, %r147, 0;
	@%p103 bra 	$L__BB3_124;
	and.b32  	%r224, %r146, 3;
	setp.lt.u32 	%p104, %r147, 4;
	@%p104 bra 	$L__BB3_75;
	shl.b32 	%r435, %r519, 2;
	mov.u32 	%r436, shraw;
	add.s32 	%r437, %r436, %r435;
	ld.shared.f32 	%f642, [%r437];
	add.s32 	%r438, %r519, %r121;
	shl.b32 	%r439, %r438, 2;
	add.s32 	%r440, %r123, %r439;
	ld.shared.f32 	%f643, [%r440];
	fma.rn.f32 	%f644, %f643, %f642, %f789;
	ld.shared.f32 	%f645, [%r440+4];
	fma.rn.f32 	%f646, %f645, %f642, %f790;
	ld.shared.f32 	%f647, [%r437+4];
	fma.rn.f32 	%f648, %f645, %f647, %f644;
	ld.shared.f32 	%f649, [%r440+8];
	fma.rn.f32 	%f650, %f649, %f647, %f646;
	ld.shared.f32 	%f651, [%r437+8];
	fma.rn.f32 	%f652, %f649, %f651, %f648;
	ld.shared.f32 	%f653, [%r440+12];
	fma.rn.f32 	%f654, %f653, %f651, %f650;
	ld.shared.f32 	%f655, [%r437+12];
	fma.rn.f32 	%f789, %f653, %f655, %f652;
	ld.shared.f32 	%f656, [%r440+16];
	fma.rn.f32 	%f790, %f656, %f655, %f654;
	add.s32 	%r519, %r519, 4;
$L__BB3_75:
	setp.eq.s32 	%p105, %r224, 0;
	@%p105 bra 	$L__BB3_124;
	setp.eq.s32 	%p106, %r224, 1;
	@%p106 bra 	$L__BB3_78;
	shl.b32 	%r441, %r519, 2;
	mov.u32 	%r442, shraw;
	add.s32 	%r443, %r442, %r441;
	ld.shared.f32 	%f658, [%r443];
	add.s32 	%r444, %r519, %r121;
	shl.b32 	%r445, %r444, 2;
	add.s32 	%r446, %r123, %r445;
	ld.shared.f32 	%f659, [%r446];
	fma.rn.f32 	%f660, %f659, %f658, %f789;
	ld.shared.f32 	%f661, [%r446+4];
	fma.rn.f32 	%f662, %f661, %f658, %f790;
	ld.shared.f32 	%f663, [%r443+4];
	fma.rn.f32 	%f789, %f661, %f663, %f660;
	ld.shared.f32 	%f664, [%r446+8];
	fma.rn.f32 	%f790, %f664, %f663, %f662;
	add.s32 	%r519, %r519, 2;
$L__BB3_78:
	and.b32  	%r447, %r146, 1;
	setp.eq.b32 	%p107, %r447, 1;
	not.pred 	%p108, %p107;
	@%p108 bra 	$L__BB3_124;
	shl.b32 	%r448, %r519, 2;
	mov.u32 	%r449, shraw;
	add.s32 	%r450, %r449, %r448;
	ld.shared.f32 	%f665, [%r450];
	add.s32 	%r451, %r519, %r121;
	shl.b32 	%r452, %r451, 2;
	add.s32 	%r453, %r123, %r452;
	ld.shared.f32 	%f666, [%r453];
	fma.rn.f32 	%f789, %f666, %f665, %f789;
	ld.shared.f32 	%f667, [%r453+4];
	fma.rn.f32 	%f790, %f667, %f665, %f790;
	bra.uni 	$L__BB3_124;
$L__BB3_80:
	setp.lt.s32 	%p65, %r122, %r124;
	mov.f32 	%f789, 0f7FC00000;
	mov.f32 	%f790, 0f7FC00000;
	@%p65 bra 	$L__BB3_102;
	shl.b32 	%r380, %r121, 2;
	add.s32 	%r157, %r123, %r380;
	setp.lt.s32 	%p81, %r2, 4;
	mov.f32 	%f789, 0f00000000;
	mov.b32 	%r522, 0;
	@%p81 bra 	$L__BB3_89;
	add.s32 	%r382, %r2, -4;
	shr.u32 	%r383, %r382, 2;
	and.b32  	%r158, %r382, -4;
	add.s32 	%r159, %r383, 1;
	and.b32  	%r160, %r159, 3;
	setp.lt.u32 	%p82, %r382, 12;
	mov.f32 	%f738, 0f00000000;
	mov.b32 	%r502, 0;
	mov.f32 	%f737, %f738;
	mov.f32 	%f736, %f738;
	mov.f32 	%f735, %f738;
	@%p82 bra 	$L__BB3_85;
	and.b32  	%r386, %r159, 2147483644;
	neg.s32 	%r500, %r386;
	shl.b32 	%r387, %r120, 3;
	add.s32 	%r162, %r5, %r387;
	mov.u32 	%r388, shraw;
	add.s32 	%r499, %r388, 32;
	mov.f32 	%f738, 0f00000000;
	mov.b32 	%r502, 0;
$L__BB3_84:
	.pragma "nounroll";
	add.s32 	%r389, %r499, %r162;
	ld.shared.v2.f32 	{%f390, %f391}, [%r389+-32];
	ld.shared.v4.f32 	{%f392, %f393, %f394, %f395}, [%r499+-32];
	fma.rn.f32 	%f396, %f390, %f392, %f735;
	fma.rn.f32 	%f397, %f391, %f393, %f736;
	ld.shared.v2.f32 	{%f398, %f399}, [%r389+-24];
	fma.rn.f32 	%f400, %f398, %f394, %f737;
	fma.rn.f32 	%f401, %f399, %f395, %f738;
	ld.shared.v2.f32 	{%f402, %f403}, [%r389+-16];
	ld.shared.v4.f32 	{%f404, %f405, %f406, %f407}, [%r499+-16];
	fma.rn.f32 	%f408, %f402, %f404, %f396;
	fma.rn.f32 	%f409, %f403, %f405, %f397;
	ld.shared.v2.f32 	{%f410, %f411}, [%r389+-8];
	fma.rn.f32 	%f412, %f410, %f406, %f400;
	fma.rn.f32 	%f413, %f411, %f407, %f401;
	ld.shared.v2.f32 	{%f414, %f415}, [%r389];
	ld.shared.v4.f32 	{%f416, %f417, %f418, %f419}, [%r499];
	fma.rn.f32 	%f420, %f414, %f416, %f408;
	fma.rn.f32 	%f421, %f415, %f417, %f409;
	ld.shared.v2.f32 	{%f422, %f423}, [%r389+8];
	fma.rn.f32 	%f424, %f422, %f418, %f412;
	fma.rn.f32 	%f425, %f423, %f419, %f413;
	ld.shared.v2.f32 	{%f426, %f427}, [%r389+16];
	ld.shared.v4.f32 	{%f428, %f429, %f430, %f431}, [%r499+16];
	fma.rn.f32 	%f735, %f426, %f428, %f420;
	fma.rn.f32 	%f736, %f427, %f429, %f421;
	ld.shared.v2.f32 	{%f432, %f433}, [%r389+24];
	fma.rn.f32 	%f737, %f432, %f430, %f424;
	fma.rn.f32 	%f738, %f433, %f431, %f425;
	add.s32 	%r502, %r502, 16;
	add.s32 	%r500, %r500, 4;
	add.s32 	%r499, %r499, 64;
	setp.ne.s32 	%p83, %r500, 0;
	@%p83 bra 	$L__BB3_84;
$L__BB3_85:
	setp.eq.s32 	%p84, %r160, 0;
	@%p84 bra 	$L__BB3_88;
	shl.b32 	%r390, %r502, 2;
	mov.u32 	%r391, shraw;
	add.s32 	%r504, %r391, %r390;
	shl.b32 	%r392, %r120, 3;
	add.s32 	%r171, %r5, %r392;
	neg.s32 	%r503, %r160;
$L__BB3_87:
	.pragma "nounroll";
	add.s32 	%r393, %r504, %r171;
	ld.shared.v2.f32 	{%f434, %f435}, [%r393];
	ld.shared.v4.f32 	{%f436, %f437, %f438, %f439}, [%r504];
	fma.rn.f32 	%f735, %f434, %f436, %f735;
	fma.rn.f32 	%f736, %f435, %f437, %f736;
	ld.shared.v2.f32 	{%f440, %f441}, [%r393+8];
	fma.rn.f32 	%f737, %f440, %f438, %f737;
	fma.rn.f32 	%f738, %f441, %f439, %f738;
	add.s32 	%r504, %r504, 16;
	add.s32 	%r503, %r503, 1;
	setp.ne.s32 	%p85, %r503, 0;
	@%p85 bra 	$L__BB3_87;
$L__BB3_88:
	add.f32 	%f442, %f735, %f736;
	add.f32 	%f443, %f737, %f738;
	add.f32 	%f789, %f442, %f443;
	add.s32 	%r522, %r158, 4;
$L__BB3_89:
	setp.ge.s32 	%p86, %r522, %r2;
	@%p86 bra 	$L__BB3_124;
	sub.s32 	%r179, %r2, %r522;
	and.b32  	%r180, %r179, 15;
	sub.s32 	%r394, %r522, %r2;
	setp.gt.u32 	%p87, %r394, -16;
	@%p87 bra 	$L__BB3_93;
	and.b32  	%r395, %r179, -16;
	neg.s32 	%r507, %r395;
	shl.b32 	%r396, %r120, 3;
	add.s32 	%r182, %r5, %r396;
	shl.b32 	%r397, %r522, 2;
	mov.u32 	%r398, shraw;
	add.s32 	%r399, %r397, %r398;
	add.s32 	%r506, %r399, 32;
$L__BB3_92:
	.pragma "nounroll";
	add.s32 	%r400, %r506, %r182;
	ld.shared.f32 	%f446, [%r400+-32];
	ld.shared.f32 	%f447, [%r506+-32];
	fma.rn.f32 	%f448, %f446, %f447, %f789;
	ld.shared.f32 	%f449, [%r400+-28];
	ld.shared.f32 	%f450, [%r506+-28];
	fma.rn.f32 	%f451, %f449, %f450, %f448;
	ld.shared.f32 	%f452, [%r400+-24];
	ld.shared.f32 	%f453, [%r506+-24];
	fma.rn.f32 	%f454, %f452, %f453, %f451;
	ld.shared.f32 	%f455, [%r400+-20];
	ld.shared.f32 	%f456, [%r506+-20];
	fma.rn.f32 	%f457, %f455, %f456, %f454;
	ld.shared.f32 	%f458, [%r400+-16];
	ld.shared.f32 	%f459, [%r506+-16];
	fma.rn.f32 	%f460, %f458, %f459, %f457;
	ld.shared.f32 	%f461, [%r400+-12];
	ld.shared.f32 	%f462, [%r506+-12];
	fma.rn.f32 	%f463, %f461, %f462, %f460;
	ld.shared.f32 	%f464, [%r400+-8];
	ld.shared.f32 	%f465, [%r506+-8];
	fma.rn.f32 	%f466, %f464, %f465, %f463;
	ld.shared.f32 	%f467, [%r400+-4];
	ld.shared.f32 	%f468, [%r506+-4];
	fma.rn.f32 	%f469, %f467, %f468, %f466;
	ld.shared.f32 	%f470, [%r400];
	ld.shared.f32 	%f471, [%r506];
	fma.rn.f32 	%f472, %f470, %f471, %f469;
	ld.shared.f32 	%f473, [%r400+4];
	ld.shared.f32 	%f474, [%r506+4];
	fma.rn.f32 	%f475, %f473, %f474, %f472;
	ld.shared.f32 	%f476, [%r400+8];
	ld.shared.f32 	%f477, [%r506+8];
	fma.rn.f32 	%f478, %f476, %f477, %f475;
	ld.shared.f32 	%f479, [%r400+12];
	ld.shared.f32 	%f480, [%r506+12];
	fma.rn.f32 	%f481, %f479, %f480, %f478;
	ld.shared.f32 	%f482, [%r400+16];
	ld.shared.f32 	%f483, [%r506+16];
	fma.rn.f32 	%f484, %f482, %f483, %f481;
	ld.shared.f32 	%f485, [%r400+20];
	ld.shared.f32 	%f486, [%r506+20];
	fma.rn.f32 	%f487, %f485, %f486, %f484;
	ld.shared.f32 	%f488, [%r400+24];
	ld.shared.f32 	%f489, [%r506+24];
	fma.rn.f32 	%f490, %f488, %f489, %f487;
	ld.shared.f32 	%f491, [%r400+28];
	ld.shared.f32 	%f492, [%r506+28];
	fma.rn.f32 	%f789, %f491, %f492, %f490;
	add.s32 	%r522, %r522, 16;
	add.s32 	%r507, %r507, 16;
	add.s32 	%r506, %r506, 64;
	setp.eq.s32 	%p88, %r507, 0;
	@%p88 bra 	$L__BB3_93;
	bra.uni 	$L__BB3_92;
$L__BB3_93:
	setp.eq.s32 	%p89, %r180, 0;
	@%p89 bra 	$L__BB3_124;
	and.b32  	%r230, %r179, 7;
	setp.lt.u32 	%p90, %r180, 8;
	@%p90 bra 	$L__BB3_96;
	shl.b32 	%r401, %r522, 2;
	add.s32 	%r402, %r157, %r401;
	ld.shared.f32 	%f495, [%r402];
	mov.u32 	%r403, shraw;
	add.s32 	%r404, %r403, %r401;
	ld.shared.f32 	%f496, [%r404];
	fma.rn.f32 	%f497, %f495, %f496, %f789;
	ld.shared.f32 	%f498, [%r402+4];
	ld.shared.f32 	%f499, [%r404+4];
	fma.rn.f32 	%f500, %f498, %f499, %f497;
	ld.shared.f32 	%f501, [%r402+8];
	ld.shared.f32 	%f502, [%r404+8];
	fma.rn.f32 	%f503, %f501, %f502, %f500;
	ld.shared.f32 	%f504, [%r402+12];
	ld.shared.f32 	%f505, [%r404+12];
	fma.rn.f32 	%f506, %f504, %f505, %f503;
	ld.shared.f32 	%f507, [%r402+16];
	ld.shared.f32 	%f508, [%r404+16];
	fma.rn.f32 	%f509, %f507, %f508, %f506;
	ld.shared.f32 	%f510, [%r402+20];
	ld.shared.f32 	%f511, [%r404+20];
	fma.rn.f32 	%f512, %f510, %f511, %f509;
	ld.shared.f32 	%f513, [%r402+24];
	ld.shared.f32 	%f514, [%r404+24];
	fma.rn.f32 	%f515, %f513, %f514, %f512;
	ld.shared.f32 	%f516, [%r402+28];
	ld.shared.f32 	%f517, [%r404+28];
	fma.rn.f32 	%f789, %f516, %f517, %f515;
	add.s32 	%r522, %r522, 8;
$L__BB3_96:
	setp.eq.s32 	%p91, %r230, 0;
	@%p91 bra 	$L__BB3_124;
	and.b32  	%r233, %r179, 3;
	setp.lt.u32 	%p92, %r230, 4;
	@%p92 bra 	$L__BB3_99;
	shl.b32 	%r405, %r522, 2;
	add.s32 	%r406, %r157, %r405;
	ld.shared.f32 	%f520, [%r406];
	mov.u32 	%r407, shraw;
	add.s32 	%r408, %r407, %r405;
	ld.shared.f32 	%f521, [%r408];
	fma.rn.f32 	%f522, %f520, %f521, %f789;
	ld.shared.f32 	%f523, [%r406+4];
	ld.shared.f32 	%f524, [%r408+4];
	fma.rn.f32 	%f525, %f523, %f524, %f522;
	ld.shared.f32 	%f526, [%r406+8];
	ld.shared.f32 	%f527, [%r408+8];
	fma.rn.f32 	%f528, %f526, %f527, %f525;
	ld.shared.f32 	%f529, [%r406+12];
	ld.shared.f32 	%f530, [%r408+12];
	fma.rn.f32 	%f789, %f529, %f530, %f528;
	add.s32 	%r522, %r522, 4;
$L__BB3_99:
	setp.eq.s32 	%p93, %r233, 0;
	@%p93 bra 	$L__BB3_124;
	shl.b32 	%r409, %r522, 2;
	mov.u32 	%r410, shraw;
	add.s32 	%r526, %r410, %r409;
	shl.b32 	%r411, %r120, 3;
	add.s32 	%r237, %r5, %r411;
	neg.s32 	%r525, %r233;
$L__BB3_101:
	.pragma "nounroll";
	add.s32 	%r412, %r526, %r237;
	ld.shared.f32 	%f533, [%r412];
	ld.shared.f32 	%f534, [%r526];
	fma.rn.f32 	%f789, %f533, %f534, %f789;
	add.s32 	%r526, %r526, 4;
	add.s32 	%r525, %r525, 1;
	setp.eq.s32 	%p94, %r525, 0;
	@%p94 bra 	$L__BB3_124;
	bra.uni 	$L__BB3_101;
$L__BB3_102:
	@%p63 bra 	$L__BB3_124;
	shl.b32 	%r346, %r121, 2;
	add.s32 	%r190, %r123, %r346;
	setp.lt.s32 	%p67, %r2, 4;
	mov.f32 	%f790, 0f00000000;
	mov.b32 	%r527, 0;
	@%p67 bra 	$L__BB3_111;
	add.s32 	%r348, %r2, -4;
	shr.u32 	%r349, %r348, 2;
	and.b32  	%r191, %r348, -4;
	add.s32 	%r192, %r349, 1;
	and.b32  	%r193, %r192, 3;
	setp.lt.u32 	%p68, %r348, 12;
	mov.f32 	%f760, 0f00000000;
	mov.b32 	%r512, 0;
	mov.f32 	%f759, %f760;
	mov.f32 	%f758, %f760;
	mov.f32 	%f757, %f760;
	@%p68 bra 	$L__BB3_107;
	shl.b32 	%r352, %r120, 3;
	add.s32 	%r194, %r5, %r352;
	and.b32  	%r353, %r192, 2147483644;
	neg.s32 	%r509, %r353;
	mov.f32 	%f760, 0f00000000;
	mov.b32 	%r512, 0;
	mov.u32 	%r510, %r343;
$L__BB3_106:
	.pragma "nounroll";
	add.s32 	%r354, %r510, %r194;
	ld.shared.f32 	%f241, [%r354+4];
	ld.shared.v4.f32 	{%f242, %f243, %f244, %f245}, [%r510];
	fma.rn.f32 	%f246, %f241, %f242, %f757;
	ld.shared.v2.f32 	{%f247, %f248}, [%r354+8];
	fma.rn.f32 	%f249, %f247, %f243, %f758;
	fma.rn.f32 	%f250, %f248, %f244, %f759;
	ld.shared.v2.f32 	{%f251, %f252}, [%r354+16];
	fma.rn.f32 	%f253, %f251, %f245, %f760;
	ld.shared.v4.f32 	{%f254, %f255, %f256, %f257}, [%r510+16];
	fma.rn.f32 	%f258, %f252, %f254, %f246;
	ld.shared.v2.f32 	{%f259, %f260}, [%r354+24];
	fma.rn.f32 	%f261, %f259, %f255, %f249;
	fma.rn.f32 	%f262, %f260, %f256, %f250;
	ld.shared.v2.f32 	{%f263, %f264}, [%r354+32];
	fma.rn.f32 	%f265, %f263, %f257, %f253;
	ld.shared.v4.f32 	{%f266, %f267, %f268, %f269}, [%r510+32];
	fma.rn.f32 	%f270, %f264, %f266, %f258;
	ld.shared.v2.f32 	{%f271, %f272}, [%r354+40];
	fma.rn.f32 	%f273, %f271, %f267, %f261;
	fma.rn.f32 	%f274, %f272, %f268, %f262;
	ld.shared.v2.f32 	{%f275, %f276}, [%r354+48];
	fma.rn.f32 	%f277, %f275, %f269, %f265;
	ld.shared.v4.f32 	{%f278, %f279, %f280, %f281}, [%r510+48];
	fma.rn.f32 	%f757, %f276, %f278, %f270;
	ld.shared.v2.f32 	{%f282, %f283}, [%r354+56];
	fma.rn.f32 	%f758, %f282, %f279, %f273;
	fma.rn.f32 	%f759, %f283, %f280, %f274;
	ld.shared.f32 	%f284, [%r354+64];
	fma.rn.f32 	%f760, %f284, %f281, %f277;
	add.s32 	%r512, %r512, 16;
	add.s32 	%r510, %r510, 64;
	add.s32 	%r509, %r509, 4;
	setp.ne.s32 	%p69, %r509, 0;
	@%p69 bra 	$L__BB3_106;
$L__BB3_107:
	setp.eq.s32 	%p70, %r193, 0;
	@%p70 bra 	$L__BB3_110;
	shl.b32 	%r355, %r120, 3;
	add.s32 	%r203, %r5, %r355;
	shl.b32 	%r356, %r512, 2;
	mov.u32 	%r357, shraw;
	add.s32 	%r514, %r357, %r356;
	neg.s32 	%r513, %r193;
$L__BB3_109:
	.pragma "nounroll";
	add.s32 	%r358, %r514, %r203;
	ld.shared.f32 	%f285, [%r358+4];
	ld.shared.v4.f32 	{%f286, %f287, %f288, %f289}, [%r514];
	fma.rn.f32 	%f757, %f285, %f286, %f757;
	ld.shared.v2.f32 	{%f290, %f291}, [%r358+8];
	fma.rn.f32 	%f758, %f290, %f287, %f758;
	fma.rn.f32 	%f759, %f291, %f288, %f759;
	ld.shared.f32 	%f292, [%r358+16];
	fma.rn.f32 	%f760, %f292, %f289, %f760;
	add.s32 	%r514, %r514, 16;
	add.s32 	%r513, %r513, 1;
	setp.ne.s32 	%p71, %r513, 0;
	@%p71 bra 	$L__BB3_109;
$L__BB3_110:
	add.f32 	%f293, %f757, %f758;
	add.f32 	%f294, %f759, %f760;
	add.f32 	%f790, %f293, %f294;
	add.s32 	%r527, %r191, 4;
$L__BB3_111:
	setp.ge.s32 	%p72, %r527, %r2;
	@%p72 bra 	$L__BB3_124;
	sub.s32 	%r212, %r2, %r527;
	and.b32  	%r213, %r212, 15;
	sub.s32 	%r359, %r527, %r2;
	setp.gt.u32 	%p73, %r359, -16;
	@%p73 bra 	$L__BB3_115;
	and.b32  	%r360, %r212, -16;
	neg.s32 	%r517, %r360;
	shl.b32 	%r361, %r527, 2;
	add.s32 	%r363, %r361, %r343;
	add.s32 	%r516, %r363, 32;
	shl.b32 	%r364, %r120, 3;
	add.s32 	%r216, %r5, %r364;
$L__BB3_114:
	.pragma "nounroll";
	add.s32 	%r365, %r516, %r216;
	ld.shared.f32 	%f297, [%r365+-28];
	ld.shared.f32 	%f298, [%r516+-32];
	fma.rn.f32 	%f299, %f297, %f298, %f790;
	ld.shared.f32 	%f300, [%r365+-24];
	ld.shared.f32 	%f301, [%r516+-28];
	fma.rn.f32 	%f302, %f300, %f301, %f299;
	ld.shared.f32 	%f303, [%r365+-20];
	ld.shared.f32 	%f304, [%r516+-24];
	fma.rn.f32 	%f305, %f303, %f304, %f302;
	ld.shared.f32 	%f306, [%r365+-16];
	ld.shared.f32 	%f307, [%r516+-20];
	fma.rn.f32 	%f308, %f306, %f307, %f305;
	ld.shared.f32 	%f309, [%r365+-12];
	ld.shared.f32 	%f310, [%r516+-16];
	fma.rn.f32 	%f311, %f309, %f310, %f308;
	ld.shared.f32 	%f312, [%r365+-8];
	ld.shared.f32 	%f313, [%r516+-12];
	fma.rn.f32 	%f314, %f312, %f313, %f311;
	ld.shared.f32 	%f315, [%r365+-4];
	ld.shared.f32 	%f316, [%r516+-8];
	fma.rn.f32 	%f317, %f315, %f316, %f314;
	ld.shared.f32 	%f318, [%r365];
	ld.shared.f32 	%f319, [%r516+-4];
	fma.rn.f32 	%f320, %f318, %f319, %f317;
	ld.shared.f32 	%f321, [%r365+4];
	ld.shared.f32 	%f322, [%r516];
	fma.rn.f32 	%f323, %f321, %f322, %f320;
	ld.shared.f32 	%f324, [%r365+8];
	ld.shared.f32 	%f325, [%r516+4];
	fma.rn.f32 	%f326, %f324, %f325, %f323;
	ld.shared.f32 	%f327, [%r365+12];
	ld.shared.f32 	%f328, [%r516+8];
	fma.rn.f32 	%f329, %f327, %f328, %f326;
	ld.shared.f32 	%f330, [%r365+16];
	ld.shared.f32 	%f331, [%r516+12];
	fma.rn.f32 	%f332, %f330, %f331, %f329;
	ld.shared.f32 	%f333, [%r365+20];
	ld.shared.f32 	%f334, [%r516+16];
	fma.rn.f32 	%f335, %f333, %f334, %f332;
	ld.shared.f32 	%f336, [%r365+24];
	ld.shared.f32 	%f337, [%r516+20];
	fma.rn.f32 	%f338, %f336, %f337, %f335;
	ld.shared.f32 	%f339, [%r365+28];
	ld.shared.f32 	%f340, [%r516+24];
	fma.rn.f32 	%f341, %f339, %f340, %f338;
	ld.shared.f32 	%f342, [%r365+32];
	ld.shared.f32 	%f343, [%r516+28];
	fma.rn.f32 	%f790, %f342, %f343, %f341;
	add.s32 	%r527, %r527, 16;
	add.s32 	%r517, %r517, 16;
	add.s32 	%r516, %r516, 64;
	setp.eq.s32 	%p74, %r517, 0;
	@%p74 bra 	$L__BB3_115;
	bra.uni 	$L__BB3_114;
$L__BB3_115:
	setp.eq.s32 	%p75, %r213, 0;
	@%p75 bra 	$L__BB3_124;
	and.b32  	%r244, %r212, 7;
	setp.lt.u32 	%p76, %r213, 8;
	@%p76 bra 	$L__BB3_118;
	shl.b32 	%r366, %r527, 2;
	add.s32 	%r367, %r190, %r366;
	ld.shared.f32 	%f346, [%r367+4];
	add.s32 	%r369, %r343, %r366;
	ld.shared.f32 	%f347, [%r369];
	fma.rn.f32 	%f348, %f346, %f347, %f790;
	ld.shared.f32 	%f349, [%r367+8];
	ld.shared.f32 	%f350, [%r369+4];
	fma.rn.f32 	%f351, %f349, %f350, %f348;
	ld.shared.f32 	%f352, [%r367+12];
	ld.shared.f32 	%f353, [%r369+8];
	fma.rn.f32 	%f354, %f352, %f353, %f351;
	ld.shared.f32 	%f355, [%r367+16];
	ld.shared.f32 	%f356, [%r369+12];
	fma.rn.f32 	%f357, %f355, %f356, %f354;
	ld.shared.f32 	%f358, [%r367+20];
	ld.shared.f32 	%f359, [%r369+16];
	fma.rn.f32 	%f360, %f358, %f359, %f357;
	ld.shared.f32 	%f361, [%r367+24];
	ld.shared.f32 	%f362, [%r369+20];
	fma.rn.f32 	%f363, %f361, %f362, %f360;
	ld.shared.f32 	%f364, [%r367+28];
	ld.shared.f32 	%f365, [%r369+24];
	fma.rn.f32 	%f366, %f364, %f365, %f363;
	ld.shared.f32 	%f367, [%r367+32];
	ld.shared.f32 	%f368, [%r369+28];
	fma.rn.f32 	%f790, %f367, %f368, %f366;
	add.s32 	%r527, %r527, 8;
$L__BB3_118:
	setp.eq.s32 	%p77, %r244, 0;
	@%p77 bra 	$L__BB3_124;
	and.b32  	%r247, %r212, 3;
	setp.lt.u32 	%p78, %r244, 4;
	@%p78 bra 	$L__BB3_121;
	shl.b32 	%r370, %r527, 2;
	add.s32 	%r371, %r190, %r370;
	ld.shared.f32 	%f371, [%r371+4];
	add.s32 	%r373, %r343, %r370;
	ld.shared.f32 	%f372, [%r373];
	fma.rn.f32 	%f373, %f371, %f372, %f790;
	ld.shared.f32 	%f374, [%r371+8];
	ld.shared.f32 	%f375, [%r373+4];
	fma.rn.f32 	%f376, %f374, %f375, %f373;
	ld.shared.f32 	%f377, [%r371+12];
	ld.shared.f32 	%f378, [%r373+8];
	fma.rn.f32 	%f379, %f377, %f378, %f376;
	ld.shared.f32 	%f380, [%r371+16];
	ld.shared.f32 	%f381, [%r373+12];
	fma.rn.f32 	%f790, %f380, %f381, %f379;
	add.s32 	%r527, %r527, 4;
$L__BB3_121:
	setp.eq.s32 	%p79, %r247, 0;
	@%p79 bra 	$L__BB3_124;
	shl.b32 	%r374, %r120, 3;
	add.s32 	%r375, %r5, %r374;
	add.s32 	%r250, %r375, 4;
	shl.b32 	%r376, %r527, 2;
	add.s32 	%r531, %r343, %r376;
	neg.s32 	%r530, %r247;
$L__BB3_123:
	.pragma "nounroll";
	add.s32 	%r378, %r531, %r250;
	ld.shared.f32 	%f384, [%r378];
	ld.shared.f32 	%f385, [%r531];
	fma.rn.f32 	%f790, %f384, %f385, %f790;
	add.s32 	%r531, %r531, 4;
	add.s32 	%r530, %r530, 1;
	setp.ne.s32 	%p80, %r530, 0;
	@%p80 bra 	$L__BB3_123;
$L__BB3_124:
	setp.ge.s32 	%p109, %r125, %r258;
	mad.lo.s32 	%r454, %r258, %r1, %r122;
	cvta.to.global.u64 	%rd87, %rd33;
	mul.wide.s32 	%rd88, %r454, 4;
	add.s64 	%rd29, %rd87, %rd88;
	st.global.f32 	[%rd29], %f789;
	@%p109 bra 	$L__BB3_126;
	st.global.f32 	[%rd29+4], %f790;
$L__BB3_126:
	ret;

}
	// .globl	ehma_batch_tiled_f32_2x_tile512
.visible .entry ehma_batch_tiled_f32_2x_tile512(
	.param .u64 .ptr .align 1 ehma_batch_tiled_f32_2x_tile512_param_0,
	.param .u64 .ptr .align 1 ehma_batch_tiled_f32_2x_tile512_param_1,
	.param .u64 .ptr .align 1 ehma_batch_tiled_f32_2x_tile512_param_2,
	.param .u64 .ptr .align 1 ehma_batch_tiled_f32_2x_tile512_param_3,
	.param .u32 ehma_batch_tiled_f32_2x_tile512_param_4,
	.param .u32 ehma_batch_tiled_f32_2x_tile512_param_5,
	.param .u32 ehma_batch_tiled_f32_2x_tile512_param_6,
	.param .u32 ehma_batch_tiled_f32_2x_tile512_param_7,
	.param .u64 .ptr .align 1 ehma_batch_tiled_f32_2x_tile512_param_8
)
{
	.reg .pred 	%p<110>;
	.reg .b32 	%r<532>;
	.reg .b32 	%f<791>;
	.reg .b64 	%rd<97>;

	ld.param.u64 	%rd30, [ehma_batch_tiled_f32_2x_tile512_param_0];
	ld.param.u64 	%rd31, [ehma_batch_tiled_f32_2x_tile512_param_1];
	ld.param.u64 	%rd32, [ehma_batch_tiled_f32_2x_tile512_param_2];
	ld.param.u32 	%r257, [ehma_batch_tiled_f32_2x_tile512_param_4];
	ld.param.u32 	%r258, [ehma_batch_tiled_f32_2x_tile512_param_5];
	ld.param.u32 	%r259, [ehma_batch_tiled_f32_2x_tile512_param_6];
	ld.param.u32 	%r260, [ehma_batch_tiled_f32_2x_tile512_param_7];
	ld.param.u64 	%rd33, [ehma_batch_tiled_f32_2x_tile512_param_8];
	cvta.to.global.u64 	%rd1, %rd30;
	cvta.to.global.u64 	%rd2, %rd31;
	mov.u32 	%r261, %ntid.x;
	setp.ne.s32 	%p2, %r261, 256;
	@%p2 bra 	$L__BB4_126;
	mov.u32 	%r1, %ctaid.y;
	setp.ge.s32 	%p3, %r1, %r259;
	@%p3 bra 	$L__BB4_126;
	cvta.to.global.u64 	%rd34, %rd32;
	mul.wide.u32 	%rd35, %r1, 4;
	add.s64 	%rd36, %rd34, %rd35;
	ld.global.nc.u32 	%r2, [%rd36];
	mov.u32 	%r262, %ctaid.x;
	shl.b32 	%r3, %r262, 9;
	setp.ge.s32 	%p4, %r3, %r258;
	@%p4 bra 	$L__BB4_126;
	add.s32 	%r4, %r2, 511;
	shl.b32 	%r263, %r2, 2;
	add.s32 	%r264, %r263, 15;
	and.b32  	%r5, %r264, -16;
	mul.lo.s32 	%r6, %r257, %r1;
	shl.b32 	%r265, %r6, 2;
	cvt.u64.u32 	%rd37, %r265;
	add.s64 	%rd38, %rd31, %rd37;
	and.b64  	%rd39, %rd38, 15;
	setp.ne.s64 	%p5, %rd39, 0;
	@%p5 bra 	$L__BB4_14;
	shr.s32 	%r7, %r2, 2;
	mov.u32 	%r8, %tid.x;
	setp.ge.s32 	%p11, %r8, %r7;
	@%p11 bra 	$L__BB4_11;
	not.b32 	%r278, %r8;
	add.s32 	%r9, %r7, %r278;
	and.b32  	%r279, %r9, 768;
	setp.eq.s32 	%p12, %r279, 768;
	mov.u32 	%r459, %r8;
	@%p12 bra 	$L__BB4_8;
	shr.u32 	%r280, %r9, 8;
	add.s32 	%r281, %r280, 1;
	and.b32  	%r282, %r281, 3;
	mul.wide.u32 	%rd47, %r8, 16;
	mul.wide.s32 	%rd48, %r6, 4;
	add.s64 	%rd49, %rd47, %rd48;
	add.s64 	%rd89, %rd2, %rd49;
	shl.b32 	%r283, %r8, 4;
	mov.u32 	%r284, shraw;
	add.s32 	%r456, %r284, %r283;
	neg.s32 	%r455, %r282;
	shl.b32 	%r285, %r281, 8;
	and.b32  	%r286, %r285, 768;
	add.s32 	%r459, %r8, %r286;
$L__BB4_7:
	.pragma "nounroll";
	ld.global.v4.f32 	{%f184, %f185, %f186, %f187}, [%rd89];
	st.shared.v4.f32 	[%r456], {%f184, %f185, %f186, %f187};
	add.s64 	%rd89, %rd89, 4096;
	add.s32 	%r456, %r456, 4096;
	add.s32 	%r455, %r455, 1;
	setp.ne.s32 	%p13, %r455, 0;
	@%p13 bra 	$L__BB4_7;
$L__BB4_8:
	setp.lt.u32 	%p14, %r9, 768;
	@%p14 bra 	$L__BB4_11;
	shl.b32 	%r287, %r459, 4;
	mov.u32 	%r288, shraw;
	add.s32 	%r289, %r287, %r288;
	add.s32 	%r458, %r289, 8192;
	mul.wide.u32 	%rd50, %r459, 16;
	mul.wide.s32 	%rd51, %r6, 4;
	add.s64 	%rd52, %rd50, %rd51;
	add.s64 	%rd53, %rd52, %rd2;
	add.s64 	%rd90, %rd53, 8192;
$L__BB4_10:
	ld.global.v4.f32 	{%f188, %f189, %f190, %f191}, [%rd90+-8192];
	st.shared.v4.f32 	[%r458+-8192], {%f188, %f189, %f190, %f191};
	ld.global.v4.f32 	{%f192, %f193, %f194, %f195}, [%rd90+-4096];
	st.shared.v4.f32 	[%r458+-4096], {%f192, %f193, %f194, %f195};
	ld.global.v4.f32 	{%f196, %f197, %f198, %f199}, [%rd90];
	st.shared.v4.f32 	[%r458], {%f196, %f197, %f198, %f199};
	ld.global.v4.f32 	{%f200, %f201, %f202, %f203}, [%rd90+4096];
	st.shared.v4.f32 	[%r458+4096], {%f200, %f201, %f202, %f203};
	add.s32 	%r459, %r459, 1024;
	add.s32 	%r458, %r458, 16384;
	add.s64 	%rd90, %rd90, 16384;
	setp.lt.s32 	%p15, %r459, %r7;
	@%p15 bra 	$L__BB4_10;
$L__BB4_11:
	setp.ne.s32 	%p16, %r8, 0;
	and.b32  	%r23, %r2, 3;
	setp.eq.s32 	%p17, %r23, 0;
	or.pred  	%p18, %p16, %p17;
	@%p18 bra 	$L__BB4_21;
	and.b32  	%r460, %r2, -4;
	neg.s32 	%r462, %r23;
	and.b32  	%r291, %r263, -16;
	mov.u32 	%r292, shraw;
	add.s32 	%r461, %r292, %r291;
	mul.wide.s32 	%rd54, %r6, 4;
	add.s64 	%rd9, %rd2, %rd54;
$L__BB4_13:
	mul.wide.s32 	%rd55, %r460, 4;
	add.s64 	%rd56, %rd9, %rd55;
	ld.global.f32 	%f204, [%rd56];
	st.shared.f32 	[%r461], %f204;
	add.s32 	%r462, %r462, 1;
	setp.eq.s32 	%p19, %r462, 0;
	add.s32 	%r461, %r461, 4;
	add.s32 	%r460, %r460, 1;
	@%p19 bra 	$L__BB4_21;
	bra.uni 	$L__BB4_13;
$L__BB4_14:
	mov.u32 	%r467, %tid.x;
	setp.ge.s32 	%p6, %r467, %r2;
	@%p6 bra 	$L__BB4_21;
	not.b32 	%r266, %r467;
	add.s32 	%r34, %r2, %r266;
	and.b32  	%r267, %r34, 768;
	setp.eq.s32 	%p7, %r267, 768;
	@%p7 bra 	$L__BB4_18;
	shr.u32 	%r268, %r34, 8;
	add.s32 	%r269, %r268, 1;
	and.b32  	%r270, %r269, 3;
	shl.b32 	%r271, %r467, 2;
	mov.u32 	%r272, shraw;
	add.s32 	%r464, %r272, %r271;
	mul.wide.s32 	%rd40, %r6, 4;
	mul.wide.u32 	%rd41, %r467, 4;
	add.s64 	%rd42, %rd40, %rd41;
	add.s64 	%rd91, %rd2, %rd42;
	neg.s32 	%r463, %r270;
	shl.b32 	%r273, %r269, 8;
	and.b32  	%r274, %r273, 768;
	add.s32 	%r467, %r467, %r274;
$L__BB4_17:
	.pragma "nounroll";
	ld.global.f32 	%f179, [%rd91];
	st.shared.f32 	[%r464], %f179;
	add.s32 	%r464, %r464, 1024;
	add.s64 	%rd91, %rd91, 1024;
	add.s32 	%r463, %r463, 1;
	setp.ne.s32 	%p8, %r463, 0;
	@%p8 bra 	$L__BB4_17;
$L__BB4_18:
	setp.lt.u32 	%p9, %r34, 768;
	@%p9 bra 	$L__BB4_21;
	mul.wide.s32 	%rd43, %r6, 4;
	mul.wide.u32 	%rd44, %r467, 4;
	add.s64 	%rd45, %rd43, %rd44;
	add.s64 	%rd46, %rd45, %rd2;
	add.s64 	%rd92, %rd46, 2048;
	shl.b32 	%r275, %r467, 2;
	mov.u32 	%r276, shraw;
	add.s32 	%r277, %r275, %r276;
	add.s32 	%r466, %r277, 2048;
$L__BB4_20:
	ld.global.f32 	%f180, [%rd92+-2048];
	st.shared.f32 	[%r466+-2048], %f180;
	ld.global.f32 	%f181, [%rd92+-1024];
	st.shared.f32 	[%r466+-1024], %f181;
	ld.global.f32 	%f182, [%rd92];
	st.shared.f32 	[%r466], %f182;
	ld.global.f32 	%f183, [%rd92+1024];
	st.shared.f32 	[%r466+1024], %f183;
	add.s32 	%r467, %r467, 1024;
	add.s64 	%rd92, %rd92, 4096;
	add.s32 	%r466, %r466, 4096;
	setp.lt.s32 	%p10, %r467, %r2;
	@%p10 bra 	$L__BB4_20;
$L__BB4_21:
	bar.sync 	0;
	sub.s32 	%r293, %r3, %r2;
	add.s32 	%r48, %r293, 1;
	setp.lt.s32 	%p20, %r48, 0;
	add.s32 	%r294, %r3, 512;
	setp.gt.s32 	%p21, %r294, %r258;
	or.pred  	%p22, %p20, %p21;
	@%p22 bra 	$L__BB4_40;
	shl.b32 	%r310, %r48, 2;
	cvt.u64.u32 	%rd67, %r310;
	add.s64 	%rd68, %rd30, %rd67;
	and.b64  	%rd69, %rd68, 15;
	setp.ne.s64 	%p43, %rd69, 0;
	@%p43 bra 	$L__BB4_33;
	shr.s32 	%r49, %r4, 2;
	mov.u32 	%r50, %tid.x;
	setp.ge.s32 	%p49, %r50, %r49;
	@%p49 bra 	$L__BB4_30;
	not.b32 	%r325, %r50;
	add.s32 	%r51, %r49, %r325;
	and.b32  	%r326, %r51, 768;
	setp.eq.s32 	%p50, %r326, 768;
	mov.u32 	%r472, %r50;
	@%p50 bra 	$L__BB4_27;
	shr.u32 	%r327, %r51, 8;
	add.s32 	%r328, %r327, 1;
	and.b32  	%r329, %r328, 3;
	mul.wide.u32 	%rd77, %r50, 16;
	mul.wide.u32 	%rd78, %r48, 4;
	add.s64 	%rd79, %rd77, %rd78;
	add.s64 	%rd93, %rd1, %rd79;
	shl.b32 	%r330, %r50, 4;
	add.s32 	%r331, %r330, %r5;
	mov.u32 	%r332, shraw;
	add.s32 	%r469, %r332, %r331;
	neg.s32 	%r468, %r329;
	shl.b32 	%r333, %r328, 8;
	and.b32  	%r334, %r333, 768;
	add.s32 	%r472, %r50, %r334;
$L__BB4_26:
	.pragma "nounroll";
	ld.global.v4.f32 	{%f215, %f216, %f217, %f218}, [%rd93];
	st.shared.v4.f32 	[%r469], {%f215, %f216, %f217, %f218};
	add.s64 	%rd93, %rd93, 4096;
	add.s32 	%r469, %r469, 4096;
	add.s32 	%r468, %r468, 1;
	setp.ne.s32 	%p51, %r468, 0;
	@%p51 bra 	$L__BB4_26;
$L__BB4_27:
	setp.lt.u32 	%p52, %r51, 768;
	@%p52 bra 	$L__BB4_30;
	shl.b32 	%r335, %r472, 4;
	add.s32 	%r336, %r335, %r5;
	mov.u32 	%r337, shraw;
	add.s32 	%r338, %r336, %r337;
	add.s32 	%r471, %r338, 8192;
	mul.wide.u32 	%rd80, %r472, 16;
	mul.wide.u32 	%rd81, %r48, 4;
	add.s64 	%rd82, %rd80, %rd81;
	add.s64 	%rd83, %rd82, %rd1;
	add.s64 	%rd94, %rd83, 8192;
$L__BB4_29:
	ld.global.v4.f32 	{%f219, %f220, %f221, %f222}, [%rd94+-8192];
	st.shared.v4.f32 	[%r471+-8192], {%f219, %f220, %f221, %f222};
	ld.global.v4.f32 	{%f223, %f224, %f225, %f226}, [%rd94+-4096];
	st.shared.v4.f32 	[%r471+-4096], {%f223, %f224, %f225, %f226};
	ld.global.v4.f32 	{%f227, %f228, %f229, %f230}, [%rd94];
	st.shared.v4.f32 	[%r471], {%f227, %f228, %f229, %f230};
	ld.global.v4.f32 	{%f231, %f232, %f233, %f234}, [%rd94+4096];
	st.shared.v4.f32 	[%r471+4096], {%f231, %f232, %f233, %f234};
	add.s32 	%r472, %r472, 1024;
	add.s32 	%r471, %r471, 16384;
	add.s64 	%rd94, %rd94, 16384;
	setp.lt.s32 	%p53, %r472, %r49;
	@%p53 bra 	$L__BB4_29;
$L__BB4_30:
	setp.ne.s32 	%p54, %r50, 0;
	and.b32  	%r65, %r4, 3;
	setp.eq.s32 	%p55, %r65, 0;
	or.pred  	%p56, %p54, %p55;
	@%p56 bra 	$L__BB4_58;
	and.b32  	%r473, %r4, -4;
	neg.s32 	%r475, %r65;
	shl.b32 	%r339, %r4, 2;
	and.b32  	%r340, %r339, -16;
	add.s32 	%r341, %r340, %r5;
	mov.u32 	%r342, shraw;
	add.s32 	%r474, %r342, %r341;
	mul.wide.u32 	%rd84, %r48, 4;
	add.s64 	%rd22, %rd1, %rd84;
$L__BB4_32:
	mul.wide.s32 	%rd85, %r473, 4;
	add.s64 	%rd86, %rd22, %rd85;
	ld.global.f32 	%f235, [%rd86];
	st.shared.f32 	[%r474], %f235;
	add.s32 	%r475, %r475, 1;
	setp.eq.s32 	%p57, %r475, 0;
	add.s32 	%r474, %r474, 4;
	add.s32 	%r473, %r473, 1;
	@%p57 bra 	$L__BB4_58;
	bra.uni 	$L__BB4_32;
$L__BB4_33:
	mov.u32 	%r480, %tid.x;
	setp.ge.s32 	%p44, %r480, %r4;
	@%p44 bra 	$L__BB4_58;
	sub.s32 	%r311, %r2, %r480;
	add.s32 	%r76, %r311, 510;
	and.b32  	%r312, %r76, 768;
	setp.eq.s32 	%p45, %r312, 768;
	@%p45 bra 	$L__BB4_37;
	shr.u32 	%r313, %r76, 8;
	add.s32 	%r314, %r313, 1;
	and.b32  	%r315, %r314, 3;
	shl.b32 	%r316, %r480, 2;
	add.s32 	%r317, %r5, %r316;
	mov.u32 	%r318, shraw;
	add.s32 	%r477, %r318, %r317;
	mul.wide.u32 	%rd70, %r480, 4;
	mul.wide.u32 	%rd71, %r48, 4;
	add.s64 	%rd72, %rd70, %rd71;
	add.s64 	%rd95, %rd1, %rd72;
	neg.s32 	%r476, %r315;
	shl.b32 	%r319, %r314, 8;
	and.b32  	%r320, %r319, 768;
	add.s32 	%r480, %r480, %r320;
$L__BB4_36:
	.pragma "nounroll";
	ld.global.f32 	%f210, [%rd95];
	st.shared.f32 	[%r477], %f210;
	add.s32 	%r477, %r477, 1024;
	add.s64 	%rd95, %rd95, 1024;
	add.s32 	%r476, %r476, 1;
	setp.ne.s32 	%p46, %r476, 0;
	@%p46 bra 	$L__BB4_36;
$L__BB4_37:
	setp.lt.u32 	%p47, %r76, 768;
	@%p47 bra 	$L__BB4_58;
	mul.wide.u32 	%rd73, %r480, 4;
	mul.wide.u32 	%rd74, %r48, 4;
	add.s64 	%rd75, %rd73, %rd74;
	add.s64 	%rd76, %rd75, %rd1;
	add.s64 	%rd96, %rd76, 2048;
	shl.b32 	%r321, %r480, 2;
	add.s32 	%r322, %r5, %r321;
	mov.u32 	%r323, shraw;
	add.s32 	%r324, %r322, %r323;
	add.s32 	%r479, %r324, 2048;
$L__BB4_39:
	ld.global.f32 	%f211, [%rd96+-2048];
	st.shared.f32 	[%r479+-2048], %f211;
	ld.global.f32 	%f212, [%rd96+-1024];
	st.shared.f32 	[%r479+-1024], %f212;
	ld.global.f32 	%f213, [%rd96];
	st.shared.f32 	[%r479], %f213;
	ld.global.f32 	%f214, [%rd96+1024];
	st.shared.f32 	[%r479+1024], %f214;
	add.s32 	%r480, %r480, 1024;
	add.s64 	%rd96, %rd96, 4096;
	add.s32 	%r479, %r479, 4096;
	setp.lt.s32 	%p48, %r480, %r4;
	@%p48 bra 	$L__BB4_39;
	bra.uni 	$L__BB4_58;
$L__BB4_40:
	mov.u32 	%r485, %tid.x;
	setp.ge.s32 	%p23, %r485, %r4;
	@%p23 bra 	$L__BB4_58;
	sub.s32 	%r295, %r2, %r485;
	add.s32 	%r91, %r295, 510;
	and.b32  	%r296, %r91, 768;
	setp.eq.s32 	%p24, %r296, 768;
	@%p24 bra 	$L__BB4_47;
	add.s32 	%r484, %r485, 1;
	shl.b32 	%r297, %r485, 2;
	add.s32 	%r298, %r5, %r297;
	mov.u32 	%r299, shraw;
	add.s32 	%r483, %r299, %r298;
	add.s32 	%r300, %r485, %r3;
	sub.s32 	%r482, %r300, %r2;
	shr.u32 	%r301, %r91, 8;
	add.s32 	%r302, %r301, 1;
	and.b32  	%r303, %r302, 3;
	neg.s32 	%r481, %r303;
$L__BB4_43:
	.pragma "nounroll";
	add.s32 	%r100, %r482, 1;
	setp.lt.s32 	%p25, %r100, 0;
	setp.ge.s32 	%p26, %r100, %r258;
	mov.f32 	%f670, 0f00000000;
	or.pred  	%p27, %p25, %p26;
	@%p27 bra 	$L__BB4_45;
	mul.wide.u32 	%rd57, %r100, 4;
	add.s64 	%rd58, %rd1, %rd57;
	ld.global.f32 	%f670, [%rd58];
$L__BB4_45:
	st.shared.f32 	[%r483], %f670;
	add.s32 	%r484, %r484, 256;
	add.s32 	%r483, %r483, 1024;
	add.s32 	%r482, %r482, 256;
	add.s32 	%r481, %r481, 1;
	setp.ne.s32 	%p28, %r481, 0;
	@%p28 bra 	$L__BB4_43;
	add.s32 	%r485, %r484, -1;
$L__BB4_47:
	setp.lt.u32 	%p29, %r91, 768;
	@%p29 bra 	$L__BB4_58;
	add.s32 	%r488, %r485, 513;
	add.s32 	%r304, %r485, %r3;
	sub.s32 	%r487, %r304, %r2;
	shl.b32 	%r305, %r485, 2;
	add.s32 	%r306, %r5, %r305;
	mov.u32 	%r307, shraw;
	add.s32 	%r308, %r306, %r307;
	add.s32 	%r486, %r308, 2048;
$L__BB4_49:
	add.s32 	%r113, %r487, 1;
	setp.lt.s32 	%p30, %r113, 0;
	setp.ge.s32 	%p31, %r113, %r258;
	mov.f32 	%f671, 0f00000000;
	or.pred  	%p32, %p30, %p31;
	@%p32 bra 	$L__BB4_51;
	mul.wide.u32 	%rd59, %r113, 4;
	add.s64 	%rd60, %rd1, %rd59;
	ld.global.f32 	%f671, [%rd60];
$L__BB4_51:
	st.shared.f32 	[%r486+-2048], %f671;
	add.s32 	%r114, %r487, 257;
	setp.lt.s32 	%p33, %r114, 0;
	setp.ge.s32 	%p34, %r114, %r258;
	mov.f32 	%f672, 0f00000000;
	or.pred  	%p35, %p33, %p34;
	@%p35 bra 	$L__BB4_53;
	mul.wide.u32 	%rd61, %r114, 4;
	add.s64 	%rd62, %rd1, %rd61;
	ld.global.f32 	%f672, [%rd62];
$L__BB4_53:
	st.shared.f32 	[%r486+-1024], %f672;
	add.s32 	%r115, %r487, 513;
	setp.lt.s32 	%p36, %r115, 0;
	setp.ge.s32 	%p37, %r115, %r258;
	mov.f32 	%f673, 0f00000000;
	or.pred  	%p38, %p36, %p37;
	@%p38 bra 	$L__BB4_55;
	mul.wide.u32 	%rd63, %r115, 4;
	add.s64 	%rd64, %rd1, %rd63;
	ld.global.f32 	%f673, [%rd64];
$L__BB4_55:
	st.shared.f32 	[%r486], %f673;
	add.s32 	%r116, %r487, 769;
	setp.lt.s32 	%p39, %r116, 0;
	setp.ge.s32 	%p40, %r116, %r258;
	mov.f32 	%f674, 0f00000000;
	or.pred  	%p41, %p39, %p40;
	@%p41 bra 	$L__BB4_57;
	mul.wide.u32 	%rd65, %r116, 4;
	add.s64 	%rd66, %rd1, %rd65;
	ld.global.f32 	%f674, [%rd66];
$L__BB4_57:
	st.shared.f32 	[%r486+1024], %f674;
	add.s32 	%r117, %r488, 1024;
	add.s32 	%r309, %r488, 511;
	add.s32 	%r487, %r487, 1024;
	add.s32 	%r486, %r486, 4096;
	setp.lt.s32 	%p42, %r309, %r4;
	mov.u32 	%r488, %r117;
	@%p42 bra 	$L__BB4_49;
$L__BB4_58:
	bar.sync 	0;
	mov.u32 	%r120, %tid.x;
	shl.b32 	%r121, %r120, 1;
	add.s32 	%r122, %r3, %r121;
	setp.ge.s32 	%p58, %r122, %r258;
	@%p58 bra 	$L__BB4_126;
	mov.u32 	%r343, shraw;
	add.s32 	%r123, %r343, %r5;
	add.s32 	%r344, %r260, %r2;
	add.s32 	%r124, %r344, -1;
	setp.lt.s32 	%p59, %r122, %r124;
	add.s32 	%r125, %r122, 1;
	setp.lt.s32 	%p60, %r125, %r258;
	setp.ge.s32 	%p61, %r125, %r124;
	and.pred  	%p1, %p60, %p61;
	not.pred 	%p63, %p1;
	or.pred  	%p64, %p59, %p63;
	@%p64 bra 	$L__BB4_80;
	setp.lt.s32 	%p95, %r2, 4;
	mov.f32 	%f789, 0f00000000;
	mov.b32 	%r519, 0;
	mov.f32 	%f790, %f789;
	@%p95 bra 	$L__BB4_68;
	add.s32 	%r415, %r2, -4;
	shr.u32 	%r416, %r415, 2;
	add.s32 	%r126, %r416, 1;
	and.b32  	%r127, %r126, 3;
	setp.lt.u32 	%p96, %r415, 12;
	mov.f32 	%f714, 0f00000000;
	mov.b32 	%r492, 0;
	mov.f32 	%f712, %f714;
	mov.f32 	%f710, %f714;
	mov.f32 	%f707, %f714;
	mov.f32 	%f709, %f714;
	mov.f32 	%f711, %f714;
	mov.f32 	%f713, %f714;
	mov.f32 	%f708, %f714;
	@%p96 bra 	$L__BB4_64;
	shl.b32 	%r419, %r120, 3;
	add.s32 	%r128, %r5, %r419;
	and.b32  	%r420, %r126, 2147483644;
	neg.s32 	%r489, %r420;
	mov.f32 	%f714, 0f00000000;
	mov.b32 	%r492, 0;
	mov.u32 	%r490, shraw;
$L__BB4_63:
	.pragma "nounroll";
	ld.shared.v4.f32 	{%f539, %f540, %f541, %f542}, [%r490];
	add.s32 	%r421, %r490, %r128;
	ld.shared.v2.f32 	{%f543, %f544}, [%r421];
	fma.rn.f32 	%f545, %f543, %f539, %f707;
	fma.rn.f32 	%f546, %f544, %f539, %f708;
	fma.rn.f32 	%f547, %f544, %f540, %f709;
	ld.shared.v2.f32 	{%f548, %f549}, [%r421+8];
	fma.rn.f32 	%f550, %f548, %f540, %f710;
	fma.rn.f32 	%f551, %f548, %f541, %f711;
	fma.rn.f32 	%f552, %f549, %f541, %f712;
	fma.rn.f32 	%f553, %f549, %f542, %f713;
	ld.shared.v2.f32 	{%f554, %f555}, [%r421+16];
	fma.rn.f32 	%f556, %f554, %f542, %f714;
	ld.shared.v4.f32 	{%f557, %f558, %f559, %f560}, [%r490+16];
	fma.rn.f32 	%f561, %f554, %f557, %f545;
	fma.rn.f32 	%f562, %f555, %f557, %f546;
	fma.rn.f32 	%f563, %f555, %f558, %f547;
	ld.shared.v2.f32 	{%f564, %f565}, [%r421+24];
	fma.rn.f32 	%f566, %f564, %f558, %f550;
	fma.rn.f32 	%f567, %f564, %f559, %f551;
	fma.rn.f32 	%f568, %f565, %f559, %f552;
	fma.rn.f32 	%f569, %f565, %f560, %f553;
	ld.shared.v2.f32 	{%f570, %f571}, [%r421+32];
	fma.rn.f32 	%f572, %f570, %f560, %f556;
	ld.shared.v4.f32 	{%f573, %f574, %f575, %f576}, [%r490+32];
	fma.rn.f32 	%f577, %f570, %f573, %f561;
	fma.rn.f32 	%f578, %f571, %f573, %f562;
	fma.rn.f32 	%f579, %f571, %f574, %f563;
	ld.shared.v2.f32 	{%f580, %f581}, [%r421+40];
	fma.rn.f32 	%f582, %f580, %f574, %f566;
	fma.rn.f32 	%f583, %f580, %f575, %f567;
	fma.rn.f32 	%f584, %f581, %f575, %f568;
	fma.rn.f32 	%f585, %f581, %f576, %f569;
	ld.shared.v2.f32 	{%f586, %f587}, [%r421+48];
	fma.rn.f32 	%f588, %f586, %f576, %f572;
	ld.shared.v4.f32 	{%f589, %f590, %f591, %f592}, [%r490+48];
	fma.rn.f32 	%f707, %f586, %f589, %f577;
	fma.rn.f32 	%f708, %f587, %f589, %f578;
	fma.rn.f32 	%f709, %f587, %f590, %f579;
	ld.shared.v2.f32 	{%f593, %f594}, [%r421+56];
	fma.rn.f32 	%f710, %f593, %f590, %f582;
	fma.rn.f32 	%f711, %f593, %f591, %f583;
	fma.rn.f32 	%f712, %f594, %f591, %f584;
	fma.rn.f32 	%f713, %f594, %f592, %f585;
	ld.shared.f32 	%f595, [%r421+64];
	fma.rn.f32 	%f714, %f595, %f592, %f588;
	add.s32 	%r492, %r492, 16;
	add.s32 	%r490, %r490, 64;
	add.s32 	%r489, %r489, 4;
	setp.ne.s32 	%p97, %r489, 0;
	@%p97 bra 	$L__BB4_63;
$L__BB4_64:
	setp.eq.s32 	%p98, %r127, 0;
	@%p98 bra 	$L__BB4_67;
	neg.s32 	%r494, %r127;
	shl.b32 	%r422, %r120, 3;
	add.s32 	%r138, %r5, %r422;
	shl.b32 	%r423, %r492, 2;
	mov.u32 	%r424, shraw;
	add.s32 	%r493, %r424, %r423;
$L__BB4_66:
	.pragma "nounroll";
	ld.shared.v4.f32 	{%f596, %f597, %f598, %f599}, [%r493];
	add.s32 	%r425, %r493, %r138;
	ld.shared.v2.f32 	{%f600, %f601}, [%r425];
	fma.rn.f32 	%f707, %f600, %f596, %f707;
	fma.rn.f32 	%f708, %f601, %f596, %f708;
	fma.rn.f32 	%f709, %f601, %f597, %f709;
	ld.shared.v2.f32 	{%f602, %f603}, [%r425+8];
	fma.rn.f32 	%f710, %f602, %f597, %f710;
	fma.rn.f32 	%f711, %f602, %f598, %f711;
	fma.rn.f32 	%f712, %f603, %f598, %f712;
	fma.rn.f32 	%f713, %f603, %f599, %f713;
	ld.shared.f32 	%f604, [%r425+16];
	fma.rn.f32 	%f714, %f604, %f599, %f714;
	add.s32 	%r494, %r494, 1;
	setp.ne.s32 	%p99, %r494, 0;
	add.s32 	%r493, %r493, 16;
	@%p99 bra 	$L__BB4_66;
$L__BB4_67:
	add.f32 	%f605, %f709, %f707;
	add.f32 	%f606, %f713, %f711;
	add.f32 	%f789, %f606, %f605;
	add.f32 	%f607, %f708, %f710;
	add.f32 	%f608, %f712, %f714;
	add.f32 	%f790, %f607, %f608;
	add.s32 	%r426, %r2, -4;
	and.b32  	%r427, %r426, -4;
	add.s32 	%r519, %r427, 4;
$L__BB4_68:
	setp.ge.s32 	%p100, %r519, %r2;
	@%p100 bra 	$L__BB4_124;
	sub.s32 	%r146, %r2, %r519;
	and.b32  	%r147, %r146, 7;
	sub.s32 	%r428, %r519, %r2;
	setp.gt.u32 	%p101, %r428, -8;
	@%p101 bra 	$L__BB4_72;
	and.b32  	%r429, %r146, -8;
	neg.s32 	%r497, %r429;
	shl.b32 	%r430, %r519, 2;
	mov.u32 	%r431, shraw;
	add.s32 	%r432, %r430, %r431;
	add.s32 	%r496, %r432, 16;
	shl.b32 	%r433, %r120, 3;
	add.s32 	%r150, %r5, %r433;
$L__BB4_71:
	.pragma "nounroll";
	ld.shared.f32 	%f610, [%r496+-16];
	add.s32 	%r434, %r496, %r150;
	ld.shared.f32 	%f611, [%r434+-16];
	fma.rn.f32 	%f612, %f611, %f610, %f789;
	ld.shared.f32 	%f613, [%r434+-12];
	fma.rn.f32 	%f614, %f613, %f610, %f790;
	ld.shared.f32 	%f615, [%r496+-12];
	fma.rn.f32 	%f616, %f613, %f615, %f612;
	ld.shared.f32 	%f617, [%r434+-8];
	fma.rn.f32 	%f618, %f617, %f615, %f614;
	ld.shared.f32 	%f619, [%r496+-8];
	fma.rn.f32 	%f620, %f617, %f619, %f616;
	ld.shared.f32 	%f621, [%r434+-4];
	fma.rn.f32 	%f622, %f621, %f619, %f618;
	ld.shared.f32 	%f623, [%r496+-4];
	fma.rn.f32 	%f624, %f621, %f623, %f620;
	ld.shared.f32 	%f625, [%r434];
	fma.rn.f32 	%f626, %f625, %f623, %f622;
	ld.shared.f32 	%f627, [%r496];
	fma.rn.f32 	%f628, %f625, %f627, %f624;
	ld.shared.f32 	%f629, [%r434+4];
	fma.rn.f32 	%f630, %f629, %f627, %f626;
	ld.shared.f32 	%f631, [%r496+4];
	fma.rn.f32 	%f632, %f629, %f631, %f628;
	ld.shared.f32 	%f633, [%r434+8];
	fma.rn.f32 	%f634, %f633, %f631, %f630;
	ld.shared.f32 	%f635, [%r496+8];
	fma.rn.f32 	%f636, %f633, %f635, %f632;
	ld.shared.f32 	%f637, [%r434+12];
	fma.rn.f32 	%f638, %f637, %f635, %f634;
	ld.shared.f32 	%f639, [%r496+12];
	fma.rn.f32 	%f789, %f637, %f639, %f636;
	ld.shared.f32 	%f640, [%r434+16];
	fma.rn.f32 	%f790, %f640, %f639, %f638;
	add.s32 	%r519, %r519, 8;
	add.s32 	%r497, %r497, 8;
	add.s32 	%r496, %r496, 32;
	setp.eq.s32 	%p102, %r497, 0;
	@%p102 bra 	$L__BB4_72;
	bra.uni 	$L__BB4_71;
$L__BB4_72:
	setp.eq.s32 	%p103, %r147, 0;
	@%p103 bra 	$L__BB4_124;
	and.b32  	%r224, %r146, 3;
	setp.lt.u32 	%p104, %r147, 4;
	@%p104 bra 	$L__BB4_75;
	shl.b32 	%r435, %r519, 2;
	mov.u32 	%r436, shraw;
	add.s32 	%r437, %r436, %r435;
	ld.shared.f32 	%f642, [%r437];
	add.s32 	%r438, %r519, %r121;
	shl.b32 	%r439, %r438, 2;
	add.s32 	%r440, %r123, %r439;
	ld.shared.f32 	%f643, [%r440];
	fma.rn.f32 	%f644, %f643, %f642, %f789;
	ld.shared.f32 	%f645, [%r440+4];
	fma.rn.f32 	%f646, %f645, %f642, %f790;
	ld.shared.f32 	%f647, [%r437+4];
	fma.rn.f32 	%f648, %f645, %f647, %f644;
	ld.shared.f32 	%f649, [%r440+8];
	fma.rn.f32 	%f650, %f649, %f647, %f646;
	ld.shared.f32 	%f651, [%r437+8];
	fma.rn.f32 	%f652, %f649, %f651, %f648;
	ld.shared.f32 	%f653, [%r440+12];
	fma.rn.f32 	%f654, %f653, %f651, %f650;
	ld.shared.f32 	%f655, [%r437+12];
	fma.rn.f32 	%f789, %f653, %f655, %f652;
	ld.shared.f32 	%f656, [%r440+16];
	fma.rn.f32 	%f790, %f656, %f655, %f654;
	add.s32 	%r519, %r519, 4;
$L__BB4_75:
	setp.eq.s32 	%p105, %r224, 0;
	@%p105 bra 	$L__BB4_124;
	setp.eq.s32 	%p106, %r224, 1;
	@%p106 bra 	$L__BB4_78;
	shl.b32 	%r441, %r519, 2;
	mov.u32 	%r442, shraw;
	add.s32 	%r443, %r442, %r441;
	ld.shared.f32 	%f658, [%r443];
	add.s32 	%r444, %r519, %r121;
	shl.b32 	%r445, %r444, 2;
	add.s32 	%r446, %r123, %r445;
	ld.shared.f32 	%f659, [%r446];
	fma.rn.f32 	%f660, %f659, %f658, %f789;
	ld.shared.f32 	%f661, [%r446+4];
	fma.rn.f32 	%f662, %f661, %f658, %f790;
	ld.shared.f32 	%f663, [%r443+4];
	fma.rn.f32 	%f789, %f661, %f663, %f660;
	ld.shared.f32 	%f664, [%r446+8];
	fma.rn.f32 	%f790, %f664, %f663, %f662;
	add.s32 	%r519, %r519, 2;
$L__BB4_78:
	and.b32  	%r447, %r146, 1;
	setp.eq.b32 	%p107, %r447, 1;
	not.pred 	%p108, %p107;
	@%p108 bra 	$L__BB4_124;
	shl.b32 	%r448, %r519, 2;
	mov.u32 	%r449, shraw;
	add.s32 	%r450, %r449, %r448;
	ld.shared.f32 	%f665, [%r450];
	add.s32 	%r451, %r519, %r121;
	shl.b32 	%r452, %r451, 2;
	add.s32 	%r453, %r123, %r452;
	ld.shared.f32 	%f666, [%r453];
	fma.rn.f32 	%f789, %f666, %f665, %f789;
	ld.shared.f32 	%f667, [%r453+4];
	fma.rn.f32 	%f790, %f667, %f665, %f790;
	bra.uni 	$L__BB4_124;
$L__BB4_80:
	setp.lt.s32 	%p65, %r122, %r124;
	mov.f32 	%f789, 0f7FC00000;
	mov.f32 	%f790, 0f7FC00000;
	@%p65 bra 	$L__BB4_102;
	shl.b32 	%r380, %r121, 2;
	add.s32 	%r157, %r123, %r380;
	setp.lt.s32 	%p81, %r2, 4;
	mov.f32 	%f789, 0f00000000;
	mov.b32 	%r522, 0;
	@%p81 bra 	$L__BB4_89;
	add.s32 	%r382, %r2, -4;
	shr.u32 	%r383, %r382, 2;
	and.b32  	%r158, %r382, -4;
	add.s32 	%r159, %r383, 1;
	and.b32  	%r160, %r159, 3;
	setp.lt.u32 	%p82, %r382, 12;
	mov.f32 	%f738, 0f00000000;
	mov.b32 	%r502, 0;
	mov.f32 	%f737, %f738;
	mov.f32 	%f736, %f738;
	mov.f32 	%f735, %f738;
	@%p82 bra 	$L__BB4_85;
	and.b32  	%r386, %r159, 2147483644;
	neg.s32 	%r500, %r386;
	shl.b32 	%r387, %r120, 3;
	add.s32 	%r162, %r5, %r387;
	mov.u32 	%r388, shraw;
	add.s32 	%r499, %r388, 32;
	mov.f32 	%f738, 0f00000000;
	mov.b32 	%r502, 0;
$L__BB4_84:
	.pragma "nounroll";
	add.s32 	%r389, %r499, %r162;
	ld.shared.v2.f32 	{%f390, %f391}, [%r389+-32];
	ld.shared.v4.f32 	{%f392, %f393, %f394, %f395}, [%r499+-32];
	fma.rn.f32 	%f396, %f390, %f392, %f735;
	fma.rn.f32 	%f397, %f391, %f393, %f736;
	ld.shared.v2.f32 	{%f398, %f399}, [%r389+-24];
	fma.rn.f32 	%f400, %f398, %f394, %f737;
	fma.rn.f32 	%f401, %f399, %f395, %f738;
	ld.shared.v2.f32 	{%f402, %f403}, [%r389+-16];
	ld.shared.v4.f32 	{%f404, %f405, %f406, %f407}, [%r499+-16];
	fma.rn.f32 	%f408, %f402, %f404, %f396;
	fma.rn.f32 	%f409, %f403, %f405, %f397;
	ld.shared.v2.f32 	{%f410, %f411}, [%r389+-8];
	fma.rn.f32 	%f412, %f410, %f406, %f400;
	fma.rn.f32 	%f413, %f411, %f407, %f401;
	ld.shared.v2.f32 	{%f414, %f415}, [%r389];
	ld.shared.v4.f32 	{%f416, %f417, %f418, %f419}, [%r499];
	fma.rn.f32 	%f420, %f414, %f416, %f408;
	fma.rn.f32 	%f421, %f415, %f417, %f409;
	ld.shared.v2.f32 	{%f422, %f423}, [%r389+8];
	fma.rn.f32 	%f424, %f422, %f418, %f412;
	fma.rn.f32 	%f425, %f423, %f419, %f413;
	ld.shared.v2.f32 	{%f426, %f427}, [%r389+16];
	ld.shared.v4.f32 	{%f428, %f429, %f430, %f431}, [%r499+16];
	fma.rn.f32 	%f735, %f426, %f428, %f420;
	fma.rn.f32 	%f736, %f427, %f429, %f421;
	ld.shared.v2.f32 	{%f432, %f433}, [%r389+24];
	fma.rn.f32 	%f737, %f432, %f430, %f424;
	fma.rn.f32 	%f738, %f433, %f431, %f425;
	add.s32 	%r502, %r502, 16;
	add.s32 	%r500, %r500, 4;
	add.s32 	%r499, %r499, 64;
	setp.ne.s32 	%p83, %r500, 0;
	@%p83 bra 	$L__BB4_84;
$L__BB4_85:
	setp.eq.s32 	%p84, %r160, 0;
	@%p84 bra 	$L__BB4_88;
	shl.b32 	%r390, %r502, 2;
	mov.u32 	%r391, shraw;
	add.s32 	%r504, %r391, %r390;
	shl.b32 	%r392, %r120, 3;
	add.s32 	%r171, %r5, %r392;
	neg.s32 	%r503, %r160;
$L__BB4_87:
	.pragma "nounroll";
	add.s32 	%r393, %r504, %r171;
	ld.shared.v2.f32 	{%f434, %f435}, [%r393];
	ld.shared.v4.f32 	{%f436, %f437, %f438, %f439}, [%r504];
	fma.rn.f32 	%f735, %f434, %f436, %f735;
	fma.rn.f32 	%f736, %f435, %f437, %f736;
	ld.shared.v2.f32 	{%f440, %f441}, [%r393+8];
	fma.rn.f32 	%f737, %f440, %f438, %f737;
	fma.rn.f32 	%f738, %f441, %f439, %f738;
	add.s32 	%r504, %r504, 16;
	add.s32 	%r503, %r503, 1;
	setp.ne.s32 	%p85, %r503, 0;
	@%p85 bra 	$L__BB4_87;
$L__BB4_88:
	add.f32 	%f442, %f735, %f736;
	add.f32 	%f443, %f737, %f738;
	add.f32 	%f789, %f442, %f443;
	add.s32 	%r522, %r158, 4;
$L__BB4_89:
	setp.ge.s32 	%p86, %r522, %r2;
	@%p86 bra 	$L__BB4_124;
	sub.s32 	%r179, %r2, %r522;
	and.b32  	%r180, %r179, 15;
	sub.s32 	%r394, %r522, %r2;
	setp.gt.u32 	%p87, %r394, -16;
	@%p87 bra 	$L__BB4_93;
	and.b32  	%r395, %r179, -16;
	neg.s32 	%r507, %r395;
	shl.b32 	%r396, %r120, 3;
	add.s32 	%r182, %r5, %r396;
	shl.b32 	%r397, %r522, 2;
	mov.u32 	%r398, shraw;
	add.s32 	%r399, %r397, %r398;
	add.s32 	%r506, %r399, 32;
$L__BB4_92:
	.pragma "nounroll";
	add.s32 	%r400, %r506, %r182;
	ld.shared.f32 	%f446, [%r400+-32];
	ld.shared.f32 	%f447, [%r506+-32];
	fma.rn.f32 	%f448, %f446, %f447, %f789;
	ld.shared.f32 	%f449, [%r400+-28];
	ld.shared.f32 	%f450, [%r506+-28];
	fma.rn.f32 	%f451, %f449, %f450, %f448;
	ld.shared.f32 	%f452, [%r400+-24];
	ld.shared.f32 	%f453, [%r506+-24];
	fma.rn.f32 	%f454, %f452, %f453, %f451;
	ld.shared.f32 	%f455, [%r400+-20];
	ld.shared.f32 	%f456, [%r506+-20];
	fma.rn.f32 	%f457, %f455, %f456, %f454;
	ld.shared.f32 	%f458, [%r400+-16];
	ld.shared.f32 	%f459, [%r506+-16];
	fma.rn.f32 	%f460, %f458, %f459, %f457;
	ld.shared.f32 	%f461, [%r400+-12];
	ld.shared.f32 	%f462, [%r506+-12];
	fma.rn.f32 	%f463, %f461, %f462, %f460;
	ld.shared.f32 	%f464, [%r400+-8];
	ld.shared.f32 	%f465, [%r506+-8];
	fma.rn.f32 	%f466, %f464, %f465, %f463;
	ld.shared.f32 	%f467, [%r400+-4];
	ld.shared.f32 	%f468, [%r506+-4];
	fma.rn.f32 	%f469, %f467, %f468, %f466;
	ld.shared.f32 	%f470, [%r400];
	ld.shared.f32 	%f471, [%r506];
	fma.rn.f32 	%f472, %f470, %f471, %f469;
	ld.shared.f32 	%f473, [%r400+4];
	ld.shared.f32 	%f474, [%r506+4];
	fma.rn.f32 	%f475, %f473, %f474, %f472;
	ld.shared.f32 	%f476, [%r400+8];
	ld.shared.f32 	%f477, [%r506+8];
	fma.rn.f32 	%f478, %f476, %f477, %f475;
	ld.shared.f32 	%f479, [%r400+12];
	ld.shared.f32 	%f480, [%r506+12];
	fma.rn.f32 	%f481, %f479, %f480, %f478;
	ld.shared.f32 	%f482, [%r400+16];
	ld.shared.f32 	%f483, [%r506+16];
	fma.rn.f32 	%f484, %f482, %f483, %f481;
	ld.shared.f32 	%f485, [%r400+20];
	ld.shared.f32 	%f486, [%r506+20];
	fma.rn.f32 	%f487, %f485, %f486, %f484;
	ld.shared.f32 	%f488, [%r400+24];
	ld.shared.f32 	%f489, [%r506+24];
	fma.rn.f32 	%f490, %f488, %f489, %f487;
	ld.shared.f32 	%f491, [%r400+28];
	ld.shared.f32 	%f492, [%r506+28];
	fma.rn.f32 	%f789, %f491, %f492, %f490;
	add.s32 	%r522, %r522, 16;
	add.s32 	%r507, %r507, 16;
	add.s32 	%r506, %r506, 64;
	setp.eq.s32 	%p88, %r507, 0;
	@%p88 bra 	$L__BB4_93;
	bra.uni 	$L__BB4_92;
$L__BB4_93:
	setp.eq.s32 	%p89, %r180, 0;
	@%p89 bra 	$L__BB4_124;
	and.b32  	%r230, %r179, 7;
	setp.lt.u32 	%p90, %r180, 8;
	@%p90 bra 	$L__BB4_96;
	shl.b32 	%r401, %r522, 2;
	add.s32 	%r402, %r157, %r401;
	ld.shared.f32 	%f495, [%r402];
	mov.u32 	%r403, shraw;
	add.s32 	%r404, %r403, %r401;
	ld.shared.f32 	%f496, [%r404];
	fma.rn.f32 	%f497, %f495, %f496, %f789;
	ld.shared.f32 	%f498, [%r402+4];
	ld.shared.f32 	%f499, [%r404+4];
	fma.rn.f32 	%f500, %f498, %f499, %f497;
	ld.shared.f32 	%f501, [%r402+8];
	ld.shared.f32 	%f502, [%r404+8];
	fma.rn.f32 	%f503, %f501, %f502, %f500;
	ld.shared.f32 	%f504, [%r402+12];
	ld.shared.f32 	%f505, [%r404+12];
	fma.rn.f32 	%f506, %f504, %f505, %f503;
	ld.shared.f32 	%f507, [%r402+16];
	ld.shared.f32 	%f508, [%r404+16];
	fma.rn.f32 	%f509, %f507, %f508, %f506;
	ld.shared.f32 	%f510, [%r402+20];
	ld.shared.f32 	%f511, [%r404+20];
	fma.rn.f32 	%f512, %f510, %f511, %f509;
	ld.shared.f32 	%f513, [%r402+24];
	ld.shared.f32 	%f514, [%r404+24];
	fma.rn.f32 	%f515, %f513, %f514, %f512;
	ld.shared.f32 	%f516, [%r402+28];
	ld.shared.f32 	%f517, [%r404+28];
	fma.rn.f32 	%f789, %f516, %f517, %f515;
	add.s32 	%r522, %r522, 8;
$L__BB4_96:
	setp.eq.s32 	%p91, %r230, 0;
	@%p91 bra 	$L__BB4_124;
	and.b32  	%r233, %r179, 3;
	setp.lt.u32 	%p92, %r230, 4;
	@%p92 bra 	$L__BB4_99;
	shl.b32 	%r405, %r522, 2;
	add.s32 	%r406, %r157, %r405;
	ld.shared.f32 	%f520, [%r406];
	mov.u32 	%r407, shraw;
	add.s32 	%r408, %r407, %r405;
	ld.shared.f32 	%f521, [%r408];
	fma.rn.f32 	%f522, %f520, %f521, %f789;
	ld.shared.f32 	%f523, [%r406+4];
	ld.shared.f32 	%f524, [%r408+4];
	fma.rn.f32 	%f525, %f523, %f524, %f522;
	ld.shared.f32 	%f526, [%r406+8];
	ld.shared.f32 	%f527, [%r408+8];
	fma.rn.f32 	%f528, %f526, %f527, %f525;
	ld.shared.f32 	%f529, [%r406+12];
	ld.shared.f32 	%f530, [%r408+12];
	fma.rn.f32 	%f789, %f529, %f530, %f528;
	add.s32 	%r522, %r522, 4;
$L__BB4_99:
	setp.eq.s32 	%p93, %r233, 0;
	@%p93 bra 	$L__BB4_124;
	shl.b32 	%r409, %r522, 2;
	mov.u32 	%r410, shraw;
	add.s32 	%r526, %r410, %r409;
	shl.b32 	%r411, %r120, 3;
	add.s32 	%r237, %r5, %r411;
	neg.s32 	%r525, %r233;
$L__BB4_101:
	.pragma "nounroll";
	add.s32 	%r412, %r526, %r237;
	ld.shared.f32 	%f533, [%r412];
	ld.shared.f32 	%f534, [%r526];
	fma.rn.f32 	%f789, %f533, %f534, %f789;
	add.s32 	%r526, %r526, 4;
	add.s32 	%r525, %r525, 1;
	setp.eq.s32 	%p94, %r525, 0;
	@%p94 bra 	$L__BB4_124;
	bra.uni 	$L__BB4_101;
$L__BB4_102:
	@%p63 bra 	$L__BB4_124;
	shl.b32 	%r346, %r121, 2;
	add.s32 	%r190, %r123, %r346;
	setp.lt.s32 	%p67, %r2, 4;
	mov.f32 	%f790, 0f00000000;
	mov.b32 	%r527, 0;
	@%p67 bra 	$L__BB4_111;
	add.s32 	%r348, %r2, -4;
	shr.u32 	%r349, %r348, 2;
	and.b32  	%r191, %r348, -4;
	add.s32 	%r192, %r349, 1;
	and.b32  	%r193, %r192, 3;
	setp.lt.u32 	%p68, %r348, 12;
	mov.f32 	%f760, 0f00000000;
	mov.b32 	%r512, 0;
	mov.f32 	%f759, %f760;
	mov.f32 	%f758, %f760;
	mov.f32 	%f757, %f760;
	@%p68 bra 	$L__BB4_107;
	shl.b32 	%r352, %r120, 3;
	add.s32 	%r194, %r5, %r352;
	and.b32  	%r353, %r192, 2147483644;
	neg.s32 	%r509, %r353;
	mov.f32 	%f760, 0f00000000;
	mov.b32 	%r512, 0;
	mov.u32 	%r510, %r343;
$L__BB4_106:
	.pragma "nounroll";
	add.s32 	%r354, %r510, %r194;
	ld.shared.f32 	%f241, [%r354+4];
	ld.shared.v4.f32 	{%f242, %f243, %f244, %f245}, [%r510];
	fma.rn.f32 	%f246, %f241, %f242, %f757;
	ld.shared.v2.f32 	{%f247, %f248}, [%r354+8];
	fma.rn.f32 	%f249, %f247, %f243, %f758;
	fma.rn.f32 	%f250, %f248, %f244, %f759;
	ld.shared.v2.f32 	{%f251, %f252}, [%r354+16];
	fma.rn.f32 	%f253, %f251, %f245, %f760;
	ld.shared.v4.f32 	{%f254, %f255, %f256, %f257}, [%r510+16];
	fma.rn.f32 	%f258, %f252, %f254, %f246;
	ld.shared.v2.f32 	{%f259, %f260}, [%r354+24];
	fma.rn.f32 	%f261, %f259, %f255, %f249;
	fma.rn.f32 	%f262, %f260, %f256, %f250;
	ld.shared.v2.f32 	{%f263, %f264}, [%r354+32];
	fma.rn.f32 	%f265, %f263, %f257, %f253;
	ld.shared.v4.f32 	{%f266, %f267, %f268, %f269}, [%r510+32];
	fma.rn.f32 	%f270, %f264, %f266, %f258;
	ld.shared.v2.f32 	{%f271, %f272}, [%r354+40];
	fma.rn.f32 	%f273, %f271, %f267, %f261;
	fma.rn.f32 	%f274, %f272, %f268, %f262;
	ld.shared.v2.f32 	{%f275, %f276}, [%r354+48];
	fma.rn.f32 	%f277, %f275, %f269, %f265;
	ld.shared.v4.f32 	{%f278, %f279, %f280, %f281}, [%r510+48];
	fma.rn.f32 	%f757, %f276, %f278, %f270;
	ld.shared.v2.f32 	{%f282, %f283}, [%r354+56];
	fma.rn.f32 	%f758, %f282, %f279, %f273;
	fma.rn.f32 	%f759, %f283, %f280, %f274;
	ld.shared.f32 	%f284, [%r354+64];
	fma.rn.f32 	%f760, %f284, %f281, %f277;
	add.s32 	%r512, %r512, 16;
	add.s32 	%r510, %r510, 64;
	add.s32 	%r509, %r509, 4;
	setp.ne.s32 	%p69, %r509, 0;
	@%p69 bra 	$L__BB4_106;
$L__BB4_107:
	setp.eq.s32 	%p70, %r193, 0;
	@%p70 bra 	$L__BB4_110;
	shl.b32 	%r355, %r120, 3;
	add.s32 	%r203, %r5, %r355;
	shl.b32 	%r356, %r512, 2;
	mov.u32 	%r357, shraw;
	add.s32 	%r514, %r357, %r356;
	neg.s32 	%r513, %r193;
$L__BB4_109:
	.pragma "nounroll";
	add.s32 	%r358, %r514, %r203;
	ld.shared.f32 	%f285, [%r358+4];
	ld.shared.v4.f32 	{%f286, %f287, %f288, %f289}, [%r514];
	fma.rn.f32 	%f757, %f285, %f286, %f757;
	ld.shared.v2.f32 	{%f290, %f291}, [%r358+8];
	fma.rn.f32 	%f758, %f290, %f287, %f758;
	fma.rn.f32 	%f759, %f291, %f288, %f759;
	ld.shared.f32 	%f292, [%r358+16];
	fma.rn.f32 	%f760, %f292, %f289, %f760;
	add.s32 	%r514, %r514, 16;
	add.s32 	%r513, %r513, 1;
	setp.ne.s32 	%p71, %r513, 0;
	@%p71 bra 	$L__BB4_109;
$L__BB4_110:
	add.f32 	%f293, %f757, %f758;
	add.f32 	%f294, %f759, %f760;
	add.f32 	%f790, %f293, %f294;
	add.s32 	%r527, %r191, 4;
$L__BB4_111:
	setp.ge.s32 	%p72, %r527, %r2;
	@%p72 bra 	$L__BB4_124;
	sub.s32 	%r212, %r2, %r527;
	and.b32  	%r213, %r212, 15;
	sub.s32 	%r359, %r527, %r2;
	setp.gt.u32 	%p73, %r359, -16;
	@%p73 bra 	$L__BB4_115;
	and.b32  	%r360, %r212, -16;
	neg.s32 	%r517, %r360;
	shl.b32 	%r361, %r527, 2;
	add.s32 	%r363, %r361, %r343;
	add.s32 	%r516, %r363, 32;
	shl.b32 	%r364, %r120, 3;
	add.s32 	%r216, %r5, %r364;
$L__BB4_114:
	.pragma "nounroll";
	add.s32 	%r365, %r516, %r216;
	ld.shared.f32 	%f297, [%r365+-28];
	ld.shared.f32 	%f298, [%r516+-32];
	fma.rn.f32 	%f299, %f297, %f298, %f790;
	ld.shared.f32 	%f300, [%r365+-24];
	ld.shared.f32 	%f301, [%r516+-28];
	fma.rn.f32 	%f302, %f300, %f301, %f299;
	ld.shared.f32 	%f303, [%r365+-20];
	ld.shared.f32 	%f304, [%r516+-24];
	fma.rn.f32 	%f305, %f303, %f304, %f302;
	ld.shared.f32 	%f306, [%r365+-16];
	ld.shared.f32 	%f307, [%r516+-20];
	fma.rn.f32 	%f308, %f306, %f307, %f305;
	ld.shared.f32 	%f309, [%r365+-12];
	ld.shared.f32 	%f310, [%r516+-16];
	fma.rn.f32 	%f311, %f309, %f310, %f308;
	ld.shared.f32 	%f312, [%r365+-8];
	ld.shared.f32 	%f313, [%r516+-12];
	fma.rn.f32 	%f314, %f312, %f313, %f311;
	ld.shared.f32 	%f315, [%r365+-4];
	ld.shared.f32 	%f316, [%r516+-8];
	fma.rn.f32 	%f317, %f315, %f316, %f314;
	ld.shared.f32 	%f318, [%r365];
	ld.shared.f32 	%f319, [%r516+-4];
	fma.rn.f32 	%f320, %f318, %f319, %f317;
	ld.shared.f32 	%f321, [%r365+4];
	ld.shared.f32 	%f322, [%r516];
	fma.rn.f32 	%f323, %f321, %f322, %f320;
	ld.shared.f32 	%f324, [%r365+8];
	ld.shared.f32 	%f325, [%r516+4];
	fma.rn.f32 	%f326, %f324, %f325, %f323;
	ld.shared.f32 	%f327, [%r365+12];
	ld.shared.f32 	%f328, [%r516+8];
	fma.rn.f32 	%f329, %f327, %f328, %f326;
	ld.shared.f32 	%f330, [%r365+16];
	ld.shared.f32 	%f331, [%r516+12];
	fma.rn.f32 	%f332, %f330, %f331, %f329;
	ld.shared.f32 	%f333, [%r365+20];
	ld.shared.f32 	%f334, [%r516+16];
	fma.rn.f32 	%f335, %f333, %f334, %f332;
	ld.shared.f32 	%f336, [%r365+24];
	ld.shared.f32 	%f337, [%r516+20];
	fma.rn.f32 	%f338, %f336, %f337, %f335;
	ld.shared.f32 	%f339, [%r365+28];
	ld.shared.f32 	%f340, [%r516+24];
	fma.rn.f32 	%f341, %f339, %f340, %f338;
	ld.shared.f32 	%f342, [%r365+32];
	ld.shared.f32 	%f343, [%r516+28];
	fma.rn.f32 	%f790, %f342, %f343, %f341;
	add.s32 	%r527, %r527, 16;
	add.s32 	%r517, %r517, 16;
	add.s32 	%r516, %r516, 64;
	setp.eq.s32 	%p74, %r517, 0;
	@%p74 bra 	$L__BB4_115;
	bra.uni 	$L__BB4_114;
$L__BB4_115:
	setp.eq.s32 	%p75, %r213, 0;
	@%p75 bra 	$L__BB4_124;
	and.b32  	%r244, %r212, 7;
	setp.lt.u32 	%p76, %r213, 8;
	@%p76 bra 	$L__BB4_118;
	shl.b32 	%r366, %r527, 2;
	add.s32 	%r367, %r190, %r366;
	ld.shared.f32 	%f346, [%r367+4];
	add.s32 	%r369, %r343, %r366;
	ld.shared.f32 	%f347, [%r369];
	fma.rn.f32 	%f348, %f346, %f347, %f790;
	ld.shared.f32 	%f349, [%r367+8];
	ld.shared.f32 	%f350, [%r369+4];
	fma.rn.f32 	%f351, %f349, %f350, %f348;
	ld.shared.f32 	%f352, [%r367+12];
	ld.shared.f32 	%f353, [%r369+8];
	fma.rn.f32 	%f354, %f352, %f353, %f351;
	ld.shared.f32 	%f355, [%r367+16];
	ld.shared.f32 	%f356, [%r369+12];
	fma.rn.f32 	%f357, %f355, %f356, %f354;
	ld.shared.f32 	%f358, [%r367+20];
	ld.shared.f32 	%f359, [%r369+16];
	fma.rn.f32 	%f360, %f358, %f359, %f357;
	ld.shared.f32 	%f361, [%r367+24];
	ld.shared.f32 	%f362, [%r369+20];
	fma.rn.f32 	%f363, %f361, %f362, %f360;
	ld.shared.f32 	%f364, [%r367+28];
	ld.shared.f32 	%f365, [%r369+24];
	fma.rn.f32 	%f366, %f364, %f365, %f363;
	ld.shared.f32 	%f367, [%r367+32];
	ld.shared.f32 	%f368, [%r369+28];
	fma.rn.f32 	%f790, %f367, %f368, %f366;
	add.s32 	%r527, %r527, 8;
$L__BB4_118:
	setp.eq.s32 	%p77, %r244, 0;
	@%p77 bra 	$L__BB4_124;
	and.b32  	%r247, %r212, 3;
	setp.lt.u32 	%p78, %r244, 4;
	@%p78 bra 	$L__BB4_121;
	shl.b32 	%r370, %r527, 2;
	add.s32 	%r371, %r190, %r370;
	ld.shared.f32 	%f371, [%r371+4];
	add.s32 	%r373, %r343, %r370;
	ld.shared.f32 	%f372, [%r373];
	fma.rn.f32 	%f373, %f371, %f372, %f790;
	ld.shared.f32 	%f374, [%r371+8];
	ld.shared.f32 	%f375, [%r373+4];
	fma.rn.f32 	%f376, %f374, %f375, %f373;
	ld.shared.f32 	%f377, [%r371+12];
	ld.shared.f32 	%f378, [%r373+8];
	fma.rn.f32 	%f379, %f377, %f378, %f376;
	ld.shared.f32 	%f380, [%r371+16];
	ld.shared.f32 	%f381, [%r373+12];
	fma.rn.f32 	%f790, %f380, %f381, %f379;
	add.s32 	%r527, %r527, 4;
$L__BB4_121:
	setp.eq.s32 	%p79, %r247, 0;
	@%p79 bra 	$L__BB4_124;
	shl.b32 	%r374, %r120, 3;
	add.s32 	%r375, %r5, %r374;
	add.s32 	%r250, %r375, 4;
	shl.b32 	%r376, %r527, 2;
	add.s32 	%r531, %r343, %r376;
	neg.s32 	%r530, %r247;
$L__BB4_123:
	.pragma "nounroll";
	add.s32 	%r378, %r531, %r250;
	ld.shared.f32 	%f384, [%r378];
	ld.shared.f32 	%f385, [%r531];
	fma.rn.f32 	%f790, %f384, %f385, %f790;
	add.s32 	%r531, %r531, 4;
	add.s32 	%r530, %r530, 1;
	setp.ne.s32 	%p80, %r530, 0;
	@%p80 bra 	$L__BB4_123;
$L__BB4_124:
	setp.ge.s32 	%p109, %r125, %r258;
	mad.lo.s32 	%r454, %r258, %r1, %r122;
	cvta.to.global.u64 	%rd87, %rd33;
	mul.wide.s32 	%rd88, %r454, 4;
	add.s64 	%rd29, %rd87, %rd88;
	st.global.f32 	[%rd29], %f789;
	@%p109 bra 	$L__BB4_126;
	st.global.f32 	[%rd29+4], %f790;
$L__BB4_126:
	ret;

}
	// .globl	ehma_batch_tiled_f32_2x_tile128_async
.visible .entry ehma_batch_tiled_f32_2x_tile128_async(
	.param .u64 .ptr .align 1 ehma_batch_tiled_f32_2x_tile128_async_param_0,
	.param .u64 .ptr .align 1 ehma_batch_tiled_f32_2x_tile128_async_param_1,
	.param .u64 .ptr .align 1 ehma_batch_tiled_f32_2x_tile128_async_param_2,
	.param .u64 .ptr .align 1 ehma_batch_tiled_f32_2x_tile128_async_param_3,
	.param .u32 ehma_batch_tiled_f32_2x_tile128_async_param_4,
	.param .u32 ehma_batch_tiled_f32_2x_tile128_async_param_5,
	.param .u32 ehma_batch_tiled_f32_2x_tile128_async_param_6,
	.param .u32 ehma_batch_tiled_f32_2x_tile128_async_param_7,
	.param .u64 .ptr .align 1 ehma_batch_tiled_f32_2x_tile128_async_param_8
)
{
	.reg .pred 	%p<118>;
	.reg .b32 	%r<347>;
	.reg .b32 	%f<835>;
	.reg .b64 	%rd<82>;

	ld.param.u64 	%rd26, [ehma_batch_tiled_f32_2x_tile128_async_param_0];
	ld.param.u64 	%rd27, [ehma_batch_tiled_f32_2x_tile128_async_param_1];
	ld.param.u64 	%rd28, [ehma_batch_tiled_f32_2x_tile128_async_param_2];
	ld.param.u32 	%r142, [ehma_batch_tiled_f32_2x_tile128_async_param_4];
	ld.param.u32 	%r143, [ehma_batch_tiled_f32_2x_tile128_async_param_5];
	ld.param.u32 	%r144, [ehma_batch_tiled_f32_2x_tile128_async_param_6];
	ld.param.u32 	%r145, [ehma_batch_tiled_f32_2x_tile128_async_param_7];
	ld.param.u64 	%rd29, [ehma_batch_tiled_f32_2x_tile128_async_param_8];
	cvta.to.global.u64 	%rd1, %rd26;
	mov.u32 	%r146, %ntid.x;
	setp.ne.s32 	%p2, %r146, 64;
	@%p2 bra 	$L__BB5_132;
	mov.u32 	%r1, %ctaid.y;
	setp.ge.s32 	%p3, %r1, %r144;
	@%p3 bra 	$L__BB5_132;
	cvta.to.global.u64 	%rd30, %rd28;
	mul.wide.u32 	%rd31, %r1, 4;
	add.s64 	%rd32, %rd30, %rd31;
	ld.global.nc.u32 	%r2, [%rd32];
	setp.lt.s32 	%p4, %r2, 1;
	setp.gt.s32 	%p5, %r2, %r142;
	or.pred  	%p6, %p4, %p5;
	@%p6 bra 	$L__BB5_132;
	add.s32 	%r3, %r2, 127;
	mul.lo.s32 	%r147, %r142, %r1;
	cvta.to.global.u64 	%rd33, %rd27;
	mul.wide.s32 	%rd34, %r147, 4;
	add.s64 	%rd2, %rd33, %rd34;
	add.s64 	%rd35, %rd27, %rd34;
	and.b64  	%rd36, %rd35, 15;
	setp.ne.s64 	%p7, %rd36, 0;
	@%p7 bra 	$L__BB5_14;
	shr.u32 	%r4, %r2, 2;
	mov.u32 	%r5, %tid.x;
	setp.ge.u32 	%p13, %r5, %r4;
	@%p13 bra 	$L__BB5_11;
	not.b32 	%r159, %r5;
	add.s32 	%r6, %r4, %r159;
	and.b32  	%r160, %r6, 192;
	setp.eq.s32 	%p14, %r160, 192;
	mov.u32 	%r308, %r5;
	@%p14 bra 	$L__BB5_8;
	shr.u32 	%r162, %r6, 6;
	add.s32 	%r163, %r162, 1;
	and.b32  	%r7, %r163, 3;
	mov.b32 	%r307, 0;
	mov.u32 	%r165, shraw;
	mov.u32 	%r308, %r5;
$L__BB5_7:
	.pragma "nounroll";
	shl.b32 	%r164, %r308, 4;
	add.s32 	%r166, %r165, %r164;
	mul.wide.u32 	%rd41, %r308, 16;
	add.s64 	%rd42, %rd2, %rd41;
	ld.global.v4.f32 	{%f206, %f207, %f208, %f209}, [%rd42];
	st.shared.v4.f32 	[%r166], {%f206, %f207, %f208, %f209};
	add.s32 	%r308, %r308, 64;
	add.s32 	%r307, %r307, 1;
	setp.ne.s32 	%p15, %r307, %r7;
	@%p15 bra 	$L__BB5_7;
$L__BB5_8:
	setp.lt.u32 	%p16, %r6, 192;
	@%p16 bra 	$L__BB5_11;
	mov.u32 	%r168, shraw;
$L__BB5_10:
	shl.b32 	%r167, %r308, 4;
	add.s32 	%r169, %r168, %r167;
	mul.wide.u32 	%rd43, %r308, 16;
	add.s64 	%rd44, %rd2, %rd43;
	ld.global.v4.f32 	{%f210, %f211, %f212, %f213}, [%rd44];
	st.shared.v4.f32 	[%r169], {%f210, %f211, %f212, %f213};
	ld.global.v4.f32 	{%f214, %f215, %f216, %f217}, [%rd44+1024];
	st.shared.v4.f32 	[%r169+1024], {%f214, %f215, %f216, %f217};
	ld.global.v4.f32 	{%f218, %f219, %f220, %f221}, [%rd44+2048];
	st.shared.v4.f32 	[%r169+2048], {%f218, %f219, %f220, %f221};
	ld.global.v4.f32 	{%f222, %f223, %f224, %f225}, [%rd44+3072];
	st.shared.v4.f32 	[%r169+3072], {%f222, %f223, %f224, %f225};
	add.s32 	%r308, %r308, 256;
	setp.lt.u32 	%p17, %r308, %r4;
	@%p17 bra 	$L__BB5_10;
$L__BB5_11:
	setp.ne.s32 	%p18, %r5, 0;
	and.b32  	%r15, %r2, 3;
	setp.eq.s32 	%p19, %r15, 0;
	or.pred  	%p20, %p18, %p19;
	@%p20 bra 	$L__BB5_21;
	and.b32  	%r16, %r2, 2147483644;
	mov.b32 	%r310, 0;
	mov.u32 	%r173, shraw;
$L__BB5_13:
	add.s32 	%r171, %r310, %r16;
	mul.wide.u32 	%rd45, %r171, 4;
	add.s64 	%rd46, %rd2, %rd45;
	ld.global.f32 	%f226, [%rd46];
	shl.b32 	%r172, %r171, 2;
	add.s32 	%r174, %r173, %r172;
	st.shared.f32 	[%r174], %f226;
	add.s32 	%r310, %r310, 1;
	setp.eq.s32 	%p21, %r310, %r15;
	@%p21 bra 	$L__BB5_21;
	bra.uni 	$L__BB5_13;
$L__BB5_14:
	mov.u32 	%r313, %tid.x;
	setp.ge.u32 	%p8, %r313, %r2;
	@%p8 bra 	$L__BB5_21;
	not.b32 	%r148, %r313;
	add.s32 	%r20, %r2, %r148;
	and.b32  	%r149, %r20, 192;
	setp.eq.s32 	%p9, %r149, 192;
	@%p9 bra 	$L__BB5_18;
	shr.u32 	%r151, %r20, 6;
	add.s32 	%r152, %r151, 1;
	and.b32  	%r21, %r152, 3;
	mov.b32 	%r312, 0;
	mov.u32 	%r154, shraw;
$L__BB5_17:
	.pragma "nounroll";
	mul.wide.u32 	%rd37, %r313, 4;
	add.s64 	%rd38, %rd2, %rd37;
	ld.global.f32 	%f201, [%rd38];
	shl.b32 	%r153, %r313, 2;
	add.s32 	%r155, %r154, %r153;
	st.shared.f32 	[%r155], %f201;
	add.s32 	%r313, %r313, 64;
	add.s32 	%r312, %r312, 1;
	setp.ne.s32 	%p10, %r312, %r21;
	@%p10 bra 	$L__BB5_17;
$L__BB5_18:
	setp.lt.u32 	%p11, %r20, 192;
	@%p11 bra 	$L__BB5_21;
	mov.u32 	%r157, shraw;
$L__BB5_20:
	mul.wide.u32 	%rd39, %r313, 4;
	add.s64 	%rd40, %rd2, %rd39;
	ld.global.f32 	%f202, [%rd40];
	shl.b32 	%r156, %r313, 2;
	add.s32 	%r158, %r157, %r156;
	st.shared.f32 	[%r158], %f202;
	ld.global.f32 	%f203, [%rd40+256];
	st.shared.f32 	[%r158+256], %f203;
	ld.global.f32 	%f204, [%rd40+512];
	st.shared.f32 	[%r158+512], %f204;
	ld.global.f32 	%f205, [%rd40+768];
	st.shared.f32 	[%r158+768], %f205;
	add.s32 	%r313, %r313, 256;
	setp.lt.s32 	%p12, %r313, %r2;
	@%p12 bra 	$L__BB5_20;
$L__BB5_21:
	bar.sync 	0;
	add.s32 	%r175, %r145, %r2;
	add.s32 	%r29, %r175, -1;
	mov.u32 	%r176, %ctaid.x;
	shl.b32 	%r315, %r176, 7;
	setp.ge.s32 	%p22, %r315, %r143;
	@%p22 bra 	$L__BB5_132;
	mov.u32 	%r31, %tid.x;
	cvt.u64.u32 	%rd3, %r3;
	mov.u32 	%r177, %ntid.y;
	shl.b32 	%r178, %r177, 6;
	mov.u32 	%r179, %ntid.z;
	mul.lo.s32 	%r180, %r178, %r179;
	mov.u32 	%r181, %tid.y;
	mov.u32 	%r182, %tid.z;
	shl.b32 	%r183, %r181, 6;
	add.s32 	%r184, %r183, %r31;
	mad.lo.s32 	%r185, %r178, %r182, %r184;
	cvt.u64.u32 	%rd4, %r185;
	cvt.u64.u32 	%rd5, %r180;
	shl.b32 	%r32, %r31, 1;
	add.s32 	%r33, %r2, -4;
	and.b32  	%r186, %r33, -4;
	add.s32 	%r34, %r186, 4;
	sub.s32 	%r187, %r2, %r31;
	add.s32 	%r35, %r187, 126;
	add.s64 	%rd6, %rd5, %rd4;
	max.u64 	%rd47, %rd6, %rd3;
	setp.lt.u64 	%p23, %rd6, %rd3;
	selp.u64 	%rd7, 1, 0, %p23;
	add.s64 	%rd48, %rd6, %rd7;
	sub.s64 	%rd8, %rd47, %rd48;
	and.b64  	%rd49, %rd8, -4294967296;
	setp.ne.s64 	%p24, %rd49, 0;
	@%p24 bra 	$L__BB5_24;
	cvt.u32.u64 	%r188, %rd5;
	cvt.u32.u64 	%r189, %rd8;
	div.u32 	%r190, %r189, %r188;
	cvt.u64.u32 	%rd79, %r190;
	bra.uni 	$L__BB5_25;
$L__BB5_24:
	div.u64 	%rd79, %rd8, %rd5;
$L__BB5_25:
	shl.b32 	%r191, %r2, 2;
	add.s32 	%r192, %r191, 15;
	and.b32  	%r193, %r192, -16;
	mov.u32 	%r194, shraw;
	add.s32 	%r36, %r194, %r193;
	shl.b32 	%r195, %r32, 2;
	add.s32 	%r37, %r36, %r195;
	cvt.u32.u64 	%r196, %rd4;
	add.s64 	%rd12, %rd79, %rd7;
	shr.u32 	%r197, %r33, 2;
	add.s32 	%r198, %r197, 1;
	and.b32  	%r38, %r35, 192;
	shl.b32 	%r199, %r31, 2;
	sub.s32 	%r39, %r37, %r199;
	add.s32 	%r40, %r31, 64;
	and.b64  	%rd13, %rd12, 3;
	shl.b32 	%r200, %r196, 2;
	add.s32 	%r41, %r36, %r200;
	cvt.u32.u64 	%r201, %rd6;
	shl.b32 	%r202, %r201, 2;
	add.s32 	%r42, %r36, %r202;
	add.s64 	%rd14, %rd6, %rd5;
	cvt.u32.u64 	%r203, %rd14;
	shl.b32 	%r204, %r203, 2;
	add.s32 	%r43, %r36, %r204;
	and.b32  	%r44, %r198, 3;
	and.b32  	%r45, %r198, 2147483644;
	add.s32 	%r46, %r36, 512;
	cvta.to.global.u64 	%rd15, %rd29;
	mul.lo.s32 	%r47, %r143, %r1;
	mov.u32 	%r205, %nctaid.x;
	shl.b32 	%r48, %r205, 7;
$L__BB5_26:
	sub.s32 	%r206, %r315, %r2;
	add.s32 	%r50, %r206, 1;
	setp.lt.s32 	%p25, %r50, 0;
	add.s32 	%r207, %r50, %r3;
	setp.gt.s32 	%p26, %r207, %r143;
	or.pred  	%p27, %p25, %p26;
	@%p27 bra 	$L__BB5_35;
	cvt.u32.u64 	%r211, %rd4;
	setp.ge.u32 	%p55, %r211, %r3;
	cvt.u64.u32 	%rd16, %r50;
	@%p55 bra 	$L__BB5_34;
	shl.b64 	%rd64, %rd16, 2;
	add.s64 	%rd17, %rd26, %rd64;
	setp.eq.s64 	%p56, %rd13, 3;
	mov.u64 	%rd80, %rd4;
	@%p56 bra 	$L__BB5_32;
	setp.eq.s64 	%p57, %rd13, 0;
	shl.b64 	%rd66, %rd4, 2;
	add.s64 	%rd65, %rd17, %rd66;
	// begin inline asm
	cp.async.ca.shared.global [%r41], [%rd65], 4, 4;
	// end inline asm
	mov.u64 	%rd80, %rd6;
	@%p57 bra 	$L__BB5_32;
	setp.eq.s64 	%p58, %rd13, 1;
	shl.b64 	%rd19, %rd5, 2;
	add.s64 	%rd67, %rd65, %rd19;
	// begin inline asm
	cp.async.ca.shared.global [%r42], [%rd67], 4, 4;
	// end inline asm
	mov.u64 	%rd80, %rd14;
	@%p58 bra 	$L__BB5_32;
	add.s64 	%rd80, %rd14, %rd5;
	add.s64 	%rd68, %rd67, %rd19;
	// begin inline asm
	cp.async.ca.shared.global [%r43], [%rd68], 4, 4;
	// end inline asm
$L__BB5_32:
	setp.lt.u64 	%p59, %rd12, 3;
	@%p59 bra 	$L__BB5_34;
$L__BB5_33:
	cvt.u32.u64 	%r219, %rd80;
	shl.b32 	%r220, %r219, 2;
	add.s32 	%r215, %r36, %r220;
	shl.b64 	%rd73, %rd80, 2;
	add.s64 	%rd69, %rd17, %rd73;
	// begin inline asm
	cp.async.ca.shared.global [%r215], [%rd69], 4, 4;
	// end inline asm
	add.s64 	%rd74, %rd80, %rd5;
	cvt.u32.u64 	%r221, %rd74;
	shl.b32 	%r222, %r221, 2;
	add.s32 	%r216, %r36, %r222;
	shl.b64 	%rd75, %rd5, 2;
	add.s64 	%rd70, %rd69, %rd75;
	// begin inline asm
	cp.async.ca.shared.global [%r216], [%rd70], 4, 4;
	// end inline asm
	add.s64 	%rd76, %rd74, %rd5;
	cvt.u32.u64 	%r223, %rd76;
	shl.b32 	%r224, %r223, 2;
	add.s32 	%r217, %r36, %r224;
	add.s64 	%rd71, %rd70, %rd75;
	// begin inline asm
	cp.async.ca.shared.global [%r217], [%rd71], 4, 4;
	// end inline asm
	add.s64 	%rd77, %rd76, %rd5;
	cvt.u32.u64 	%r225, %rd77;
	shl.b32 	%r226, %r225, 2;
	add.s32 	%r218, %r36, %r226;
	add.s64 	%rd72, %rd71, %rd75;
	// begin inline asm
	cp.async.ca.shared.global [%r218], [%rd72], 4, 4;
	// end inline asm
	add.s64 	%rd80, %rd77, %rd5;
	setp.lt.u64 	%p60, %rd80, %rd3;
	@%p60 bra 	$L__BB5_33;
$L__BB5_34:
	// begin inline asm
	cp.async.commit_group;
	// end inline asm
	// begin inline asm
	cp.async.wait_group 0;
	// end inline asm
	barrier.sync 	0;
	bar.sync 	0;
	bra.uni 	$L__BB5_58;
$L__BB5_35:
	setp.ge.s32 	%p28, %r31, %r3;
	@%p28 bra 	$L__BB5_57;
	setp.eq.s32 	%p29, %r38, 192;
	mov.u32 	%r316, %r31;
	@%p29 bra 	$L__BB5_46;
	add.s32 	%r51, %r31, %r50;
	setp.lt.s32 	%p30, %r51, 0;
	setp.ge.s32 	%p31, %r51, %r143;
	mov.f32 	%f730, 0f00000000;
	or.pred  	%p32, %p30, %p31;
	@%p32 bra 	$L__BB5_39;
	mul.wide.u32 	%rd50, %r51, 4;
	add.s64 	%rd51, %rd1, %rd50;
	ld.global.f32 	%f730, [%rd51];
$L__BB5_39:
	setp.eq.s32 	%p33, %r38, 0;
	st.shared.f32 	[%r39], %f730;
	mov.u32 	%r316, %r40;
	@%p33 bra 	$L__BB5_46;
	add.s32 	%r52, %r51, 64;
	setp.lt.s32 	%p34, %r52, 0;
	setp.ge.s32 	%p35, %r52, %r143;
	mov.f32 	%f731, 0f00000000;
	or.pred  	%p36, %p34, %p35;
	@%p36 bra 	$L__BB5_42;
	mul.wide.u32 	%rd52, %r52, 4;
	add.s64 	%rd53, %rd1, %rd52;
	ld.global.f32 	%f731, [%rd53];
$L__BB5_42:
	add.s32 	%r316, %r31, 128;
	setp.eq.s32 	%p37, %r38, 64;
	st.shared.f32 	[%r39+256], %f731;
	@%p37 bra 	$L__BB5_46;
	add.s32 	%r54, %r51, 128;
	setp.lt.s32 	%p38, %r54, 0;
	setp.ge.s32 	%p39, %r54, %r143;
	mov.f32 	%f732, 0f00000000;
	or.pred  	%p40, %p38, %p39;
	@%p40 bra 	$L__BB5_45;
	mul.wide.u32 	%rd54, %r54, 4;
	add.s64 	%rd55, %rd1, %rd54;
	ld.global.f32 	%f732, [%rd55];
$L__BB5_45:
	add.s32 	%r316, %r31, 192;
	st.shared.f32 	[%r39+512], %f732;
$L__BB5_46:
	setp.lt.u32 	%p41, %r35, 192;
	@%p41 bra 	$L__BB5_57;
	add.s32 	%r319, %r316, 129;
	sub.s32 	%r208, %r316, %r2;
	add.s32 	%r318, %r208, %r315;
	shl.b32 	%r209, %r316, 2;
	add.s32 	%r317, %r46, %r209;
$L__BB5_48:
	add.s32 	%r63, %r318, 1;
	setp.lt.s32 	%p42, %r63, 0;
	setp.ge.s32 	%p43, %r63, %r143;
	mov.f32 	%f733, 0f00000000;
	or.pred  	%p44, %p42, %p43;
	@%p44 bra 	$L__BB5_50;
	mul.wide.u32 	%rd56, %r63, 4;
	add.s64 	%rd57, %rd1, %rd56;
	ld.global.f32 	%f733, [%rd57];
$L__BB5_50:
	st.shared.f32 	[%r317+-512], %f733;
	add.s32 	%r64, %r318, 65;
	setp.lt.s32 	%p45, %r64, 0;
	setp.ge.s32 	%p46, %r64, %r143;
	mov.f32 	%f734, 0f00000000;
	or.pred  	%p47, %p45, %p46;
	@%p47 bra 	$L__BB5_52;
	mul.wide.u32 	%rd58, %r64, 4;
	add.s64 	%rd59, %rd1, %rd58;
	ld.global.f32 	%f734, [%rd59];
$L__BB5_52:
	st.shared.f32 	[%r317+-256], %f734;
	add.s32 	%r65, %r318, 129;
	setp.lt.s32 	%p48, %r65, 0;
	setp.ge.s32 	%p49, %r65, %r143;
	mov.f32 	%f735, 0f00000000;
	or.pred  	%p50, %p48, %p49;
	@%p50 bra 	$L__BB5_54;
	mul.wide.u32 	%rd60, %r65, 4;
	add.s64 	%rd61, %rd1, %rd60;
	ld.global.f32 	%f735, [%rd61];
$L__BB5_54:
	st.shared.f32 	[%r317], %f735;
	add.s32 	%r66, %r318, 193;
	setp.lt.s32 	%p51, %r66, 0;
	setp.ge.s32 	%p52, %r66, %r143;
	mov.f32 	%f736, 0f00000000;
	or.pred  	%p53, %p51, %p52;
	@%p53 bra 	$L__BB5_56;
	mul.wide.u32 	%rd62, %r66, 4;
	add.s64 	%rd63, %rd1, %rd62;
	ld.global.f32 	%f736, [%rd63];
$L__BB5_56:
	st.shared.f32 	[%r317+256], %f736;
	add.s32 	%r67, %r319, 256;
	add.s32 	%r210, %r319, 127;
	add.s32 	%r318, %r318, 256;
	add.s32 	%r317, %r317, 1024;
	setp.lt.s32 	%p54, %r210, %r3;
	mov.u32 	%r319, %r67;
	@%p54 bra 	$L__BB5_48;
$L__BB5_57:
	bar.sync 	0;
$L__BB5_58:
	add.s32 	%r70, %r315, %r32;
	setp.ge.s32 	%p61, %r70, %r143;
	@%p61 bra 	$L__BB5_131;
	setp.lt.s32 	%p62, %r70, %r29;
	add.s32 	%r71, %r70, 1;
	setp.lt.s32 	%p63, %r71, %r143;
	setp.ge.s32 	%p64, %r71, %r29;
	and.pred  	%p1, %p63, %p64;
	not.pred 	%p65, %p1;
	or.pred  	%p66, %p62, %p65;
	@%p66 bra 	$L__BB5_81;
	setp.lt.u32 	%p101, %r2, 4;
	mov.f32 	%f833, 0f00000000;
	mov.b32 	%r338, 0;
	mov.f32 	%f834, %f833;
	@%p101 bra 	$L__BB5_69;
	setp.lt.u32 	%p102, %r33, 12;
	mov.f32 	%f768, 0f00000000;
	mov.b32 	%r322, 0;
	mov.f32 	%f766, %f768;
	mov.f32 	%f764, %f768;
	mov.f32 	%f761, %f768;
	mov.f32 	%f763, %f768;
	mov.f32 	%f765, %f768;
	mov.f32 	%f767, %f768;
	mov.f32 	%f762, %f768;
	@%p102 bra 	$L__BB5_64;
	mov.f32 	%f768, 0f00000000;
	mov.b32 	%r322, 0;
	mov.u32 	%r321, %r322;
$L__BB5_63:
	.pragma "nounroll";
	shl.b32 	%r280, %r322, 2;
	mov.u32 	%r281, shraw;
	add.s32 	%r282, %r281, %r280;
	ld.shared.v4.f32 	{%f581, %f582, %f583, %f584}, [%r282];
	add.s32 	%r283, %r37, %r280;
	ld.shared.v2.f32 	{%f585, %f586}, [%r283];
	fma.rn.f32 	%f587, %f585, %f581, %f761;
	fma.rn.f32 	%f588, %f586, %f581, %f762;
	fma.rn.f32 	%f589, %f586, %f582, %f763;
	ld.shared.v2.f32 	{%f590, %f591}, [%r283+8];
	fma.rn.f32 	%f592, %f590, %f582, %f764;
	fma.rn.f32 	%f593, %f590, %f583, %f765;
	fma.rn.f32 	%f594, %f591, %f583, %f766;
	fma.rn.f32 	%f595, %f591, %f584, %f767;
	ld.shared.v2.f32 	{%f596, %f597}, [%r283+16];
	fma.rn.f32 	%f598, %f596, %f584, %f768;
	ld.shared.v4.f32 	{%f599, %f600, %f601, %f602}, [%r282+16];
	fma.rn.f32 	%f603, %f596, %f599, %f587;
	fma.rn.f32 	%f604, %f597, %f599, %f588;
	fma.rn.f32 	%f605, %f597, %f600, %f589;
	ld.shared.v2.f32 	{%f606, %f607}, [%r283+24];
	fma.rn.f32 	%f608, %f606, %f600, %f592;
	fma.rn.f32 	%f609, %f606, %f601, %f593;
	fma.rn.f32 	%f610, %f607, %f601, %f594;
	fma.rn.f32 	%f611, %f607, %f602, %f595;
	ld.shared.v2.f32 	{%f612, %f613}, [%r283+32];
	fma.rn.f32 	%f614, %f612, %f602, %f598;
	ld.shared.v4.f32 	{%f615, %f616, %f617, %f618}, [%r282+32];
	fma.rn.f32 	%f619, %f612, %f615, %f603;
	fma.rn.f32 	%f620, %f613, %f615, %f604;
	fma.rn.f32 	%f621, %f613, %f616, %f605;
	ld.shared.v2.f32 	{%f622, %f623}, [%r283+40];
	fma.rn.f32 	%f624, %f622, %f616, %f608;
	fma.rn.f32 	%f625, %f622, %f617, %f609;
	fma.rn.f32 	%f626, %f623, %f617, %f610;
	fma.rn.f32 	%f627, %f623, %f618, %f611;
	ld.shared.v2.f32 	{%f628, %f629}, [%r283+48];
	fma.rn.f32 	%f630, %f628, %f618, %f614;
	ld.shared.v4.f32 	{%f631, %f632, %f633, %f634}, [%r282+48];
	fma.rn.f32 	%f761, %f628, %f631, %f619;
	fma.rn.f32 	%f762, %f629, %f631, %f620;
	fma.rn.f32 	%f763, %f629, %f632, %f621;
	ld.shared.v2.f32 	{%f635, %f636}, [%r283+56];
	fma.rn.f32 	%f764, %f635, %f632, %f624;
	fma.rn.f32 	%f765, %f635, %f633, %f625;
	fma.rn.f32 	%f766, %f636, %f633, %f626;
	fma.rn.f32 	%f767, %f636, %f634, %f627;
	ld.shared.f32 	%f637, [%r283+64];
	fma.rn.f32 	%f768, %f637, %f634, %f630;
	add.s32 	%r322, %r322, 16;
	add.s32 	%r321, %r321, 4;
	setp.ne.s32 	%p103, %r321, %r45;
	@%p103 bra 	$L__BB5_63;
$L__BB5_64:
	setp.eq.s32 	%p104, %r44, 0;
	@%p104 bra 	$L__BB5_68;
	setp.eq.s32 	%p105, %r44, 1;
	shl.b32 	%r284, %r322, 2;
	mov.u32 	%r285, shraw;
	add.s32 	%r77, %r285, %r284;
	ld.shared.v4.f32 	{%f638, %f639, %f640, %f641}, [%r77];
	add.s32 	%r78, %r37, %r284;
	ld.shared.v2.f32 	{%f642, %f643}, [%r78];
	fma.rn.f32 	%f761, %f642, %f638, %f761;
	fma.rn.f32 	%f762, %f643, %f638, %f762;
	fma.rn.f32 	%f763, %f643, %f639, %f763;
	ld.shared.v2.f32 	{%f644, %f645}, [%r78+8];
	fma.rn.f32 	%f764, %f644, %f639, %f764;
	fma.rn.f32 	%f765, %f644, %f640, %f765;
	fma.rn.f32 	%f766, %f645, %f640, %f766;
	fma.rn.f32 	%f767, %f645, %f641, %f767;
	ld.shared.f32 	%f646, [%r78+16];
	fma.rn.f32 	%f768, %f646, %f641, %f768;
	@%p105 bra 	$L__BB5_68;
	setp.eq.s32 	%p106, %r44, 2;
	ld.shared.v4.f32 	{%f647, %f648, %f649, %f650}, [%r77+16];
	ld.shared.v2.f32 	{%f651, %f652}, [%r78+16];
	fma.rn.f32 	%f761, %f651, %f647, %f761;
	fma.rn.f32 	%f762, %f652, %f647, %f762;
	fma.rn.f32 	%f763, %f652, %f648, %f763;
	ld.shared.v2.f32 	{%f653, %f654}, [%r78+24];
	fma.rn.f32 	%f764, %f653, %f648, %f764;
	fma.rn.f32 	%f765, %f653, %f649, %f765;
	fma.rn.f32 	%f766, %f654, %f649, %f766;
	fma.rn.f32 	%f767, %f654, %f650, %f767;
	ld.shared.f32 	%f655, [%r78+32];
	fma.rn.f32 	%f768, %f655, %f650, %f768;
	@%p106 bra 	$L__BB5_68;
	ld.shared.v4.f32 	{%f656, %f657, %f658, %f659}, [%r77+32];
	ld.shared.v2.f32 	{%f660, %f661}, [%r78+32];
	fma.rn.f32 	%f761, %f660, %f656, %f761;
	fma.rn.f32 	%f762, %f661, %f656, %f762;
	fma.rn.f32 	%f763, %f661, %f657, %f763;
	ld.shared.v2.f32 	{%f662, %f663}, [%r78+40];
	fma.rn.f32 	%f764, %f662, %f657, %f764;
	fma.rn.f32 	%f765, %f662, %f658, %f765;
	fma.rn.f32 	%f766, %f663, %f658, %f766;
	fma.rn.f32 	%f767, %f663, %f659, %f767;
	ld.shared.f32 	%f664, [%r78+48];
	fma.rn.f32 	%f768, %f664, %f659, %f768;
$L__BB5_68:
	add.f32 	%f665, %f763, %f761;
	add.f32 	%f666, %f767, %f765;
	add.f32 	%f833, %f666, %f665;
	add.f32 	%f667, %f762, %f764;
	add.f32 	%f668, %f766, %f768;
	add.f32 	%f834, %f667, %f668;
	mov.u32 	%r338, %r34;
$L__BB5_69:
	setp.ge.s32 	%p107, %r338, %r2;
	@%p107 bra 	$L__BB5_129;
	sub.s32 	%r80, %r2, %r338;
	and.b32  	%r81, %r80, 7;
	sub.s32 	%r286, %r338, %r2;
	setp.gt.u32 	%p108, %r286, -8;
	@%p108 bra 	$L__BB5_73;
	and.b32  	%r82, %r80, -8;
	mov.b32 	%r325, 0;
$L__BB5_72:
	.pragma "nounroll";
	shl.b32 	%r288, %r338, 2;
	mov.u32 	%r289, shraw;
	add.s32 	%r290, %r289, %r288;
	ld.shared.f32 	%f670, [%r290];
	add.s32 	%r291, %r37, %r288;
	ld.shared.f32 	%f671, [%r291];
	fma.rn.f32 	%f672, %f671, %f670, %f833;
	ld.shared.f32 	%f673, [%r291+4];
	fma.rn.f32 	%f674, %f673, %f670, %f834;
	ld.shared.f32 	%f675, [%r290+4];
	fma.rn.f32 	%f676, %f673, %f675, %f672;
	ld.shared.f32 	%f677, [%r291+8];
	fma.rn.f32 	%f678, %f677, %f675, %f674;
	ld.shared.f32 	%f679, [%r290+8];
	fma.rn.f32 	%f680, %f677, %f679, %f676;
	ld.shared.f32 	%f681, [%r291+12];
	fma.rn.f32 	%f682, %f681, %f679, %f678;
	ld.shared.f32 	%f683, [%r290+12];
	fma.rn.f32 	%f684, %f681, %f683, %f680;
	ld.shared.f32 	%f685, [%r291+16];
	fma.rn.f32 	%f686, %f685, %f683, %f682;
	ld.shared.f32 	%f687, [%r290+16];
	fma.rn.f32 	%f688, %f685, %f687, %f684;
	ld.shared.f32 	%f689, [%r291+20];
	fma.rn.f32 	%f690, %f689, %f687, %f686;
	ld.shared.f32 	%f691, [%r290+20];
	fma.rn.f32 	%f692, %f689, %f691, %f688;
	ld.shared.f32 	%f693, [%r291+24];
	fma.rn.f32 	%f694, %f693, %f691, %f690;
	ld.shared.f32 	%f695, [%r290+24];
	fma.rn.f32 	%f696, %f693, %f695, %f692;
	ld.shared.f32 	%f697, [%r291+28];
	fma.rn.f32 	%f698, %f697, %f695, %f694;
	ld.shared.f32 	%f699, [%r290+28];
	fma.rn.f32 	%f833, %f697, %f699, %f696;
	ld.shared.f32 	%f700, [%r291+32];
	fma.rn.f32 	%f834, %f700, %f699, %f698;
	add.s32 	%r338, %r338, 8;
	add.s32 	%r325, %r325, 8;
	setp.eq.s32 	%p109, %r325, %r82;
	@%p109 bra 	$L__BB5_73;
	bra.uni 	$L__BB5_72;
$L__BB5_73:
	setp.eq.s32 	%p110, %r81, 0;
	@%p110 bra 	$L__BB5_129;
	and.b32  	%r118, %r80, 3;
	setp.lt.u32 	%p111, %r81, 4;
	@%p111 bra 	$L__BB5_76;
	shl.b32 	%r292, %r338, 2;
	mov.u32 	%r293, shraw;
	add.s32 	%r294, %r293, %r292;
	ld.shared.f32 	%f702, [%r294];
	add.s32 	%r295, %r37, %r292;
	ld.shared.f32 	%f703, [%r295];
	fma.rn.f32 	%f704, %f703, %f702, %f833;
	ld.shared.f32 	%f705, [%r295+4];
	fma.rn.f32 	%f706, %f705, %f702, %f834;
	ld.shared.f32 	%f707, [%r294+4];
	fma.rn.f32 	%f708, %f705, %f707, %f704;
	ld.shared.f32 	%f709, [%r295+8];
	fma.rn.f32 	%f710, %f709, %f707, %f706;
	ld.shared.f32 	%f711, [%r294+8];
	fma.rn.f32 	%f712, %f709, %f711, %f708;
	ld.shared.f32 	%f713, [%r295+12];
	fma.rn.f32 	%f714, %f713, %f711, %f710;
	ld.shared.f32 	%f715, [%r294+12];
	fma.rn.f32 	%f833, %f713, %f715, %f712;
	ld.shared.f32 	%f716, [%r295+16];
	fma.rn.f32 	%f834, %f716, %f715, %f714;
	add.s32 	%r338, %r338, 4;
$L__BB5_76:
	setp.eq.s32 	%p112, %r118, 0;
	@%p112 bra 	$L__BB5_129;
	setp.eq.s32 	%p113, %r118, 1;
	@%p113 bra 	$L__BB5_79;
	shl.b32 	%r296, %r338, 2;
	mov.u32 	%r297, shraw;
	add.s32 	%r298, %r297, %r296;
	ld.shared.f32 	%f718, [%r298];
	add.s32 	%r299, %r37, %r296;
	ld.shared.f32 	%f719, [%r299];
	fma.rn.f32 	%f720, %f719, %f718, %f833;
	ld.shared.f32 	%f721, [%r299+4];
	fma.rn.f32 	%f722, %f721, %f718, %f834;
	ld.shared.f32 	%f723, [%r298+4];
	fma.rn.f32 	%f833, %f721, %f723, %f720;
	ld.shared.f32 	%f724, [%r299+8];
	fma.rn.f32 	%f834, %f724, %f723, %f722;
	add.s32 	%r338, %r338, 2;
$L__BB5_79:
	and.b32  	%r300, %r80, 1;
	setp.eq.b32 	%p114, %r300, 1;
	not.pred 	%p115, %p114;
	@%p115 bra 	$L__BB5_129;
	shl.b32 	%r301, %r338, 2;
	mov.u32 	%r302, shraw;
	add.s32 	%r303, %r302, %r301;
	ld.shared.f32 	%f725, [%r303];
	add.s32 	%r304, %r37, %r301;
	ld.shared.f32 	%f726, [%r304];
	fma.rn.f32 	%f833, %f726, %f725, %f833;
	ld.shared.f32 	%f727, [%r304+4];
	fma.rn.f32 	%f834, %f727, %f725, %f834;
	bra.uni 	$L__BB5_129;
$L__BB5_81:
	mov.f32 	%f833, 0f7FC00000;
	mov.f32 	%f834, 0f7FC00000;
	@%p62 bra 	$L__BB5_105;
	setp.lt.u32 	%p85, %r2, 4;
	mov.f32 	%f833, 0f00000000;
	mov.b32 	%r341, 0;
	@%p85 bra 	$L__BB5_91;
	setp.lt.u32 	%p86, %r33, 12;
	mov.f32 	%f788, 0f00000000;
	mov.b32 	%r328, 0;
	mov.f32 	%f787, %f788;
	mov.f32 	%f786, %f788;
	mov.f32 	%f785, %f788;
	@%p86 bra 	$L__BB5_86;
	mov.f32 	%f788, 0f00000000;
	mov.b32 	%r328, 0;
	mov.u32 	%r327, %r328;
$L__BB5_85:
	.pragma "nounroll";
	shl.b32 	%r255, %r328, 2;
	add.s32 	%r256, %r37, %r255;
	ld.shared.v2.f32 	{%f410, %f411}, [%r256];
	mov.u32 	%r257, shraw;
	add.s32 	%r258, %r257, %r255;
	ld.shared.v4.f32 	{%f412, %f413, %f414, %f415}, [%r258];
	fma.rn.f32 	%f416, %f410, %f412, %f785;
	fma.rn.f32 	%f417, %f411, %f413, %f786;
	ld.shared.v2.f32 	{%f418, %f419}, [%r256+8];
	fma.rn.f32 	%f420, %f418, %f414, %f787;
	fma.rn.f32 	%f421, %f419, %f415, %f788;
	ld.shared.v2.f32 	{%f422, %f423}, [%r256+16];
	ld.shared.v4.f32 	{%f424, %f425, %f426, %f427}, [%r258+16];
	fma.rn.f32 	%f428, %f422, %f424, %f416;
	fma.rn.f32 	%f429, %f423, %f425, %f417;
	ld.shared.v2.f32 	{%f430, %f431}, [%r256+24];
	fma.rn.f32 	%f432, %f430, %f426, %f420;
	fma.rn.f32 	%f433, %f431, %f427, %f421;
	ld.shared.v2.f32 	{%f434, %f435}, [%r256+32];
	ld.shared.v4.f32 	{%f436, %f437, %f438, %f439}, [%r258+32];
	fma.rn.f32 	%f440, %f434, %f436, %f428;
	fma.rn.f32 	%f441, %f435, %f437, %f429;
	ld.shared.v2.f32 	{%f442, %f443}, [%r256+40];
	fma.rn.f32 	%f444, %f442, %f438, %f432;
	fma.rn.f32 	%f445, %f443, %f439, %f433;
	ld.shared.v2.f32 	{%f446, %f447}, [%r256+48];
	ld.shared.v4.f32 	{%f448, %f449, %f450, %f451}, [%r258+48];
	fma.rn.f32 	%f785, %f446, %f448, %f440;
	fma.rn.f32 	%f786, %f447, %f449, %f441;
	ld.shared.v2.f32 	{%f452, %f453}, [%r256+56];
	fma.rn.f32 	%f787, %f452, %f450, %f444;
	fma.rn.f32 	%f788, %f453, %f451, %f445;
	add.s32 	%r328, %r328, 16;
	add.s32 	%r327, %r327, 4;
	setp.ne.s32 	%p87, %r327, %r45;
	@%p87 bra 	$L__BB5_85;
$L__BB5_86:
	setp.eq.s32 	%p88, %r44, 0;
	@%p88 bra 	$L__BB5_90;
	setp.eq.s32 	%p89, %r44, 1;
	shl.b32 	%r259, %r328, 2;
	add.s32 	%r92, %r37, %r259;
	ld.shared.v2.f32 	{%f454, %f455}, [%r92];
	mov.u32 	%r260, shraw;
	add.s32 	%r93, %r260, %r259;
	ld.shared.v4.f32 	{%f456, %f457, %f458, %f459}, [%r93];
	fma.rn.f32 	%f785, %f454, %f456, %f785;
	fma.rn.f32 	%f786, %f455, %f457, %f786;
	ld.shared.v2.f32 	{%f460, %f461}, [%r92+8];
	fma.rn.f32 	%f787, %f460, %f458, %f787;
	fma.rn.f32 	%f788, %f461, %f459, %f788;
	@%p89 bra 	$L__BB5_90;
	setp.eq.s32 	%p90, %r44, 2;
	ld.shared.v2.f32 	{%f462, %f463}, [%r92+16];
	ld.shared.v4.f32 	{%f464, %f465, %f466, %f467}, [%r93+16];
	fma.rn.f32 	%f785, %f462, %f464, %f785;
	fma.rn.f32 	%f786, %f463, %f465, %f786;
	ld.shared.v2.f32 	{%f468, %f469}, [%r92+24];
	fma.rn.f32 	%f787, %f468, %f466, %f787;
	fma.rn.f32 	%f788, %f469, %f467, %f788;
	@%p90 bra 	$L__BB5_90;
	ld.shared.v2.f32 	{%f470, %f471}, [%r92+32];
	ld.shared.v4.f32 	{%f472, %f473, %f474, %f475}, [%r93+32];
	fma.rn.f32 	%f785, %f470, %f472, %f785;
	fma.rn.f32 	%f786, %f471, %f473, %f786;
	ld.shared.v2.f32 	{%f476, %f477}, [%r92+40];
	fma.rn.f32 	%f787, %f476, %f474, %f787;
	fma.rn.f32 	%f788, %f477, %f475, %f788;
$L__BB5_90:
	add.f32 	%f478, %f785, %f786;
	add.f32 	%f479, %f787, %f788;
	add.f32 	%f833, %f478, %f479;
	mov.u32 	%r341, %r34;
$L__BB5_91:
	setp.ge.s32 	%p91, %r341, %r2;
	@%p91 bra 	$L__BB5_129;
	sub.s32 	%r95, %r2, %r341;
	and.b32  	%r96, %r95, 15;
	sub.s32 	%r261, %r341, %r2;
	setp.gt.u32 	%p92, %r261, -16;
	@%p92 bra 	$L__BB5_95;
	and.b32  	%r97, %r95, -16;
	mov.b32 	%r331, 0;
$L__BB5_94:
	.pragma "nounroll";
	shl.b32 	%r263, %r341, 2;
	add.s32 	%r264, %r37, %r263;
	ld.shared.f32 	%f482, [%r264];
	mov.u32 	%r265, shraw;
	add.s32 	%r266, %r265, %r263;
	ld.shared.f32 	%f483, [%r266];
	fma.rn.f32 	%f484, %f482, %f483, %f833;
	ld.shared.f32 	%f485, [%r264+4];
	ld.shared.f32 	%f486, [%r266+4];
	fma.rn.f32 	%f487, %f485, %f486, %f484;
	ld.shared.f32 	%f488, [%r264+8];
	ld.shared.f32 	%f489, [%r266+8];
	fma.rn.f32 	%f490, %f488, %f489, %f487;
	ld.shared.f32 	%f491, [%r264+12];
	ld.shared.f32 	%f492, [%r266+12];
	fma.rn.f32 	%f493, %f491, %f492, %f490;
	ld.shared.f32 	%f494, [%r264+16];
	ld.shared.f32 	%f495, [%r266+16];
	fma.rn.f32 	%f496, %f494, %f495, %f493;
	ld.shared.f32 	%f497, [%r264+20];
	ld.shared.f32 	%f498, [%r266+20];
	fma.rn.f32 	%f499, %f497, %f498, %f496;
	ld.shared.f32 	%f500, [%r264+24];
	ld.shared.f32 	%f501, [%r266+24];
	fma.rn.f32 	%f502, %f500, %f501, %f499;
	ld.shared.f32 	%f503, [%r264+28];
	ld.shared.f32 	%f504, [%r266+28];
	fma.rn.f32 	%f505, %f503, %f504, %f502;
	ld.shared.f32 	%f506, [%r264+32];
	ld.shared.f32 	%f507, [%r266+32];
	fma.rn.f32 	%f508, %f506, %f507, %f505;
	ld.shared.f32 	%f509, [%r264+36];
	ld.shared.f32 	%f510, [%r266+36];
	fma.rn.f32 	%f511, %f509, %f510, %f508;
	ld.shared.f32 	%f512, [%r264+40];
	ld.shared.f32 	%f513, [%r266+40];
	fma.rn.f32 	%f514, %f512, %f513, %f511;
	ld.shared.f32 	%f515, [%r264+44];
	ld.shared.f32 	%f516, [%r266+44];
	fma.rn.f32 	%f517, %f515, %f516, %f514;
	ld.shared.f32 	%f518, [%r264+48];
	ld.shared.f32 	%f519, [%r266+48];
	fma.rn.f32 	%f520, %f518, %f519, %f517;
	ld.shared.f32 	%f521, [%r264+52];
	ld.shared.f32 	%f522, [%r266+52];
	fma.rn.f32 	%f523, %f521, %f522, %f520;
	ld.shared.f32 	%f524, [%r264+56];
	ld.shared.f32 	%f525, [%r266+56];
	fma.rn.f32 	%f526, %f524, %f525, %f523;
	ld.shared.f32 	%f527, [%r264+60];
	ld.shared.f32 	%f528, [%r266+60];
	fma.rn.f32 	%f833, %f527, %f528, %f526;
	add.s32 	%r341, %r341, 16;
	add.s32 	%r331, %r331, 16;
	setp.eq.s32 	%p93, %r331, %r97;
	@%p93 bra 	$L__BB5_95;
	bra.uni 	$L__BB5_94;
$L__BB5_95:
	setp.eq.s32 	%p94, %r96, 0;
	@%p94 bra 	$L__BB5_129;
	and.b32  	%r124, %r95, 7;
	setp.lt.u32 	%p95, %r96, 8;
	@%p95 bra 	$L__BB5_98;
	shl.b32 	%r267, %r341, 2;
	add.s32 	%r268, %r37, %r267;
	ld.shared.f32 	%f531, [%r268];
	mov.u32 	%r269, shraw;
	add.s32 	%r270, %r269, %r267;
	ld.shared.f32 	%f532, [%r270];
	fma.rn.f32 	%f533, %f531, %f532, %f833;
	ld.shared.f32 	%f534, [%r268+4];
	ld.shared.f32 	%f535, [%r270+4];
	fma.rn.f32 	%f536, %f534, %f535, %f533;
	ld.shared.f32 	%f537, [%r268+8];
	ld.shared.f32 	%f538, [%r270+8];
	fma.rn.f32 	%f539, %f537, %f538, %f536;
	ld.shared.f32 	%f540, [%r268+12];
	ld.shared.f32 	%f541, [%r270+12];
	fma.rn.f32 	%f542, %f540, %f541, %f539;
	ld.shared.f32 	%f543, [%r268+16];
	ld.shared.f32 	%f544, [%r270+16];
	fma.rn.f32 	%f545, %f543, %f544, %f542;
	ld.shared.f32 	%f546, [%r268+20];
	ld.shared.f32 	%f547, [%r270+20];
	fma.rn.f32 	%f548, %f546, %f547, %f545;
	ld.shared.f32 	%f549, [%r268+24];
	ld.shared.f32 	%f550, [%r270+24];
	fma.rn.f32 	%f551, %f549, %f550, %f548;
	ld.shared.f32 	%f552, [%r268+28];
	ld.shared.f32 	%f553, [%r270+28];
	fma.rn.f32 	%f833, %f552, %f553, %f551;
	add.s32 	%r341, %r341, 8;
$L__BB5_98:
	setp.eq.s32 	%p96, %r124, 0;
	@%p96 bra 	$L__BB5_129;
	and.b32  	%r127, %r95, 3;
	setp.lt.u32 	%p97, %r124, 4;
	@%p97 bra 	$L__BB5_101;
	shl.b32 	%r271, %r341, 2;
	add.s32 	%r272, %r37, %r271;
	ld.shared.f32 	%f556, [%r272];
	mov.u32 	%r273, shraw;
	add.s32 	%r274, %r273, %r271;
	ld.shared.f32 	%f557, [%r274];
	fma.rn.f32 	%f558, %f556, %f557, %f833;
	ld.shared.f32 	%f559, [%r272+4];
	ld.shared.f32 	%f560, [%r274+4];
	fma.rn.f32 	%f561, %f559, %f560, %f558;
	ld.shared.f32 	%f562, [%r272+8];
	ld.shared.f32 	%f563, [%r274+8];
	fma.rn.f32 	%f564, %f562, %f563, %f561;
	ld.shared.f32 	%f565, [%r272+12];
	ld.shared.f32 	%f566, [%r274+12];
	fma.rn.f32 	%f833, %f565, %f566, %f564;
	add.s32 	%r341, %r341, 4;
$L__BB5_101:
	setp.eq.s32 	%p98, %r127, 0;
	@%p98 bra 	$L__BB5_129;
	shl.b32 	%r275, %r341, 2;
	add.s32 	%r130, %r37, %r275;
	ld.shared.f32 	%f569, [%r130];
	mov.u32 	%r276, shraw;
	add.s32 	%r131, %r276, %r275;
	ld.shared.f32 	%f570, [%r131];
	fma.rn.f32 	%f833, %f569, %f570, %f833;
	setp.eq.s32 	%p99, %r127, 1;
	@%p99 bra 	$L__BB5_129;
	ld.shared.f32 	%f572, [%r130+4];
	ld.shared.f32 	%f573, [%r131+4];
	fma.rn.f32 	%f833, %f572, %f573, %f833;
	setp.eq.s32 	%p100, %r127, 2;
	@%p100 bra 	$L__BB5_129;
	ld.shared.f32 	%f575, [%r130+8];
	ld.shared.f32 	%f576, [%r131+8];
	fma.rn.f32 	%f833, %f575, %f576, %f833;
	bra.uni 	$L__BB5_129;
$L__BB5_105:
	@%p65 bra 	$L__BB5_129;
	setp.lt.u32 	%p69, %r2, 4;
	mov.f32 	%f834, 0f00000000;
	mov.b32 	%r344, 0;
	@%p69 bra 	$L__BB5_115;
	setp.lt.u32 	%p70, %r33, 12;
	mov.f32 	%f806, 0f00000000;
	mov.b32 	%r334, 0;
	mov.f32 	%f805, %f806;
	mov.f32 	%f804, %f806;
	mov.f32 	%f803, %f806;
	@%p70 bra 	$L__BB5_110;
	mov.f32 	%f806, 0f00000000;
	mov.b32 	%r334, 0;
	mov.u32 	%r333, %r334;
$L__BB5_109:
	.pragma "nounroll";
	shl.b32 	%r230, %r334, 2;
	add.s32 	%r231, %r37, %r230;
	ld.shared.f32 	%f239, [%r231+4];
	mov.u32 	%r232, shraw;
	add.s32 	%r233, %r232, %r230;
	ld.shared.v4.f32 	{%f240, %f241, %f242, %f243}, [%r233];
	fma.rn.f32 	%f244, %f239, %f240, %f803;
	ld.shared.v2.f32 	{%f245, %f246}, [%r231+8];
	fma.rn.f32 	%f247, %f245, %f241, %f804;
	fma.rn.f32 	%f248, %f246, %f242, %f805;
	ld.shared.v2.f32 	{%f249, %f250}, [%r231+16];
	fma.rn.f32 	%f251, %f249, %f243, %f806;
	ld.shared.v4.f32 	{%f252, %f253, %f254, %f255}, [%r233+16];
	fma.rn.f32 	%f256, %f250, %f252, %f244;
	ld.shared.v2.f32 	{%f257, %f258}, [%r231+24];
	fma.rn.f32 	%f259, %f257, %f253, %f247;
	fma.rn.f32 	%f260, %f258, %f254, %f248;
	ld.shared.v2.f32 	{%f261, %f262}, [%r231+32];
	fma.rn.f32 	%f263, %f261, %f255, %f251;
	ld.shared.v4.f32 	{%f264, %f265, %f266, %f267}, [%r233+32];
	fma.rn.f32 	%f268, %f262, %f264, %f256;
	ld.shared.v2.f32 	{%f269, %f270}, [%r231+40];
	fma.rn.f32 	%f271, %f269, %f265, %f259;
	fma.rn.f32 	%f272, %f270, %f266, %f260;
	ld.shared.v2.f32 	{%f273, %f274}, [%r231+48];
	fma.rn.f32 	%f275, %f273, %f267, %f263;
	ld.shared.v4.f32 	{%f276, %f277, %f278, %f279}, [%r233+48];
	fma.rn.f32 	%f803, %f274, %f276, %f268;
	ld.shared.v2.f32 	{%f280, %f281}, [%r231+56];
	fma.rn.f32 	%f804, %f280, %f277, %f271;
	fma.rn.f32 	%f805, %f281, %f278, %f272;
	ld.shared.f32 	%f282, [%r231+64];
	fma.rn.f32 	%f806, %f282, %f279, %f275;
	add.s32 	%r334, %r334, 16;
	add.s32 	%r333, %r333, 4;
	setp.ne.s32 	%p71, %r333, %r45;
	@%p71 bra 	$L__BB5_109;
$L__BB5_110:
	setp.eq.s32 	%p72, %r44, 0;
	@%p72 bra 	$L__BB5_114;
	setp.eq.s32 	%p73, %r44, 1;
	shl.b32 	%r234, %r334, 2;
	add.s32 	%r107, %r37, %r234;
	ld.shared.f32 	%f283, [%r107+4];
	mov.u32 	%r235, shraw;
	add.s32 	%r108, %r235, %r234;
	ld.shared.v4.f32 	{%f284, %f285, %f286, %f287}, [%r108];
	fma.rn.f32 	%f803, %f283, %f284, %f803;
	ld.shared.v2.f32 	{%f288, %f289}, [%r107+8];
	fma.rn.f32 	%f804, %f288, %f285, %f804;
	fma.rn.f32 	%f805, %f289, %f286, %f805;
	ld.shared.f32 	%f290, [%r107+16];
	fma.rn.f32 	%f806, %f290, %f287, %f806;
	@%p73 bra 	$L__BB5_114;
	setp.eq.s32 	%p74, %r44, 2;
	ld.shared.f32 	%f291, [%r107+20];
	ld.shared.v4.f32 	{%f292, %f293, %f294, %f295}, [%r108+16];
	fma.rn.f32 	%f803, %f291, %f292, %f803;
	ld.shared.v2.f32 	{%f296, %f297}, [%r107+24];
	fma.rn.f32 	%f804, %f296, %f293, %f804;
	fma.rn.f32 	%f805, %f297, %f294, %f805;
	ld.shared.f32 	%f298, [%r107+32];
	fma.rn.f32 	%f806, %f298, %f295, %f806;
	@%p74 bra 	$L__BB5_114;
	ld.shared.f32 	%f299, [%r107+36];
	ld.shared.v4.f32 	{%f300, %f301, %f302, %f303}, [%r108+32];
	fma.rn.f32 	%f803, %f299, %f300, %f803;
	ld.shared.v2.f32 	{%f304, %f305}, [%r107+40];
	fma.rn.f32 	%f804, %f304, %f301, %f804;
	fma.rn.f32 	%f805, %f305, %f302, %f805;
	ld.shared.f32 	%f306, [%r107+48];
	fma.rn.f32 	%f806, %f306, %f303, %f806;
$L__BB5_114:
	add.f32 	%f307, %f803, %f804;
	add.f32 	%f308, %f805, %f806;
	add.f32 	%f834, %f307, %f308;
	mov.u32 	%r344, %r34;
$L__BB5_115:
	setp.ge.s32 	%p75, %r344, %r2;
	@%p75 bra 	$L__BB5_129;
	sub.s32 	%r110, %r2, %r344;
	and.b32  	%r111, %r110, 15;
	sub.s32 	%r236, %r344, %r2;
	setp.gt.u32 	%p76, %r236, -16;
	@%p76 bra 	$L__BB5_119;
	and.b32  	%r112, %r110, -16;
	mov.b32 	%r337, 0;
$L__BB5_118:
	.pragma "nounroll";
	shl.b32 	%r238, %r344, 2;
	add.s32 	%r239, %r37, %r238;
	ld.shared.f32 	%f311, [%r239+4];
	mov.u32 	%r240, shraw;
	add.s32 	%r241, %r240, %r238;
	ld.shared.f32 	%f312, [%r241];
	fma.rn.f32 	%f313, %f311, %f312, %f834;
	ld.shared.f32 	%f314, [%r239+8];
	ld.shared.f32 	%f315, [%r241+4];
	fma.rn.f32 	%f316, %f314, %f315, %f313;
	ld.shared.f32 	%f317, [%r239+12];
	ld.shared.f32 	%f318, [%r241+8];
	fma.rn.f32 	%f319, %f317, %f318, %f316;
	ld.shared.f32 	%f320, [%r239+16];
	ld.shared.f32 	%f321, [%r241+12];
	fma.rn.f32 	%f322, %f320, %f321, %f319;
	ld.shared.f32 	%f323, [%r239+20];
	ld.shared.f32 	%f324, [%r241+16];
	fma.rn.f32 	%f325, %f323, %f324, %f322;
	ld.shared.f32 	%f326, [%r239+24];
	ld.shared.f32 	%f327, [%r241+20];
	fma.rn.f32 	%f328, %f326, %f327, %f325;
	ld.shared.f32 	%f329, [%r239+28];
	ld.shared.f32 	%f330, [%r241+24];
	fma.rn.f32 	%f331, %f329, %f330, %f328;
	ld.shared.f32 	%f332, [%r239+32];
	ld.shared.f32 	%f333, [%r241+28];
	fma.rn.f32 	%f334, %f332, %f333, %f331;
	ld.shared.f32 	%f335, [%r239+36];
	ld.shared.f32 	%f336, [%r241+32];
	fma.rn.f32 	%f337, %f335, %f336, %f334;
	ld.shared.f32 	%f338, [%r239+40];
	ld.shared.f32 	%f339, [%r241+36];
	fma.rn.f32 	%f340, %f338, %f339, %f337;
	ld.shared.f32 	%f341, [%r239+44];
	ld.shared.f32 	%f342, [%r241+40];
	fma.rn.f32 	%f343, %f341, %f342, %f340;
	ld.shared.f32 	%f344, [%r239+48];
	ld.shared.f32 	%f345, [%r241+44];
	fma.rn.f32 	%f346, %f344, %f345, %f343;
	ld.shared.f32 	%f347, [%r239+52];
	ld.shared.f32 	%f348, [%r241+48];
	fma.rn.f32 	%f349, %f347, %f348, %f346;
	ld.shared.f32 	%f350, [%r239+56];
	ld.shared.f32 	%f351, [%r241+52];
	fma.rn.f32 	%f352, %f350, %f351, %f349;
	ld.shared.f32 	%f353, [%r239+60];
	ld.shared.f32 	%f354, [%r241+56];
	fma.rn.f32 	%f355, %f353, %f354, %f352;
	ld.shared.f32 	%f356, [%r239+64];
	ld.shared.f32 	%f357, [%r241+60];
	fma.rn.f32 	%f834, %f356, %f357, %f355;
	add.s32 	%r344, %r344, 16;
	add.s32 	%r337, %r337, 16;
	setp.eq.s32 	%p77, %r337, %r112;
	@%p77 bra 	$L__BB5_119;
	bra.uni 	$L__BB5_118;
$L__BB5_119:
	setp.eq.s32 	%p78, %r111, 0;
	@%p78 bra 	$L__BB5_129;
	and.b32  	%r133, %r110, 7;
	setp.lt.u32 	%p79, %r111, 8;
	@%p79 bra 	$L__BB5_122;
	shl.b32 	%r242, %r344, 2;
	add.s32 	%r243, %r37, %r242;
	ld.shared.f32 	%f360, [%r243+4];
	mov.u32 	%r244, shraw;
	add.s32 	%r245, %r244, %r242;
	ld.shared.f32 	%f361, [%r245];
	fma.rn.f32 	%f362, %f360, %f361, %f834;
	ld.shared.f32 	%f363, [%r243+8];
	ld.shared.f32 	%f364, [%r245+4];
	fma.rn.f32 	%f365, %f363, %f364, %f362;
	ld.shared.f32 	%f366, [%r243+12];
	ld.shared.f32 	%f367, [%r245+8];
	fma.rn.f32 	%f368, %f366, %f367, %f365;
	ld.shared.f32 	%f369, [%r243+16];
	ld.shared.f32 	%f370, [%r245+12];
	fma.rn.f32 	%f371, %f369, %f370, %f368;
	ld.shared.f32 	%f372, [%r243+20];
	ld.shared.f32 	%f373, [%r245+16];
	fma.rn.f32 	%f374, %f372, %f373, %f371;
	ld.shared.f32 	%f375, [%r243+24];
	ld.shared.f32 	%f376, [%r245+20];
	fma.rn.f32 	%f377, %f375, %f376, %f374;
	ld.shared.f32 	%f378, [%r243+28];
	ld.shared.f32 	%f379, [%r245+24];
	fma.rn.f32 	%f380, %f378, %f379, %f377;
	ld.shared.f32 	%f381, [%r243+32];
	ld.shared.f32 	%f382, [%r245+28];
	fma.rn.f32 	%f834, %f381, %f382, %f380;
	add.s32 	%r344, %r344, 8;
$L__BB5_122:
	setp.eq.s32 	%p80, %r133, 0;
	@%p80 bra 	$L__BB5_129;
	and.b32  	%r136, %r110, 3;
	setp.lt.u32 	%p81, %r133, 4;
	@%p81 bra 	$L__BB5_125;
	shl.b32 	%r246, %r344, 2;
	add.s32 	%r247, %r37, %r246;
	ld.shared.f32 	%f385, [%r247+4];
	mov.u32 	%r248, shraw;
	add.s32 	%r249, %r248, %r246;
	ld.shared.f32 	%f386, [%r249];
	fma.rn.f32 	%f387, %f385, %f386, %f834;
	ld.shared.f32 	%f388, [%r247+8];
	ld.shared.f32 	%f389, [%r249+4];
	fma.rn.f32 	%f390, %f388, %f389, %f387;
	ld.shared.f32 	%f391, [%r247+12];
	ld.shared.f32 	%f392, [%r249+8];
	fma.rn.f32 	%f393, %f391, %f392, %f390;
	ld.shared.f32 	%f394, [%r247+16];
	ld.shared.f32 	%f395, [%r249+12];
	fma.rn.f32 	%f834, %f394, %f395, %f393;
	add.s32 	%r344, %r344, 4;
$L__BB5_125:
	setp.eq.s32 	%p82, %r136, 0;
	@%p82 bra 	$L__BB5_129;
	shl.b32 	%r250, %r344, 2;
	add.s32 	%r139, %r37, %r250;
	ld.shared.f32 	%f398, [%r139+4];
	mov.u32 	%r251, shraw;
	add.s32 	%r140, %r251, %r250;
	ld.shared.f32 	%f399, [%r140];
	fma.rn.f32 	%f834, %f398, %f399, %f834;
	setp.eq.s32 	%p83, %r136, 1;
	@%p83 bra 	$L__BB5_129;
	ld.shared.f32 	%f401, [%r139+8];
	ld.shared.f32 	%f402, [%r140+4];
	fma.rn.f32 	%f834, %f401, %f402, %f834;
	setp.eq.s32 	%p84, %r136, 2;
	@%p84 bra 	$L__BB5_129;
	ld.shared.f32 	%f404, [%r139+12];
	ld.shared.f32 	%f405, [%r140+8];
	fma.rn.f32 	%f834, %f404, %f405, %f834;
$L__BB5_129:
	setp.ge.s32 	%p116, %r71, %r143;
	add.s32 	%r305, %r70, %r47;
	mul.wide.s32 	%rd78, %r305, 4;
	add.s64 	%rd25, %rd15, %rd78;
	st.global.f32 	[%rd25], %f833;
	@%p116 bra 	$L__BB5_131;
	st.global.f32 	[%rd25+4], %f834;
$L__BB5_131:
	bar.sync 	0;
	add.s32 	%r315, %r315, %r48;
	setp.lt.s32 	%p117, %r315, %r143;
	@%p117 bra 	$L__BB5_26;
$L__BB5_132:
	ret;

}
	// .globl	ehma_batch_tiled_f32_2x_tile256_async
.visible .entry ehma_batch_tiled_f32_2x_tile256_async(
	.param .u64 .ptr .align 1 ehma_batch_tiled_f32_2x_tile256_async_param_0,
	.param .u64 .ptr .align 1 ehma_batch_tiled_f32_2x_tile256_async_param_1,
	.param .u64 .ptr .align 1 ehma_batch_tiled_f32_2x_tile256_async_param_2,
	.param .u64 .ptr .align 1 ehma_batch_tiled_f32_2x_tile256_async_param_3,
	.param .u32 ehma_batch_tiled_f32_2x_tile256_async_param_4,
	.param .u32 ehma_batch_tiled_f32_2x_tile256_async_param_5,
	.param .u32 ehma_batch_tiled_f32_2x_tile256_async_param_6,
	.param .u32 ehma_batch_tiled_f32_2x_tile256_async_param_7,
	.param .u64 .ptr .align 1 ehma_batch_tiled_f32_2x_tile256_async_param_8
)
{
	.reg .pred 	%p<118>;
	.reg .b32 	%r<347>;
	.reg .b32 	%f<835>;
	.reg .b64 	%rd<82>;

	ld.param.u64 	%rd26, [ehma_batch_tiled_f32_2x_tile256_async_param_0];
	ld.param.u64 	%rd27, [ehma_batch_tiled_f32_2x_tile256_async_param_1];
	ld.param.u64 	%rd28, [ehma_batch_tiled_f32_2x_tile256_async_param_2];
	ld.param.u32 	%r142, [ehma_batch_tiled_f32_2x_tile256_async_param_4];
	ld.param.u32 	%r143, [ehma_batch_tiled_f32_2x_tile256_async_param_5];
	ld.param.u32 	%r144, [ehma_batch_tiled_f32_2x_tile256_async_param_6];
	ld.param.u32 	%r145, [ehma_batch_tiled_f32_2x_tile256_async_param_7];
	ld.param.u64 	%rd29, [ehma_batch_tiled_f32_2x_tile256_async_param_8];
	cvta.to.global.u64 	%rd1, %rd26;
	mov.u32 	%r146, %ntid.x;
	setp.ne.s32 	%p2, %r146, 128;
	@%p2 bra 	$L__BB6_132;
	mov.u32 	%r1, %ctaid.y;
	setp.ge.s32 	%p3, %r1, %r144;
	@%p3 bra 	$L__BB6_132;
	cvta.to.global.u64 	%rd30, %rd28;
	mul.wide.u32 	%rd31, %r1, 4;
	add.s64 	%rd32, %rd30, %rd31;
	ld.global.nc.u32 	%r2, [%rd32];
	setp.lt.s32 	%p4, %r2, 1;
	setp.gt.s32 	%p5, %r2, %r142;
	or.pred  	%p6, %p4, %p5;
	@%p6 bra 	$L__BB6_132;
	add.s32 	%r3, %r2, 255;
	mul.lo.s32 	%r147, %r142, %r1;
	cvta.to.global.u64 	%rd33, %rd27;
	mul.wide.s32 	%rd34, %r147, 4;
	add.s64 	%rd2, %rd33, %rd34;
	add.s64 	%rd35, %rd27, %rd34;
	and.b64  	%rd36, %rd35, 15;
	setp.ne.s64 	%p7, %rd36, 0;
	@%p7 bra 	$L__BB6_14;
	shr.u32 	%r4, %r2, 2;
	mov.u32 	%r5, %tid.x;
	setp.ge.u32 	%p13, %r5, %r4;
	@%p13 bra 	$L__BB6_11;
	not.b32 	%r159, %r5;
	add.s32 	%r6, %r4, %r159;
	and.b32  	%r160, %r6, 384;
	setp.eq.s32 	%p14, %r160, 384;
	mov.u32 	%r308, %r5;
	@%p14 bra 	$L__BB6_8;
	shr.u32 	%r162, %r6, 7;
	add.s32 	%r163, %r162, 1;
	and.b32  	%r7, %r163, 3;
	mov.b32 	%r307, 0;
	mov.u32 	%r165, shraw;
	mov.u32 	%r308, %r5;
$L__BB6_7:
	.pragma "nounroll";
	shl.b32 	%r164, %r308, 4;
	add.s32 	%r166, %r165, %r164;
	mul.wide.u32 	%rd41, %r308, 16;
	add.s64 	%rd42, %rd2, %rd41;
	ld.global.v4.f32 	{%f206, %f207, %f208, %f209}, [%rd42];
	st.shared.v4.f32 	[%r166], {%f206, %f207, %f208, %f209};
	add.s32 	%r308, %r308, 128;
	add.s32 	%r307, %r307, 1;
	setp.ne.s32 	%p15, %r307, %r7;
	@%p15 bra 	$L__BB6_7;
$L__BB6_8:
	setp.lt.u32 	%p16, %r6, 384;
	@%p16 bra 	$L__BB6_11;
	mov.u32 	%r168, shraw;
$L__BB6_10:
	shl.b32 	%r167, %r308, 4;
	add.s32 	%r169, %r168, %r167;
	mul.wide.u32 	%rd43, %r308, 16;
	add.s64 	%rd44, %rd2, %rd43;
	ld.global.v4.f32 	{%f210, %f211, %f212, %f213}, [%rd44];
	st.shared.v4.f32 	[%r169], {%f210, %f211, %f212, %f213};
	ld.global.v4.f32 	{%f214, %f215, %f216, %f217}, [%rd44+2048];
	st.shared.v4.f32 	[%r169+2048], {%f214, %f215, %f216, %f217};
	ld.global.v4.f32 	{%f218, %f219, %f220, %f221}, [%rd44+4096];
	st.shared.v4.f32 	[%r169+4096], {%f218, %f219, %f220, %f221};
	ld.global.v4.f32 	{%f222, %f223, %f224, %f225}, [%rd44+6144];
	st.shared.v4.f32 	[%r169+6144], {%f222, %f223, %f224, %f225};
	add.s32 	%r308, %r308, 512;
	setp.lt.u32 	%p17, %r308, %r4;
	@%p17 bra 	$L__BB6_10;
$L__BB6_11:
	setp.ne.s32 	%p18, %r5, 0;
	and.b32  	%r15, %r2, 3;
	setp.eq.s32 	%p19, %r15, 0;
	or.pred  	%p20, %p18, %p19;
	@%p20 bra 	$L__BB6_21;
	and.b32  	%r16, %r2, 2147483644;
	mov.b32 	%r310, 0;
	mov.u32 	%r173, shraw;
$L__BB6_13:
	add.s32 	%r171, %r310, %r16;
	mul.wide.u32 	%rd45, %r171, 4;
	add.s64 	%rd46, %rd2, %rd45;
	ld.global.f32 	%f226, [%rd46];
	shl.b32 	%r172, %r171, 2;
	add.s32 	%r174, %r173, %r172;
	st.shared.f32 	[%r174], %f226;
	add.s32 	%r310, %r310, 1;
	setp.eq.s32 	%p21, %r310, %r15;
	@%p21 bra 	$L__BB6_21;
	bra.uni 	$L__BB6_13;
$L__BB6_14:
	mov.u32 	%r313, %tid.x;
	setp.ge.u32 	%p8, %r313, %r2;
	@%p8 bra 	$L__BB6_21;
	not.b32 	%r148, %r313;
	add.s32 	%r20, %r2, %r148;
	and.b32  	%r149, %r20, 384;
	setp.eq.s32 	%p9, %r149, 384;
	@%p9 bra 	$L__BB6_18;
	shr.u32 	%r151, %r20, 7;
	add.s32 	%r152, %r151, 1;
	and.b32  	%r21, %r152, 3;
	mov.b32 	%r312, 0;
	mov.u32 	%r154, shraw;
$L__BB6_17:
	.pragma "nounroll";
	mul.wide.u32 	%rd37, %r313, 4;
	add.s64 	%rd38, %rd2, %rd37;
	ld.global.f32 	%f201, [%rd38];
	shl.b32 	%r153, %r313, 2;
	add.s32 	%r155, %r154, %r153;
	st.shared.f32 	[%r155], %f201;
	add.s32 	%r313, %r313, 128;
	add.s32 	%r312, %r312, 1;
	setp.ne.s32 	%p10, %r312, %r21;
	@%p10 bra 	$L__BB6_17;
$L__BB6_18:
	setp.lt.u32 	%p11, %r20, 384;
	@%p11 bra 	$L__BB6_21;
	mov.u32 	%r157, shraw;
$L__BB6_20:
	mul.wide.u32 	%rd39, %r313, 4;
	add.s64 	%rd40, %rd2, %rd39;
	ld.global.f32 	%f202, [%rd40];
	shl.b32 	%r156, %r313, 2;
	add.s32 	%r158, %r157, %r156;
	st.shared.f32 	[%r158], %f202;
	ld.global.f32 	%f203, [%rd40+512];
	st.shared.f32 	[%r158+512], %f203;
	ld.global.f32 	%f204, [%rd40+1024];
	st.shared.f32 	[%r158+1024], %f204;
	ld.global.f32 	%f205, [%rd40+1536];
	st.shared.f32 	[%r158+1536], %f205;
	add.s32 	%r313, %r313, 512;
	setp.lt.s32 	%p12, %r313, %r2;
	@%p12 bra 	$L__BB6_20;
$L__BB6_21:
	bar.sync 	0;
	add.s32 	%r175, %r145, %r2;
	add.s32 	%r29, %r175, -1;
	mov.u32 	%r176, %ctaid.x;
	shl.b32 	%r315, %r176, 8;
	setp.ge.s32 	%p22, %r315, %r143;
	@%p22 bra 	$L__BB6_132;
	mov.u32 	%r31, %tid.x;
	cvt.u64.u32 	%rd3, %r3;
	mov.u32 	%r177, %ntid.y;
	shl.b32 	%r178, %r177, 7;
	mov.u32 	%r179, %ntid.z;
	mul.lo.s32 	%r180, %r178, %r179;
	mov.u32 	%r181, %tid.y;
	mov.u32 	%r182, %tid.z;
	shl.b32 	%r183, %r181, 7;
	add.s32 	%r184, %r183, %r31;
	mad.lo.s32 	%r185, %r178, %r182, %r184;
	cvt.u64.u32 	%rd4, %r185;
	cvt.u64.u32 	%rd5, %r180;
	shl.b32 	%r32, %r31, 1;
	add.s32 	%r33, %r2, -4;
	and.b32  	%r186, %r33, -4;
	add.s32 	%r34, %r186, 4;
	sub.s32 	%r187, %r2, %r31;
	add.s32 	%r35, %r187, 254;
	add.s64 	%rd6, %rd5, %rd4;
	max.u64 	%rd47, %rd6, %rd3;
	setp.lt.u64 	%p23, %rd6, %rd3;
	selp.u64 	%rd7, 1, 0, %p23;
	add.s64 	%rd48, %rd6, %rd7;
	sub.s64 	%rd8, %rd47, %rd48;
	and.b64  	%rd49, %rd8, -4294967296;
	setp.ne.s64 	%p24, %rd49, 0;
	@%p24 bra 	$L__BB6_24;
	cvt.u32.u64 	%r188, %rd5;
	cvt.u32.u64 	%r189, %rd8;
	div.u32 	%r190, %r189, %r188;
	cvt.u64.u32 	%rd79, %r190;
	bra.uni 	$L__BB6_25;
$L__BB6_24:
	div.u64 	%rd79, %rd8, %rd5;
$L__BB6_25:
	shl.b32 	%r191, %r2, 2;
	add.s32 	%r192, %r191, 15;
	and.b32  	%r193, %r192, -16;
	mov.u32 	%r194, shraw;
	add.s32 	%r36, %r194, %r193;
	shl.b32 	%r195, %r32, 2;
	add.s32 	%r37, %r36, %r195;
	cvt.u32.u64 	%r196, %rd4;
	add.s64 	%rd12, %rd79, %rd7;
	shr.u32 	%r197, %r33, 2;
	add.s32 	%r198, %r197, 1;
	and.b32  	%r38, %r35, 384;
	shl.b32 	%r199, %r31, 2;
	sub.s32 	%r39, %r37, %r199;
	add.s32 	%r40, %r31, 128;
	and.b64  	%rd13, %rd12, 3;
	shl.b32 	%r200, %r196, 2;
	add.s32 	%r41, %r36, %r200;
	cvt.u32.u64 	%r201, %rd6;
	shl.b32 	%r202, %r201, 2;
	add.s32 	%r42, %r36, %r202;
	add.s64 	%rd14, %rd6, %rd5;
	cvt.u32.u64 	%r203, %rd14;
	shl.b32 	%r204, %r203, 2;
	add.s32 	%r43, %r36, %r204;
	and.b32  	%r44, %r198, 3;
	and.b32  	%r45, %r198, 2147483644;
	add.s32 	%r46, %r36, 1024;
	cvta.to.global.u64 	%rd15, %rd29;
	mul.lo.s32 	%r47, %r143, %r1;
	mov.u32 	%r205, %nctaid.x;
	shl.b32 	%r48, %r205, 8;
$L__BB6_26:
	sub.s32 	%r206, %r315, %r2;
	add.s32 	%r50, %r206, 1;
	setp.lt.s32 	%p25, %r50, 0;
	add.s32 	%r207, %r50, %r3;
	setp.gt.s32 	%p26, %r207, %r143;
	or.pred  	%p27, %p25, %p26;
	@%p27 bra 	$L__BB6_35;
	cvt.u32.u64 	%r211, %rd4;
	setp.ge.u32 	%p55, %r211, %r3;
	cvt.u64.u32 	%rd16, %r50;
	@%p55 bra 	$L__BB6_34;
	shl.b64 	%rd64, %rd16, 2;
	add.s64 	%rd17, %rd26, %rd64;
	setp.eq.s64 	%p56, %rd13, 3;
	mov.u64 	%rd80, %rd4;
	@%p56 bra 	$L__BB6_32;
	setp.eq.s64 	%p57, %rd13, 0;
	shl.b64 	%rd66, %rd4, 2;
	add.s64 	%rd65, %rd17, %rd66;
	// begin inline asm
	cp.async.ca.shared.global [%r41], [%rd65], 4, 4;
	// end inline asm
	mov.u64 	%rd80, %rd6;
	@%p57 bra 	$L__BB6_32;
	setp.eq.s64 	%p58, %rd13, 1;
	shl.b64 	%rd19, %rd5, 2;
	add.s64 	%rd67, %rd65, %rd19;
	// begin inline asm
	cp.async.ca.shared.global [%r42], [%rd67], 4, 4;
	// end inline asm
	mov.u64 	%rd80, %rd14;
	@%p58 bra 	$L__BB6_32;
	add.s64 	%rd80, %rd14, %rd5;
	add.s64 	%rd68, %rd67, %rd19;
	// begin inline asm
	cp.async.ca.shared.global [%r43], [%rd68], 4, 4;
	// end inline asm
$L__BB6_32:
	setp.lt.u64 	%p59, %rd12, 3;
	@%p59 bra 	$L__BB6_34;
$L__BB6_33:
	cvt.u32.u64 	%r219, %rd80;
	shl.b32 	%r220, %r219, 2;
	add.s32 	%r215, %r36, %r220;
	shl.b64 	%rd73, %rd80, 2;
	add.s64 	%rd69, %rd17, %rd73;
	// begin inline asm
	cp.async.ca.shared.global [%r215], [%rd69], 4, 4;
	// end inline asm
	add.s64 	%rd74, %rd80, %rd5;
	cvt.u32.u64 	%r221, %rd74;
	shl.b32 	%r222, %r221, 2;
	add.s32 	%r216, %r36, %r222;
	shl.b64 	%rd75, %rd5, 2;
	add.s64 	%rd70, %rd69, %rd75;
	// begin inline asm
	cp.async.ca.shared.global [%r216], [%rd70], 4, 4;
	// end inline asm
	add.s64 	%rd76, %rd74, %rd5;
	cvt.u32.u64 	%r223, %rd76;
	shl.b32 	%r224, %r223, 2;
	add.s32 	%r217, %r36, %r224;
	add.s64 	%rd71, %rd70, %rd75;
	// begin inline asm
	cp.async.ca.shared.global [%r217], [%rd71], 4, 4;
	// end inline asm
	add.s64 	%rd77, %rd76, %rd5;
	cvt.u32.u64 	%r225, %rd77;
	shl.b32 	%r226, %r225, 2;
	add.s32 	%r218, %r36, %r226;
	add.s64 	%rd72, %rd71, %rd75;
	// begin inline asm
	cp.async.ca.shared.global [%r218], [%rd72], 4, 4;
	// end inline asm
	add.s64 	%rd80, %rd77, %rd5;
	setp.lt.u64 	%p60, %rd80, %rd3;
	@%p60 bra 	$L__BB6_33;
$L__BB6_34:
	// begin inline asm
	cp.async.commit_group;
	// end inline asm
	// begin inline asm
	cp.async.wait_group 0;
	// end inline asm
	barrier.sync 	0;
	bar.sync 	0;
	bra.uni 	$L__BB6_58;
$L__BB6_35:
	setp.ge.s32 	%p28, %r31, %r3;
	@%p28 bra 	$L__BB6_57;
	setp.eq.s32 	%p29, %r38, 384;
	mov.u32 	%r316, %r31;
	@%p29 bra 	$L__BB6_46;
	add.s32 	%r51, %r31, %r50;
	setp.lt.s32 	%p30, %r51, 0;
	setp.ge.s32 	%p31, %r51, %r143;
	mov.f32 	%f730, 0f00000000;
	or.pred  	%p32, %p30, %p31;
	@%p32 bra 	$L__BB6_39;
	mul.wide.u32 	%rd50, %r51, 4;
	add.s64 	%rd51, %rd1, %rd50;
	ld.global.f32 	%f730, [%rd51];
$L__BB6_39:
	setp.eq.s32 	%p33, %r38, 0;
	st.shared.f32 	[%r39], %f730;
	mov.u32 	%r316, %r40;
	@%p33 bra 	$L__BB6_46;
	add.s32 	%r52, %r51, 128;
	setp.lt.s32 	%p34, %r52, 0;
	setp.ge.s32 	%p35, %r52, %r143;
	mov.f32 	%f731, 0f00000000;
	or.pred  	%p36, %p34, %p35;
	@%p36 bra 	$L__BB6_42;
	mul.wide.u32 	%rd52, %r52, 4;
	add.s64 	%rd53, %rd1, %rd52;
	ld.global.f32 	%f731, [%rd53];
$L__BB6_42:
	add.s32 	%r316, %r31, 256;
	setp.eq.s32 	%p37, %r38, 128;
	st.shared.f32 	[%r39+512], %f731;
	@%p37 bra 	$L__BB6_46;
	add.s32 	%r54, %r51, 256;
	setp.lt.s32 	%p38, %r54, 0;
	setp.ge.s32 	%p39, %r54, %r143;
	mov.f32 	%f732, 0f00000000;
	or.pred  	%p40, %p38, %p39;
	@%p40 bra 	$L__BB6_45;
	mul.wide.u32 	%rd54, %r54, 4;
	add.s64 	%rd55, %rd1, %rd54;
	ld.global.f32 	%f732, [%rd55];
$L__BB6_45:
	add.s32 	%r316, %r31, 384;
	st.shared.f32 	[%r39+1024], %f732;
$L__BB6_46:
	setp.lt.u32 	%p41, %r35, 384;
	@%p41 bra 	$L__BB6_57;
	add.s32 	%r319, %r316, 257;
	sub.s32 	%r208, %r316, %r2;
	add.s32 	%r318, %r208, %r315;
	shl.b32 	%r209, %r316, 2;
	add.s32 	%r317, %r46, %r209;
$L__BB6_48:
	add.s32 	%r63, %r318, 1;
	setp.lt.s32 	%p42, %r63, 0;
	setp.ge.s32 	%p43, %r63, %r143;
	mov.f32 	%f733, 0f00000000;
	or.pred  	%p44, %p42, %p43;
	@%p44 bra 	$L__BB6_50;
	mul.wide.u32 	%rd56, %r63, 4;
	add.s64 	%rd57, %rd1, %rd56;
	ld.global.f32 	%f733, [%rd57];
$L__BB6_50:
	st.shared.f32 	[%r317+-1024], %f733;
	add.s32 	%r64, %r318, 129;
	setp.lt.s32 	%p45, %r64, 0;
	setp.ge.s32 	%p46, %r64, %r143;
	mov.f32 	%f734, 0f00000000;
	or.pred  	%p47, %p45, %p46;
	@%p47 bra 	$L__BB6_52;
	mul.wide.u32 	%rd58, %r64, 4;
	add.s64 	%rd59, %rd1, %rd58;
	ld.global.f32 	%f734, [%rd59];
$L__BB6_52:
	st.shared.f32 	[%r317+-512], %f734;
	add.s32 	%r65, %r318, 257;
	setp.lt.s32 	%p48, %r65, 0;
	setp.ge.s32 	%p49, %r65, %r143;
	mov.f32 	%f735, 0f00000000;
	or.pred  	%p50, %p48, %p49;
	@%p50 bra 	$L__BB6_54;
	mul.wide.u32 	%rd60, %r65, 4;
	add.s64 	%rd61, %rd1, %rd60;
	ld.global.f32 	%f735, [%rd61];
$L__BB6_54:
	st.shared.f32 	[%r317], %f735;
	add.s32 	%r66, %r318, 385;
	setp.lt.s32 	%p51, %r66, 0;
	setp.ge.s32 	%p52, %r66, %r143;
	mov.f32 	%f736, 0f00000000;
	or.pred  	%p53, %p51, %p52;
	@%p53 bra 	$L__BB6_56;
	mul.wide.u32 	%rd62, %r66, 4;
	add.s64 	%rd63, %rd1, %rd62;
	ld.global.f32 	%f736, [%rd63];
$L__BB6_56:
	st.shared.f32 	[%r317+512], %f736;
	add.s32 	%r67, %r319, 512;
	add.s32 	%r210, %r319, 255;
	add.s32 	%r318, %r318, 512;
	add.s32 	%r317, %r317, 2048;
	setp.lt.s32 	%p54, %r210, %r3;
	mov.u32 	%r319, %r67;
	@%p54 bra 	$L__BB6_48;
$L__BB6_57:
	bar.sync 	0;
$L__BB6_58:
	add.s32 	%r70, %r315, %r32;
	setp.ge.s32 	%p61, %r70, %r143;
	@%p61 bra 	$L__BB6_131;
	setp.lt.s32 	%p62, %r70, %r29;
	add.s32 	%r71, %r70, 1;
	setp.lt.s32 	%p63, %r71, %r143;
	setp.ge.s32 	%p64, %r71, %r29;
	and.pred  	%p1, %p63, %p64;
	not.pred 	%p65, %p1;
	or.pred  	%p66, %p62, %p65;
	@%p66 bra 	$L__BB6_81;
	setp.lt.u32 	%p101, %r2, 4;
	mov.f32 	%f833, 0f00000000;
	mov.b32 	%r338, 0;
	mov.f32 	%f834, %f833;
	@%p101 bra 	$L__BB6_69;
	setp.lt.u32 	%p102, %r33, 12;
	mov.f32 	%f768, 0f00000000;
	mov.b32 	%r322, 0;
	mov.f32 	%f766, %f768;
	mov.f32 	%f764, %f768;
	mov.f32 	%f761, %f768;
	mov.f32 	%f763, %f768;
	mov.f32 	%f765, %f768;
	mov.f32 	%f767, %f768;
	mov.f32 	%f762, %f768;
	@%p102 bra 	$L__BB6_64;
	mov.f32 	%f768, 0f00000000;
	mov.b32 	%r322, 0;
	mov.u32 	%r321, %r322;
$L__BB6_63:
	.pragma "nounroll";
	shl.b32 	%r280, %r322, 2;
	mov.u32 	%r281, shraw;
	add.s32 	%r282, %r281, %r280;
	ld.shared.v4.f32 	{%f581, %f582, %f583, %f584}, [%r282];
	add.s32 	%r283, %r37, %r280;
	ld.shared.v2.f32 	{%f585, %f586}, [%r283];
	fma.rn.f32 	%f587, %f585, %f581, %f761;
	fma.rn.f32 	%f588, %f586, %f581, %f762;
	fma.rn.f32 	%f589, %f586, %f582, %f763;
	ld.shared.v2.f32 	{%f590, %f591}, [%r283+8];
	fma.rn.f32 	%f592, %f590, %f582, %f764;
	fma.rn.f32 	%f593, %f590, %f583, %f765;
	fma.rn.f32 	%f594, %f591, %f583, %f766;
	fma.rn.f32 	%f595, %f591, %f584, %f767;
	ld.shared.v2.f32 	{%f596, %f597}, [%r283+16];
	fma.rn.f32 	%f598, %f596, %f584, %f768;
	ld.shared.v4.f32 	{%f599, %f600, %f601, %f602}, [%r282+16];
	fma.rn.f32 	%f603, %f596, %f599, %f587;
	fma.rn.f32 	%f604, %f597, %f599, %f588;
	fma.rn.f32 	%f605, %f597, %f600, %f589;
	ld.shared.v2.f32 	{%f606, %f607}, [%r283+24];
	fma.rn.f32 	%f608, %f606, %f600, %f592;
	fma.rn.f32 	%f609, %f606, %f601, %f593;
	fma.rn.f32 	%f610, %f607, %f601, %f594;
	fma.rn.f32 	%f611, %f607, %f602, %f595;
	ld.shared.v2.f32 	{%f612, %f613}, [%r283+32];
	fma.rn.f32 	%f614, %f612, %f602, %f598;
	ld.shared.v4.f32 	{%f615, %f616, %f617, %f618}, [%r282+32];
	fma.rn.f32 	%f619, %f612, %f615, %f603;
	fma.rn.f32 	%f620, %f613, %f615, %f604;
	fma.rn.f32 	%f621, %f613, %f616, %f605;
	ld.shared.v2.f32 	{%f622, %f623}, [%r283+40];
	fma.rn.f32 	%f624, %f622, %f616, %f608;
	fma.rn.f32 	%f625, %f622, %f617, %f609;
	fma.rn.f32 	%f626, %f623, %f617, %f610;
	fma.rn.f32 	%f627, %f623, %f618, %f611;
	ld.shared.v2.f32 	{%f628, %f629}, [%r283+48];
	fma.rn.f32 	%f630, %f628, %f618, %f614;
	ld.shared.v4.f32 	{%f631, %f632, %f633, %f634}, [%r282+48];
	fma.rn.f32 	%f761, %f628, %f631, %f619;
	fma.rn.f32 	%f762, %f629, %f631, %f620;
	fma.rn.f32 	%f763, %f629, %f632, %f621;
	ld.shared.v2.f32 	{%f635, %f636}, [%r283+56];
	fma.rn.f32 	%f764, %f635, %f632, %f624;
	fma.rn.f32 	%f765, %f635, %f633, %f625;
	fma.rn.f32 	%f766, %f636, %f633, %f626;
	fma.rn.f32 	%f767, %f636, %f634, %f627;
	ld.shared.f32 	%f637, [%r283+64];
	fma.rn.f32 	%f768, %f637, %f634, %f630;
	add.s32 	%r322, %r322, 16;
	add.s32 	%r321, %r321, 4;
	setp.ne.s32 	%p103, %r321, %r45;
	@%p103 bra 	$L__BB6_63;
$L__BB6_64:
	setp.eq.s32 	%p104, %r44, 0;
	@%p104 bra 	$L__BB6_68;
	setp.eq.s32 	%p105, %r44, 1;
	shl.b32 	%r284, %r322, 2;
	mov.u32 	%r285, shraw;
	add.s32 	%r77, %r285, %r284;
	ld.shared.v4.f32 	{%f638, %f639, %f640, %f641}, [%r77];
	add.s32 	%r78, %r37, %r284;
	ld.shared.v2.f32 	{%f642, %f643}, [%r78];
	fma.rn.f32 	%f761, %f642, %f638, %f761;
	fma.rn.f32 	%f762, %f643, %f638, %f762;
	fma.rn.f32 	%f763, %f643, %f639, %f763;
	ld.shared.v2.f32 	{%f644, %f645}, [%r78+8];
	fma.rn.f32 	%f764, %f644, %f639, %f764;
	fma.rn.f32 	%f765, %f644, %f640, %f765;
	fma.rn.f32 	%f766, %f645, %f640, %f766;
	fma.rn.f32 	%f767, %f645, %f641, %f767;
	ld.shared.f32 	%f646, [%r78+16];
	fma.rn.f32 	%f768, %f646, %f641, %f768;
	@%p105 bra 	$L__BB6_68;
	setp.eq.s32 	%p106, %r44, 2;
	ld.shared.v4.f32 	{%f647, %f648, %f649, %f650}, [%r77+16];
	ld.shared.v2.f32 	{%f651, %f652}, [%r78+16];
	fma.rn.f32 	%f761, %f651, %f647, %f761;
	fma.rn.f32 	%f762, %f652, %f647, %f762;
	fma.rn.f32 	%f763, %f652, %f648, %f763;
	ld.shared.v2.f32 	{%f653, %f654}, [%r78+24];
	fma.rn.f32 	%f764, %f653, %f648, %f764;
	fma.rn.f32 	%f765, %f653, %f649, %f765;
	fma.rn.f32 	%f766, %f654, %f649, %f766;
	fma.rn.f32 	%f767, %f654, %f650, %f767;
	ld.shared.f32 	%f655, [%r78+32];
	fma.rn.f32 	%f768, %f655, %f650, %f768;
	@%p106 bra 	$L__BB6_68;
	ld.shared.v4.f32 	{%f656, %f657, %f658, %f659}, [%r77+32];
	ld.shared.v2.f32 	{%f660, %f661}, [%r78+32];
	fma.rn.f32 	%f761, %f660, %f656, %f761;
	fma.rn.f32 	%f762, %f661, %f656, %f762;
	fma.rn.f32 	%f763, %f661, %f657, %f763;
	ld.shared.v2.f32 	{%f662, %f663}, [%r78+40];
	fma.rn.f32 	%f764, %f662, %f657, %f764;
	fma.rn.f32 	%f765, %f662, %f658, %f765;
	fma.rn.f32 	%f766, %f663, %f658, %f766;
	fma.rn.f32 	%f767, %f663, %f659, %f767;
	ld.shared.f32 	%f664, [%r78+48];
	fma.rn.f32 	%f768, %f664, %f659, %f768;
$L__BB6_68:
	add.f32 	%f665, %f763, %f761;
	add.f32 	%f666, %f767, %f765;
	add.f32 	%f833, %f666, %f665;
	add.f32 	%f667, %f762, %f764;
	add.f32 	%f668, %f766, %f768;
	add.f32 	%f834, %f667, %f668;
	mov.u32 	%r338, %r34;
$L__BB6_69:
	setp.ge.s32 	%p107, %r338, %r2;
	@%p107 bra 	$L__BB6_129;
	sub.s32 	%r80, %r2, %r338;
	and.b32  	%r81, %r80, 7;
	sub.s32 	%r286, %r338, %r2;
	setp.gt.u32 	%p108, %r286, -8;
	@%p108 bra 	$L__BB6_73;
	and.b32  	%r82, %r80, -8;
	mov.b32 	%r325, 0;
$L__BB6_72:
	.pragma "nounroll";
	shl.b32 	%r288, %r338, 2;
	mov.u32 	%r289, shraw;
	add.s32 	%r290, %r289, %r288;
	ld.shared.f32 	%f670, [%r290];
	add.s32 	%r291, %r37, %r288;
	ld.shared.f32 	%f671, [%r291];
	fma.rn.f32 	%f672, %f671, %f670, %f833;
	ld.shared.f32 	%f673, [%r291+4];
	fma.rn.f32 	%f674, %f673, %f670, %f834;
	ld.shared.f32 	%f675, [%r290+4];
	fma.rn.f32 	%f676, %f673, %f675, %f672;
	ld.shared.f32 	%f677, [%r291+8];
	fma.rn.f32 	%f678, %f677, %f675, %f674;
	ld.shared.f32 	%f679, [%r290+8];
	fma.rn.f32 	%f680, %f677, %f679, %f676;
	ld.shared.f32 	%f681, [%r291+12];
	fma.rn.f32 	%f682, %f681, %f679, %f678;
	ld.shared.f32 	%f683, [%r290+12];
	fma.rn.f32 	%f684, %f681, %f683, %f680;
	ld.shared.f32 	%f685, [%r291+16];
	fma.rn.f32 	%f686, %f685, %f683, %f682;
	ld.shared.f32 	%f687, [%r290+16];
	fma.rn.f32 	%f688, %f685, %f687, %f684;
	ld.shared.f32 	%f689, [%r291+20];
	fma.rn.f32 	%f690, %f689, %f687, %f686;
	ld.shared.f32 	%f691, [%r290+20];
	fma.rn.f32 	%f692, %f689, %f691, %f688;
	ld.shared.f32 	%f693, [%r291+24];
	fma.rn.f32 	%f694, %f693, %f691, %f690;
	ld.shared.f32 	%f695, [%r290+24];
	fma.rn.f32 	%f696, %f693, %f695, %f692;
	ld.shared.f32 	%f697, [%r291+28];
	fma.rn.f32 	%f698, %f697, %f695, %f694;
	ld.shared.f32 	%f699, [%r290+28];
	fma.rn.f32 	%f833, %f697, %f699, %f696;
	ld.shared.f32 	%f700, [%r291+32];
	fma.rn.f32 	%f834, %f700, %f699, %f698;
	add.s32 	%r338, %r338, 8;
	add.s32 	%r325, %r325, 8;
	setp.eq.s32 	%p109, %r325, %r82;
	@%p109 bra 	$L__BB6_73;
	bra.uni 	$L__BB6_72;
$L__BB6_73:
	setp.eq.s32 	%p110, %r81, 0;
	@%p110 bra 	$L__BB6_129;
	and.b32  	%r118, %r80, 3;
	setp.lt.u32 	%p111, %r81, 4;
	@%p111 bra 	$L__BB6_76;
	shl.b32 	%r292, %r338, 2;
	mov.u32 	%r293, shraw;
	add.s32 	%r294, %r293, %r292;
	ld.shared.f32 	%f702, [%r294];
	add.s32 	%r295, %r37, %r292;
	ld.shared.f32 	%f703, [%r295];
	fma.rn.f32 	%f704, %f703, %f702, %f833;
	ld.shared.f32 	%f705, [%r295+4];
	fma.rn.f32 	%f706, %f705, %f702, %f834;
	ld.shared.f32 	%f707, [%r294+4];
	fma.rn.f32 	%f708, %f705, %f707, %f704;
	ld.shared.f32 	%f709, [%r295+8];
	fma.rn.f32 	%f710, %f709, %f707, %f706;
	ld.shared.f32 	%f711, [%r294+8];
	fma.rn.f32 	%f712, %f709, %f711, %f708;
	ld.shared.f32 	%f713, [%r295+12];
	fma.rn.f32 	%f714, %f713, %f711, %f710;
	ld.shared.f32 	%f715, [%r294+12];
	fma.rn.f32 	%f833, %f713, %f715, %f712;
	ld.shared.f32 	%f716, [%r295+16];
	fma.rn.f32 	%f834, %f716, %f715, %f714;
	add.s32 	%r338, %r338, 4;
$L__BB6_76:
	setp.eq.s32 	%p112, %r118, 0;
	@%p112 bra 	$L__BB6_129;
	setp.eq.s32 	%p113, %r118, 1;
	@%p113 bra 	$L__BB6_79;
	shl.b32 	%r296, %r338, 2;
	mov.u32 	%r297, shraw;
	add.s32 	%r298, %r297, %r296;
	ld.shared.f32 	%f718, [%r298];
	add.s32 	%r299, %r37, %r296;
	ld.shared.f32 	%f719, [%r299];
	fma.rn.f32 	%f720, %f719, %f718, %f833;
	ld.shared.f32 	%f721, [%r299+4];
	fma.rn.f32 	%f722, %f721, %f718, %f834;
	ld.shared.f32 	%f723, [%r298+4];
	fma.rn.f32 	%f833, %f721, %f723, %f720;
	ld.shared.f32 	%f724, [%r299+8];
	fma.rn.f32 	%f834, %f724, %f723, %f722;
	add.s32 	%r338, %r338, 2;
$L__BB6_79:
	and.b32  	%r300, %r80, 1;
	setp.eq.b32 	%p114, %r300, 1;
	not.pred 	%p115, %p114;
	@%p115 bra 	$L__BB6_129;
	shl.b32 	%r301, %r338, 2;
	mov.u32 	%r302, shraw;
	add.s32 	%r303, %r302, %r301;
	ld.shared.f32 	%f725, [%r303];
	add.s32 	%r304, %r37, %r301;
	ld.shared.f32 	%f726, [%r304];
	fma.rn.f32 	%f833, %f726, %f725, %f833;
	ld.shared.f32 	%f727, [%r304+4];
	fma.rn.f32 	%f834, %f727, %f725, %f834;
	bra.uni 	$L__BB6_129;
$L__BB6_81:
	mov.f32 	%f833, 0f7FC00000;
	mov.f32 	%f834, 0f7FC00000;
	@%p62 bra 	$L__BB6_105;
	setp.lt.u32 	%p85, %r2, 4;
	mov.f32 	%f833, 0f00000000;
	mov.b32 	%r341, 0;
	@%p85 bra 	$L__BB6_91;
	setp.lt.u32 	%p86, %r33, 12;
	mov.f32 	%f788, 0f00000000;
	mov.b32 	%r328, 0;
	mov.f32 	%f787, %f788;
	mov.f32 	%f786, %f788;
	mov.f32 	%f785, %f788;
	@%p86 bra 	$L__BB6_86;
	mov.f32 	%f788, 0f00000000;
	mov.b32 	%r328, 0;
	mov.u32 	%r327, %r328;
$L__BB6_85:
	.pragma "nounroll";
	shl.b32 	%r255, %r328, 2;
	add.s32 	%r256, %r37, %r255;
	ld.shared.v2.f32 	{%f410, %f411}, [%r256];
	mov.u32 	%r257, shraw;
	add.s32 	%r258, %r257, %r255;
	ld.shared.v4.f32 	{%f412, %f413, %f414, %f415}, [%r258];
	fma.rn.f32 	%f416, %f410, %f412, %f785;
	fma.rn.f32 	%f417, %f411, %f413, %f786;
	ld.shared.v2.f32 	{%f418, %f419}, [%r256+8];
	fma.rn.f32 	%f420, %f418, %f414, %f787;
	fma.rn.f32 	%f421, %f419, %f415, %f788;
	ld.shared.v2.f32 	{%f422, %f423}, [%r256+16];
	ld.shared.v4.f32 	{%f424, %f425, %f426, %f427}, [%r258+16];
	fma.rn.f32 	%f428, %f422, %f424, %f416;
	fma.rn.f32 	%f429, %f423, %f425, %f417;
	ld.shared.v2.f32 	{%f430, %f431}, [%r256+24];
	fma.rn.f32 	%f432, %f430, %f426, %f420;
	fma.rn.f32 	%f433, %f431, %f427, %f421;
	ld.shared.v2.f32 	{%f434, %f435}, [%r256+32];
	ld.shared.v4.f32 	{%f436, %f437, %f438, %f439}, [%r258+32];
	fma.rn.f32 	%f440, %f434, %f436, %f428;
	fma.rn.f32 	%f441, %f435, %f437, %f429;
	ld.shared.v2.f32 	{%f442, %f443}, [%r256+40];
	fma.rn.f32 	%f444, %f442, %f438, %f432;
	fma.rn.f32 	%f445, %f443, %f439, %f433;
	ld.shared.v2.f32 	{%f446, %f447}, [%r256+48];
	ld.shared.v4.f32 	{%f448, %f449, %f450, %f451}, [%r258+48];
	fma.rn.f32 	%f785, %f446, %f448, %f440;
	fma.rn.f32 	%f786, %f447, %f449, %f441;
	ld.shared.v2.f32 	{%f452, %f453}, [%r256+56];
	fma.rn.f32 	%f787, %f452, %f450, %f444;
	fma.rn.f32 	%f788, %f453, %f451, %f445;
	add.s32 	%r328, %r328, 16;
	add.s32 	%r327, %r327, 4;
	setp.ne.s32 	%p87, %r327, %r45;
	@%p87 bra 	$L__BB6_85;
$L__BB6_86:
	setp.eq.s32 	%p88, %r44, 0;
	@%p88 bra 	$L__BB6_90;
	setp.eq.s32 	%p89, %r44, 1;
	shl.b32 	%r259, %r328, 2;
	add.s32 	%r92, %r37, %r259;
	ld.shared.v2.f32 	{%f454, %f455}, [%r92];
	mov.u32 	%r260, shraw;
	add.s32 	%r93, %r260, %r259;
	ld.shared.v4.f32 	{%f456, %f457, %f458, %f459}, [%r93];
	fma.rn.f32 	%f785, %f454, %f456, %f785;
	fma.rn.f32 	%f786, %f455, %f457, %f786;
	ld.shared.v2.f32 	{%f460, %f461}, [%r92+8];
	fma.rn.f32 	%f787, %f460, %f458, %f787;
	fma.rn.f32 	%f788, %f461, %f459, %f788;
	@%p89 bra 	$L__BB6_90;
	setp.eq.s32 	%p90, %r44, 2;
	ld.shared.v2.f32 	{%f462, %f463}, [%r92+16];
	ld.shared.v4.f32 	{%f464, %f465, %f466, %f467}, [%r93+16];
	fma.rn.f32 	%f785, %f462, %f464, %f785;
	fma.rn.f32 	%f786, %f463, %f465, %f786;
	ld.shared.v2.f32 	{%f468, %f469}, [%r92+24];
	fma.rn.f32 	%f787, %f468, %f466, %f787;
	fma.rn.f32 	%f788, %f469, %f467, %f788;
	@%p90 bra 	$L__BB6_90;
	ld.shared.v2.f32 	{%f470, %f471}, [%r92+32];
	ld.shared.v4.f32 	{%f472, %f473, %f474, %f475}, [%r93+32];
	fma.rn.f32 	%f785, %f470, %f472, %f785;
	fma.rn.f32 	%f786, %f471, %f473, %f786;
	ld.shared.v2.f32 	{%f476, %f477}, [%r92+40];
	fma.rn.f32 	%f787, %f476, %f474, %f787;
	fma.rn.f32 	%f788, %f477, %f475, %f788;
$L__BB6_90:
	add.f32 	%f478, %f785, %f786;
	add.f32 	%f479, %f787, %f788;
	add.f32 	%f833, %f478, %f479;
	mov.u32 	%r341, %r34;
$L__BB6_91:
	setp.ge.s32 	%p91, %r341, %r2;
	@%p91 bra 	$L__BB6_129;
	sub.s32 	%r95, %r2, %r341;
	and.b32  	%r96, %r95, 15;
	sub.s32 	%r261, %r341, %r2;
	setp.gt.u32 	%p92, %r261, -16;
	@%p92 bra 	$L__BB6_95;
	and.b32  	%r97, %r95, -16;
	mov.b32 	%r331, 0;
$L__BB6_94:
	.pragma "nounroll";
	shl.b32 	%r263, %r341, 2;
	add.s32 	%r264, %r37, %r263;
	ld.shared.f32 	%f482, [%r264];
	mov.u32 	%r265, shraw;
	add.s32 	%r266, %r265, %r263;
	ld.shared.f32 	%f483, [%r266];
	fma.rn.f32 	%f484, %f482, %f483, %f833;
	ld.shared.f32 	%f485, [%r264+4];
	ld.shared.f32 	%f486, [%r266+4];
	fma.rn.f32 	%f487, %f485, %f486, %f484;
	ld.shared.f32 	%f488, [%r264+8];
	ld.shared.f32 	%f489, [%r266+8];
	fma.rn.f32 	%f490, %f488, %f489, %f487;
	ld.shared.f32 	%f491, [%r264+12];
	ld.shared.f32 	%f492, [%r266+12];
	fma.rn.f32 	%f493, %f491, %f492, %f490;
	ld.shared.f32 	%f494, [%r264+16];
	ld.shared.f32 	%f495, [%r266+16];
	fma.rn.f32 	%f496, %f494, %f495, %f493;
	ld.shared.f32 	%f497, [%r264+20];
	ld.shared.f32 	%f498, [%r266+20];
	fma.rn.f32 	%f499, %f497, %f498, %f496;
	ld.shared.f32 	%f500, [%r264+24];
	ld.shared.f32 	%f501, [%r266+24];
	fma.rn.f32 	%f502, %f500, %f501, %f499;
	ld.shared.f32 	%f503, [%r264+28];
	ld.shared.f32 	%f504, [%r266+28];
	fma.rn.f32 	%f505, %f503, %f504, %f502;
	ld.shared.f32 	%f506, [%r264+32];
	ld.shared.f32 	%f507, [%r266+32];
	fma.rn.f32 	%f508, %f506, %f507, %f505;
	ld.shared.f32 	%f509, [%r264+36];
	ld.shared.f32 	%f510, [%r266+36];
	fma.rn.f32 	%f511, %f509, %f510, %f508;
	ld.shared.f32 	%f512, [%r264+40];
	ld.shared.f32 	%f513, [%r266+40];
	fma.rn.f32 	%f514, %f512, %f513, %f511;
	ld.shared.f32 	%f515, [%r264+44];
	ld.shared.f32 	%f516, [%r266+44];
	fma.rn.f32 	%f517, %f515, %f516, %f514;
	ld.shared.f32 	%f518, [%r264+48];
	ld.shared.f32 	%f519, [%r266+48];
	fma.rn.f32 	%f520, %f518, %f519, %f517;
	ld.shared.f32 	%f521, [%r264+52];
	ld.shared.f32 	%f522, [%r266+52];
	fma.rn.f32 	%f523, %f521, %f522, %f520;
	ld.shared.f32 	%f524, [%r264+56];
	ld.shared.f32 	%f525, [%r266+56];
	fma.rn.f32 	%f526, %f524, %f525, %f523;
	ld.shared.f32 	%f527, [%r264+60];
	ld.shared.f32 	%f528, [%r266+60];
	fma.rn.f32 	%f833, %f527, %f528, %f526;
	add.s32 	%r341, %r341, 16;
	add.s32 	%r331, %r331, 16;
	setp.eq.s32 	%p93, %r331, %r97;
	@%p93 bra 	$L__BB6_95;
	bra.uni 	$L__BB6_94;
$L__BB6_95:
	setp.eq.s32 	%p94, %r96, 0;
	@%p94 bra 	$L__BB6_129;
	and.b32  	%r124, %r95, 7;
	setp.lt.u32 	%p95, %r96, 8;
	@%p95 bra 	$L__BB6_98;
	shl.b32 	%r267, %r341, 2;
	add.s32 	%r268, %r37, %r267;
	ld.shared.f32 	%f531, [%r268];
	mov.u32 	%r269, shraw;
	add.s32 	%r270, %r269, %r267;
	ld.shared.f32 	%f532, [%r270];
	fma.rn.f32 	%f533, %f531, %f532, %f833;
	ld.shared.f32 	%f534, [%r268+4];
	ld.shared.f32 	%f535, [%r270+4];
	fma.rn.f32 	%f536, %f534, %f535, %f533;
	ld.shared.f32 	%f537, [%r268+8];
	ld.shared.f32 	%f538, [%r270+8];
	fma.rn.f32 	%f539, %f537, %f538, %f536;
	ld.shared.f32 	%f540, [%r268+12];
	ld.shared.f32 	%f541, [%r270+12];
	fma.rn.f32 	%f542, %f540, %f541, %f539;
	ld.shared.f32 	%f543, [%r268+16];
	ld.shared.f32 	%f544, [%r270+16];
	fma.rn.f32 	%f545, %f543, %f544, %f542;
	ld.shared.f32 	%f546, [%r268+20];
	ld.shared.f32 	%f547, [%r270+20];
	fma.rn.f32 	%f548, %f546, %f547, %f545;
	ld.shared.f32 	%f549, [%r268+24];
	ld.shared.f32 	%f550, [%r270+24];
	fma.rn.f32 	%f551, %f549, %f550, %f548;
	ld.shared.f32 	%f552, [%r268+28];
	ld.shared.f32 	%f553, [%r270+28];
	fma.rn.f32 	%f833, %f552, %f553, %f551;
	add.s32 	%r341, %r341, 8;
$L__BB6_98:
	setp.eq.s32 	%p96, %r124, 0;
	@%p96 bra 	$L__BB6_129;
	and.b32  	%r127, %r95, 3;
	setp.lt.u32 	%p97, %r124, 4;
	@%p97 bra 	$L__BB6_101;
	shl.b32 	%r271, %r341, 2;
	add.s32 	%r272, %r37, %r271;
	ld.shared.f32 	%f556, [%r272];
	mov.u32 	%r273, shraw;
	add.s32 	%r274, %r273, %r271;
	ld.shared.f32 	%f557, [%r274];
	fma.rn.f32 	%f558, %f556, %f557, %f833;
	ld.shared.f32 	%f559, [%r272+4];
	ld.shared.f32 	%f560, [%r274+4];
	fma.rn.f32 	%f561, %f559, %f560, %f558;
	ld.shared.f32 	%f562, [%r272+8];
	ld.shared.f32 	%f563, [%r274+8];
	fma.rn.f32 	%f564, %f562, %f563, %f561;
	ld.shared.f32 	%f565, [%r272+12];
	ld.shared.f32 	%f566, [%r274+12];
	fma.rn.f32 	%f833, %f565, %f566, %f564;
	add.s32 	%r341, %r341, 4;
$L__BB6_101:
	setp.eq.s32 	%p98, %r127, 0;
	@%p98 bra 	$L__BB6_129;
	shl.b32 	%r275, %r341, 2;
	add.s32 	%r130, %r37, %r275;
	ld.shared.f32 	%f569, [%r130];
	mov.u32 	%r276, shraw;
	add.s32 	%r131, %r276, %r275;
	ld.shared.f32 	%f570, [%r131];
	fma.rn.f32 	%f833, %f569, %f570, %f833;
	setp.eq.s32 	%p99, %r127, 1;
	@%p99 bra 	$L__BB6_129;
	ld.shared.f32 	%f572, [%r130+4];
	ld.shared.f32 	%f573, [%r131+4];
	fma.rn.f32 	%f833, %f572, %f573, %f833;
	setp.eq.s32 	%p100, %r127, 2;
	@%p100 bra 	$L__BB6_129;
	ld.shared.f32 	%f575, [%r130+8];
	ld.shared.f32 	%f576, [%r131+8];
	fma.rn.f32 	%f833, %f575, %f576, %f833;
	bra.uni 	$L__BB6_129;
$L__BB6_105:
	@%p65 bra 	$L__BB6_129;
	setp.lt.u32 	%p69, %r2, 4;
	mov.f32 	%f834, 0f00000000;
	mov.b32 	%r344, 0;
	@%p69 bra 	$L__BB6_115;
	setp.lt.u32 	%p70, %r33, 12;
	mov.f32 	%f806, 0f00000000;
	mov.b32 	%r334, 0;
	mov.f32 	%f805, %f806;
	mov.f32 	%f804, %f806;
	mov.f32 	%f803, %f806;
	@%p70 bra 	$L__BB6_110;
	mov.f32 	%f806, 0f00000000;
	mov.b32 	%r334, 0;
	mov.u32 	%r333, %r334;
$L__BB6_109:
	.pragma "nounroll";
	shl.b32 	%r230, %r334, 2;
	add.s32 	%r231, %r37, %r230;
	ld.shared.f32 	%f239, [%r231+4];
	mov.u32 	%r232, shraw;
	add.s32 	%r233, %r232, %r230;
	ld.shared.v4.f32 	{%f240, %f241, %f242, %f243}, [%r233];
	fma.rn.f32 	%f244, %f239, %f240, %f803;
	ld.shared.v2.f32 	{%f245, %f246}, [%r231+8];
	fma.rn.f32 	%f247, %f245, %f241, %f804;
	fma.rn.f32 	%f248, %f246, %f242, %f805;
	ld.shared.v2.f32 	{%f249, %f250}, [%r231+16];
	fma.rn.f32 	%f251, %f249, %f243, %f806;
	ld.shared.v4.f32 	{%f252, %f253, %f254, %f255}, [%r233+16];
	fma.rn.f32 	%f256, %f250, %f252, %f244;
	ld.shared.v2.f32 	{%f257, %f258}, [%r231+24];
	fma.rn.f32 	%f259, %f257, %f253, %f247;
	fma.rn.f32 	%f260, %f258, %f254, %f248;
	ld.shared.v2.f32 	{%f261, %f262}, [%r231+32];
	fma.rn.f32 	%f263, %f261, %f255, %f251;
	ld.shared.v4.f32 	{%f264, %f265, %f266, %f267}, [%r233+32];
	fma.rn.f32 	%f268, %f262, %f264, %f256;
	ld.shared.v2.f32 	{%f269, %f270}, [%r231+40];
	fma.rn.f32 	%f271, %f269, %f265, %f259;
	fma.rn.f32 	%f272, %f270, %f266, %f260;
	ld.shared.v2.f32 	{%f273, %f274}, [%r231+48];
	fma.rn.f32 	%f275, %f273, %f267, %f263;
	ld.shared.v4.f32 	{%f276, %f277, %f278, %f279}, [%r233+48];
	fma.rn.f32 	%f803, %f274, %f276, %f268;
	ld.shared.v2.f32 	{%f280, %f281}, [%r231+56];
	fma.rn.f32 	%f804, %f280, %f277, %f271;
	fma.rn.f32 	%f805, %f281, %f278, %f272;
	ld.shared.f32 	%f282, [%r231+64];
	fma.rn.f32 	%f806, %f282, %f279, %f275;
	add.s32 	%r334, %r334, 16;
	add.s32 	%r333, %r333, 4;
	setp.ne.s32 	%p71, %r333, %r45;
	@%p71 bra 	$L__BB6_109;
$L__BB6_110:
	setp.eq.s32 	%p72, %r44, 0;
	@%p72 bra 	$L__BB6_114;
	setp.eq.s32 	%p73, %r44, 1;
	shl.b32 	%r234, %r334, 2;
	add.s32 	%r107, %r37, %r234;
	ld.shared.f32 	%f283, [%r107+4];
	mov.u32 	%r235, shraw;
	add.s32 	%r108, %r235, %r234;
	ld.shared.v4.f32 	{%f284, %f285, %f286, %f287}, [%r108];
	fma.rn.f32 	%f803, %f283, %f284, %f803;
	ld.shared.v2.f32 	{%f288, %f289}, [%r107+8];
	fma.rn.f32 	%f804, %f288, %f285, %f804;
	fma.rn.f32 	%f805, %f289, %f286, %f805;
	ld.shared.f32 	%f290, [%r107+16];
	fma.rn.f32 	%f806, %f290, %f287, %f806;
	@%p73 bra 	$L__BB6_114;
	setp.eq.s32 	%p74, %r44, 2;
	ld.shared.f32 	%f291, [%r107+20];
	ld.shared.v4.f32 	{%f292, %f293, %f294, %f295}, [%r108+16];
	fma.rn.f32 	%f803, %f291, %f292, %f803;
	ld.shared.v2.f32 	{%f296, %f297}, [%r107+24];
	fma.rn.f32 	%f804, %f296, %f293, %f804;
	fma.rn.f32 	%f805, %f297, %f294, %f805;
	ld.shared.f32 	%f298, [%r107+32];
	fma.rn.f32 	%f806, %f298, %f295, %f806;
	@%p74 bra 	$L__BB6_114;
	ld.shared.f32 	%f299, [%r107+36];
	ld.shared.v4.f32 	{%f300, %f301, %f302, %f303}, [%r108+32];
	fma.rn.f32 	%f803, %f299, %f300, %f803;
	ld.shared.v2.f32 	{%f304, %f305}, [%r107+40];
	fma.rn.f32 	%f804, %f304, %f301, %f804;
	fma.rn.f32 	%f805, %f305, %f302, %f805;
	ld.shared.f32 	%f306, [%r107+48];
	fma.rn.f32 	%f806, %f306, %f303, %f806;
$L__BB6_114:
	add.f32 	%f307, %f803, %f804;
	add.f32 	%f308, %f805, %f806;
	add.f32 	%f834, %f307, %f308;
	mov.u32 	%r344, %r34;
$L__BB6_115:
	setp.ge.s32 	%p75, %r344, %r2;
	@%p75 bra 	$L__BB6_129;
	sub.s32 	%r110, %r2, %r344;
	and.b32  	%r111, %r110, 15;
	sub.s32 	%r236, %r344, %r2;
	setp.gt.u32 	%p76, %r236, -16;
	@%p76 bra 	$L__BB6_119;
	and.b32  	%r112, %r110, -16;
	mov.b32 	%r337, 0;
$L__BB6_118:
	.pragma "nounroll";
	shl.b32 	%r238, %r344, 2;
	add.s32 	%r239, %r37, %r238;
	ld.shared.f32 	%f311, [%r239+4];
	mov.u32 	%r240, shraw;
	add.s32 	%r241, %r240, %r238;
	ld.shared.f32 	%f312, [%r241];
	fma.rn.f32 	%f313, %f311, %f312, %f834;
	ld.shared.f32 	%f314, [%r239+8];
	ld.shared.f32 	%f315, [%r241+4];
	fma.rn.f32 	%f316, %f314, %f315, %f313;
	ld.shared.f32 	%f317, [%r239+12];
	ld.shared.f32 	%f318, [%r241+8];
	fma.rn.f32 	%f319, %f317, %f318, %f316;
	ld.shared.f32 	%f320, [%r239+16];
	ld.shared.f32 	%f321, [%r241+12];
	fma.rn.f32 	%f322, %f320, %f321, %f319;
	ld.shared.f32 	%f323, [%r239+20];
	ld.shared.f32 	%f324, [%r241+16];
	fma.rn.f32 	%f325, %f323, %f324, %f322;
	ld.shared.f32 	%f326, [%r239+24];
	ld.shared.f32 	%f327, [%r241+20];
	fma.rn.f32 	%f328, %f326, %f327, %f325;
	ld.shared.f32 	%f329, [%r239+28];
	ld.shared.f32 	%f330, [%r241+24];
	fma.rn.f32 	%f331, %f329, %f330, %f328;
	ld.shared.f32 	%f332, [%r239+32];
	ld.shared.f32 	%f333, [%r241+28];
	fma.rn.f32 	%f334, %f332, %f333, %f331;
	ld.shared.f32 	%f335, [%r239+36];
	ld.shared.f32 	%f336, [%r241+32];
	fma.rn.f32 	%f337, %f335, %f336, %f334;
	ld.shared.f32 	%f338, [%r239+40];
	ld.shared.f32 	%f339, [%r241+36];
	fma.rn.f32 	%f340, %f338, %f339, %f337;
	ld.shared.f32 	%f341, [%r239+44];
	ld.shared.f32 	%f342, [%r241+40];
	fma.rn.f32 	%f343, %f341, %f342, %f340;
	ld.shared.f32 	%f344, [%r239+48];
	ld.shared.f32 	%f345, [%r241+44];
	fma.rn.f32 	%f346, %f344, %f345, %f343;
	ld.shared.f32 	%f347, [%r239+52];
	ld.shared.f32 	%f348, [%r241+48];
	fma.rn.f32 	%f349, %f347, %f348, %f346;
	ld.shared.f32 	%f350, [%r239+56];
	ld.shared.f32 	%f351, [%r241+52];
	fma.rn.f32 	%f352, %f350, %f351, %f349;
	ld.shared.f32 	%f353, [%r239+60];
	ld.shared.f32 	%f354, [%r241+56];
	fma.rn.f32 	%f355, %f353, %f354, %f352;
	ld.shared.f32 	%f356, [%r239+64];
	ld.shared.f32 	%f357, [%r241+60];
	fma.rn.f32 	%f834, %f356, %f357, %f355;
	add.s32 	%r344, %r344, 16;
	add.s32 	%r337, %r337, 16;
	setp.eq.s32 	%p77, %r337, %r112;
	@%p77 bra 	$L__BB6_119;
	bra.uni 	$L__BB6_118;
$L__BB6_119:
	setp.eq.s32 	%p78, %r111, 0;
	@%p78 bra 	$L__BB6_129;
	and.b32  	%r133, %r110, 7;
	setp.lt.u32 	%p79, %r111, 8;
	@%p79 bra 	$L__BB6_122;
	shl.b32 	%r242, %r344, 2;
	add.s32 	%r243, %r37, %r242;
	ld.shared.f32 	%f360, [%r243+4];
	mov.u32 	%r244, shraw;
	add.s32 	%r245, %r244, %r242;
	ld.shared.f32 	%f361, [%r245];
	fma.rn.f32 	%f362, %f360, %f361, %f834;
	ld.shared.f32 	%f363, [%r243+8];
	ld.shared.f32 	%f364, [%r245+4];
	fma.rn.f32 	%f365, %f363, %f364, %f362;
	ld.shared.f32 	%f366, [%r243+12];
	ld.shared.f32 	%f367, [%r245+8];
	fma.rn.f32 	%f368, %f366, %f367, %f365;
	ld.shared.f32 	%f369, [%r243+16];
	ld.shared.f32 	%f370, [%r245+12];
	fma.rn.f32 	%f371, %f369, %f370, %f368;
	ld.shared.f32 	%f372, [%r243+20];
	ld.shared.f32 	%f373, [%r245+16];
	fma.rn.f32 	%f374, %f372, %f373, %f371;
	ld.shared.f32 	%f375, [%r243+24];
	ld.shared.f32 	%f376, [%r245+20];
	fma.rn.f32 	%f377, %f375, %f376, %f374;
	ld.shared.f32 	%f378, [%r243+28];
	ld.shared.f32 	%f379, [%r245+24];
	fma.rn.f32 	%f380, %f378, %f379, %f377;
	ld.shared.f32 	%f381, [%r243+32];
	ld.shared.f32 	%f382, [%r245+28];
	fma.rn.f32 	%f834, %f381, %f382, %f380;
	add.s32 	%r344, %r344, 8;
$L__BB6_122:
	setp.eq.s32 	%p80, %r133, 0;
	@%p80 bra 	$L__BB6_129;
	and.b32  	%r136, %r110, 3;
	setp.lt.u32 	%p81, %r133, 4;
	@%p81 bra 	$L__BB6_125;
	shl.b32 	%r246, %r344, 2;
	add.s32 	%r247, %r37, %r246;
	ld.shared.f32 	%f385, [%r247+4];
	mov.u32 	%r248, shraw;
	add.s32 	%r249, %r248, %r246;
	ld.shared.f32 	%f386, [%r249];
	fma.rn.f32 	%f387, %f385, %f386, %f834;
	ld.shared.f32 	%f388, [%r247+8];
	ld.shared.f32 	%f389, [%r249+4];
	fma.rn.f32 	%f390, %f388, %f389, %f387;
	ld.shared.f32 	%f391, [%r247+12];
	ld.shared.f32 	%f392, [%r249+8];
	fma.rn.f32 	%f393, %f391, %f392, %f390;
	ld.shared.f32 	%f394, [%r247+16];
	ld.shared.f32 	%f395, [%r249+12];
	fma.rn.f32 	%f834, %f394, %f395, %f393;
	add.s32 	%r344, %r344, 4;
$L__BB6_125:
	setp.eq.s32 	%p82, %r136, 0;
	@%p82 bra 	$L__BB6_129;
	shl.b32 	%r250, %r344, 2;
	add.s32 	%r139, %r37, %r250;
	ld.shared.f32 	%f398, [%r139+4];
	mov.u32 	%r251, shraw;
	add.s32 	%r140, %r251, %r250;
	ld.shared.f32 	%f399, [%r140];
	fma.rn.f32 	%f834, %f398, %f399, %f834;
	setp.eq.s32 	%p83, %r136, 1;
	@%p83 bra 	$L__BB6_129;
	ld.shared.f32 	%f401, [%r139+8];
	ld.shared.f32 	%f402, [%r140+4];
	fma.rn.f32 	%f834, %f401, %f402, %f834;
	setp.eq.s32 	%p84, %r136, 2;
	@%p84 bra 	$L__BB6_129;
	ld.shared.f32 	%f404, [%r139+12];
	ld.shared.f32 	%f405, [%r140+8];
	fma.rn.f32 	%f834, %f404, %f405, %f834;
$L__BB6_129:
	setp.ge.s32 	%p116, %r71, %r143;
	add.s32 	%r305, %r70, %r47;
	mul.wide.s32 	%rd78, %r305, 4;
	add.s64 	%rd25, %rd15, %rd78;
	st.global.f32 	[%rd25], %f833;
	@%p116 bra 	$L__BB6_131;
	st.global.f32 	[%rd25+4], %f834;
$L__BB6_131:
	bar.sync 	0;
	add.s32 	%r315, %r315, %r48;
	setp.lt.s32 	%p117, %r315, %r143;
	@%p117 bra 	$L__BB6_26;
$L__BB6_132:
	ret;

}
	// .globl	ehma_batch_tiled_f32_2x_tile512_async
.visible .entry ehma_batch_tiled_f32_2x_tile512_async(
	.param .u64 .ptr .align 1 ehma_batch_tiled_f32_2x_tile512_async_param_0,
	.param .u64 .ptr .align 1 ehma_batch_tiled_f32_2x_tile512_async_param_1,
	.param .u64 .ptr .align 1 ehma_batch_tiled_f32_2x_tile512_async_param_2,
	.param .u64 .ptr .align 1 ehma_batch_tiled_f32_2x_tile512_async_param_3,
	.param .u32 ehma_batch_tiled_f32_2x_tile512_async_param_4,
	.param .u32 ehma_batch_tiled_f32_2x_tile512_async_param_5,
	.param .u32 ehma_batch_tiled_f32_2x_tile512_async_param_6,
	.param .u32 ehma_batch_tiled_f32_2x_tile512_async_param_7,
	.param .u64 .ptr .align 1 ehma_batch_tiled_f32_2x_tile512_async_param_8
)
{
	.reg .pred 	%p<118>;
	.reg .b32 	%r<347>;
	.reg .b32 	%f<835>;
	.reg .b64 	%rd<82>;

	ld.param.u64 	%rd26, [ehma_batch_tiled_f32_2x_tile512_async_param_0];
	ld.param.u64 	%rd27, [ehma_batch_tiled_f32_2x_tile512_async_param_1];
	ld.param.u64 	%rd28, [ehma_batch_tiled_f32_2x_tile512_async_param_2];
	ld.param.u32 	%r142, [ehma_batch_tiled_f32_2x_tile512_async_param_4];
	ld.param.u32 	%r143, [ehma_batch_tiled_f32_2x_tile512_async_param_5];
	ld.param.u32 	%r144, [ehma_batch_tiled_f32_2x_tile512_async_param_6];
	ld.param.u32 	%r145, [ehma_batch_tiled_f32_2x_tile512_async_param_7];
	ld.param.u64 	%rd29, [ehma_batch_tiled_f32_2x_tile512_async_param_8];
	cvta.to.global.u64 	%rd1, %rd26;
	mov.u32 	%r146, %ntid.x;
	setp.ne.s32 	%p2, %r146, 256;
	@%p2 bra 	$L__BB7_132;
	mov.u32 	%r1, %ctaid.y;
	setp.ge.s32 	%p3, %r1, %r144;
	@%p3 bra 	$L__BB7_132;
	cvta.to.global.u64 	%rd30, %rd28;
	mul.wide.u32 	%rd31, %r1, 4;
	add.s64 	%rd32, %rd30, %rd31;
	ld.global.nc.u32 	%r2, [%rd32];
	setp.lt.s32 	%p4, %r2, 1;
	setp.gt.s32 	%p5, %r2, %r142;
	or.pred  	%p6, %p4, %p5;
	@%p6 bra 	$L__BB7_132;
	add.s32 	%r3, %r2, 511;
	mul.lo.s32 	%r147, %r142, %r1;
	cvta.to.global.u64 	%rd33, %rd27;
	mul.wide.s32 	%rd34, %r147, 4;
	add.s64 	%rd2, %rd33, %rd34;
	add.s64 	%rd35, %rd27, %rd34;
	and.b64  	%rd36, %rd35, 15;
	setp.ne.s64 	%p7, %rd36, 0;
	@%p7 bra 	$L__BB7_14;
	shr.u32 	%r4, %r2, 2;
	mov.u32 	%r5, %tid.x;
	setp.ge.u32 	%p13, %r5, %r4;
	@%p13 bra 	$L__BB7_11;
	not.b32 	%r159, %r5;
	add.s32 	%r6, %r4, %r159;
	and.b32  	%r160, %r6, 768;
	setp.eq.s32 	%p14, %r160, 768;
	mov.u32 	%r308, %r5;
	@%p14 bra 	$L__BB7_8;
	shr.u32 	%r162, %r6, 8;
	add.s32 	%r163, %r162, 1;
	and.b32  	%r7, %r163, 3;
	mov.b32 	%r307, 0;
	mov.u32 	%r165, shraw;
	mov.u32 	%r308, %r5;
$L__BB7_7:
	.pragma "nounroll";
	shl.b32 	%r164, %r308, 4;
	add.s32 	%r166, %r165, %r164;
	mul.wide.u32 	%rd41, %r308, 16;
	add.s64 	%rd42, %rd2, %rd41;
	ld.global.v4.f32 	{%f206, %f207, %f208, %f209}, [%rd42];
	st.shared.v4.f32 	[%r166], {%f206, %f207, %f208, %f209};
	add.s32 	%r308, %r308, 256;
	add.s32 	%r307, %r307, 1;
	setp.ne.s32 	%p15, %r307, %r7;
	@%p15 bra 	$L__BB7_7;
$L__BB7_8:
	setp.lt.u32 	%p16, %r6, 768;
	@%p16 bra 	$L__BB7_11;
	mov.u32 	%r168, shraw;
$L__BB7_10:
	shl.b32 	%r167, %r308, 4;
	add.s32 	%r169, %r168, %r167;
	mul.wide.u32 	%rd43, %r308, 16;
	add.s64 	%rd44, %rd2, %rd43;
	ld.global.v4.f32 	{%f210, %f211, %f212, %f213}, [%rd44];
	st.shared.v4.f32 	[%r169], {%f210, %f211, %f212, %f213};
	ld.global.v4.f32 	{%f214, %f215, %f216, %f217}, [%rd44+4096];
	st.shared.v4.f32 	[%r169+4096], {%f214, %f215, %f216, %f217};
	ld.global.v4.f32 	{%f218, %f219, %f220, %f221}, [%rd44+8192];
	st.shared.v4.f32 	[%r169+8192], {%f218, %f219, %f220, %f221};
	ld.global.v4.f32 	{%f222, %f223, %f224, %f225}, [%rd44+12288];
	st.shared.v4.f32 	[%r169+12288], {%f222, %f223, %f224, %f225};
	add.s32 	%r308, %r308, 1024;
	setp.lt.u32 	%p17, %r308, %r4;
	@%p17 bra 	$L__BB7_10;
$L__BB7_11:
	setp.ne.s32 	%p18, %r5, 0;
	and.b32  	%r15, %r2, 3;
	setp.eq.s32 	%p19, %r15, 0;
	or.pred  	%p20, %p18, %p19;
	@%p20 bra 	$L__BB7_21;
	and.b32  	%r16, %r2, 2147483644;
	mov.b32 	%r310, 0;
	mov.u32 	%r173, shraw;
$L__BB7_13:
	add.s32 	%r171, %r310, %r16;
	mul.wide.u32 	%rd45, %r171, 4;
	add.s64 	%rd46, %rd2, %rd45;
	ld.global.f32 	%f226, [%rd46];
	shl.b32 	%r172, %r171, 2;
	add.s32 	%r174, %r173, %r172;
	st.shared.f32 	[%r174], %f226;
	add.s32 	%r310, %r310, 1;
	setp.eq.s32 	%p21, %r310, %r15;
	@%p21 bra 	$L__BB7_21;
	bra.uni 	$L__BB7_13;
$L__BB7_14:
	mov.u32 	%r313, %tid.x;
	setp.ge.u32 	%p8, %r313, %r2;
	@%p8 bra 	$L__BB7_21;
	not.b32 	%r148, %r313;
	add.s32 	%r20, %r2, %r148;
	and.b32  	%r149, %r20, 768;
	setp.eq.s32 	%p9, %r149, 768;
	@%p9 bra 	$L__BB7_18;
	shr.u32 	%r151, %r20, 8;
	add.s32 	%r152, %r151, 1;
	and.b32  	%r21, %r152, 3;
	mov.b32 	%r312, 0;
	mov.u32 	%r154, shraw;
$L__BB7_17:
	.pragma "nounroll";
	mul.wide.u32 	%rd37, %r313, 4;
	add.s64 	%rd38, %rd2, %rd37;
	ld.global.f32 	%f201, [%rd38];
	shl.b32 	%r153, %r313, 2;
	add.s32 	%r155, %r154, %r153;
	st.shared.f32 	[%r155], %f201;
	add.s32 	%r313, %r313, 256;
	add.s32 	%r312, %r312, 1;
	setp.ne.s32 	%p10, %r312, %r21;
	@%p10 bra 	$L__BB7_17;
$L__BB7_18:
	setp.lt.u32 	%p11, %r20, 768;
	@%p11 bra 	$L__BB7_21;
	mov.u32 	%r157, shraw;
$L__BB7_20:
	mul.wide.u32 	%rd39, %r313, 4;
	add.s64 	%rd40, %rd2, %rd39;
	ld.global.f32 	%f202, [%rd40];
	shl.b32 	%r156, %r313, 2;
	add.s32 	%r158, %r157, %r156;
	st.shared.f32 	[%r158], %f202;
	ld.global.f32 	%f203, [%rd40+1024];
	st.shared.f32 	[%r158+1024], %f203;
	ld.global.f32 	%f204, [%rd40+2048];
	st.shared.f32 	[%r158+2048], %f204;
	ld.global.f32 	%f205, [%rd40+3072];
	st.shared.f32 	[%r158+3072], %f205;
	add.s32 	%r313, %r313, 1024;
	setp.lt.s32 	%p12, %r313, %r2;
	@%p12 bra 	$L__BB7_20;
$L__BB7_21:
	bar.sync 	0;
	add.s32 	%r175, %r145, %r2;
	add.s32 	%r29, %r175, -1;
	mov.u32 	%r176, %ctaid.x;
	shl.b32 	%r315, %r176, 9;
	setp.ge.s32 	%p22, %r315, %r143;
	@%p22 bra 	$L__BB7_132;
	mov.u32 	%r31, %tid.x;
	cvt.u64.u32 	%rd3, %r3;
	mov.u32 	%r177, %ntid.y;
	shl.b32 	%r178, %r177, 8;
	mov.u32 	%r179, %ntid.z;
	mul.lo.s32 	%r180, %r178, %r179;
	mov.u32 	%r181, %tid.y;
	mov.u32 	%r182, %tid.z;
	shl.b32 	%r183, %r181, 8;
	add.s32 	%r184, %r183, %r31;
	mad.lo.s32 	%r185, %r178, %r182, %r184;
	cvt.u64.u32 	%rd4, %r185;
	cvt.u64.u32 	%rd5, %r180;
	shl.b32 	%r32, %r31, 1;
	add.s32 	%r33, %r2, -4;
	and.b32  	%r186, %r33, -4;
	add.s32 	%r34, %r186, 4;
	sub.s32 	%r187, %r2, %r31;
	add.s32 	%r35, %r187, 510;
	add.s64 	%rd6, %rd5, %rd4;
	max.u64 	%rd47, %rd6, %rd3;
	setp.lt.u64 	%p23, %rd6, %rd3;
	selp.u64 	%rd7, 1, 0, %p23;
	add.s64 	%rd48, %rd6, %rd7;
	sub.s64 	%rd8, %rd47, %rd48;
	and.b64  	%rd49, %rd8, -4294967296;
	setp.ne.s64 	%p24, %rd49, 0;
	@%p24 bra 	$L__BB7_24;
	cvt.u32.u64 	%r188, %rd5;
	cvt.u32.u64 	%r189, %rd8;
	div.u32 	%r190, %r189, %r188;
	cvt.u64.u32 	%rd79, %r190;
	bra.uni 	$L__BB7_25;
$L__BB7_24:
	div.u64 	%rd79, %rd8, %rd5;
$L__BB7_25:
	shl.b32 	%r191, %r2, 2;
	add.s32 	%r192, %r191, 15;
	and.b32  	%r193, %r192, -16;
	mov.u32 	%r194, shraw;
	add.s32 	%r36, %r194, %r193;
	shl.b32 	%r195, %r32, 2;
	add.s32 	%r37, %r36, %r195;
	cvt.u32.u64 	%r196, %rd4;
	add.s64 	%rd12, %rd79, %rd7;
	shr.u32 	%r197, %r33, 2;
	add.s32 	%r198, %r197, 1;
	and.b32  	%r38, %r35, 768;
	shl.b32 	%r199, %r31, 2;
	sub.s32 	%r39, %r37, %r199;
	add.s32 	%r40, %r31, 256;
	and.b64  	%rd13, %rd12, 3;
	shl.b32 	%r200, %r196, 2;
	add.s32 	%r41, %r36, %r200;
	cvt.u32.u64 	%r201, %rd6;
	shl.b32 	%r202, %r201, 2;
	add.s32 	%r42, %r36, %r202;
	add.s64 	%rd14, %rd6, %rd5;
	cvt.u32.u64 	%r203, %rd14;
	shl.b32 	%r204, %r203, 2;
	add.s32 	%r43, %r36, %r204;
	and.b32  	%r44, %r198, 3;
	and.b32  	%r45, %r198, 2147483644;
	add.s32 	%r46, %r36, 2048;
	cvta.to.global.u64 	%rd15, %rd29;
	mul.lo.s32 	%r47, %r143, %r1;
	mov.u32 	%r205, %nctaid.x;
	shl.b32 	%r48, %r205, 9;
$L__BB7_26:
	sub.s32 	%r206, %r315, %r2;
	add.s32 	%r50, %r206, 1;
	setp.lt.s32 	%p25, %r50, 0;
	add.s32 	%r207, %r50, %r3;
	setp.gt.s32 	%p26, %r207, %r143;
	or.pred  	%p27, %p25, %p26;
	@%p27 bra 	$L__BB7_35;
	cvt.u32.u64 	%r211, %rd4;
	setp.ge.u32 	%p55, %r211, %r3;
	cvt.u64.u32 	%rd16, %r50;
	@%p55 bra 	$L__BB7_34;
	shl.b64 	%rd64, %rd16, 2;
	add.s64 	%rd17, %rd26, %rd64;
	setp.eq.s64 	%p56, %rd13, 3;
	mov.u64 	%rd80, %rd4;
	@%p56 bra 	$L__BB7_32;
	setp.eq.s64 	%p57, %rd13, 0;
	shl.b64 	%rd66, %rd4, 2;
	add.s64 	%rd65, %rd17, %rd66;
	// begin inline asm
	cp.async.ca.shared.global [%r41], [%rd65], 4, 4;
	// end inline asm
	mov.u64 	%rd80, %rd6;
	@%p57 bra 	$L__BB7_32;
	setp.eq.s64 	%p58, %rd13, 1;
	shl.b64 	%rd19, %rd5, 2;
	add.s64 	%rd67, %rd65, %rd19;
	// begin inline asm
	cp.async.ca.shared.global [%r42], [%rd67], 4, 4;
	// end inline asm
	mov.u64 	%rd80, %rd14;
	@%p58 bra 	$L__BB7_32;
	add.s64 	%rd80, %rd14, %rd5;
	add.s64 	%rd68, %rd67, %rd19;
	// begin inline asm
	cp.async.ca.shared.global [%r43], [%rd68], 4, 4;
	// end inline asm
$L__BB7_32:
	setp.lt.u64 	%p59, %rd12, 3;
	@%p59 bra 	$L__BB7_34;
$L__BB7_33:
	cvt.u32.u64 	%r219, %rd80;
	shl.b32 	%r220, %r219, 2;
	add.s32 	%r215, %r36, %r220;
	shl.b64 	%rd73, %rd80, 2;
	add.s64 	%rd69, %rd17, %rd73;
	// begin inline asm
	cp.async.ca.shared.global [%r215], [%rd69], 4, 4;
	// end inline asm
	add.s64 	%rd74, %rd80, %rd5;
	cvt.u32.u64 	%r221, %rd74;
	shl.b32 	%r222, %r221, 2;
	add.s32 	%r216, %r36, %r222;
	shl.b64 	%rd75, %rd5, 2;
	add.s64 	%rd70, %rd69, %rd75;
	// begin inline asm
	cp.async.ca.shared.global [%r216], [%rd70], 4, 4;
	// end inline asm
	add.s64 	%rd76, %rd74, %rd5;
	cvt.u32.u64 	%r223, %rd76;
	shl.b32 	%r224, %r223, 2;
	add.s32 	%r217, %r36, %r224;
	add.s64 	%rd71, %rd70, %rd75;
	// begin inline asm
	cp.async.ca.shared.global [%r217], [%rd71], 4, 4;
	// end inline asm
	add.s64 	%rd77, %rd76, %rd5;
	cvt.u32.u64 	%r225, %rd77;
	shl.b32 	%r226, %r225, 2;
	add.s32 	%r218, %r36, %r226;
	add.s64 	%rd72, %rd71, %rd75;
	// begin inline asm
	cp.async.ca.shared.global [%r218], [%rd72], 4, 4;
	// end inline asm
	add.s64 	%rd80, %rd77, %rd5;
	setp.lt.u64 	%p60, %rd80, %rd3;
	@%p60 bra 	$L__BB7_33;
$L__BB7_34:
	// begin inline asm
	cp.async.commit_group;
	// end inline asm
	// begin inline asm
	cp.async.wait_group 0;
	// end inline asm
	barrier.sync 	0;
	bar.sync 	0;
	bra.uni 	$L__BB7_58;
$L__BB7_35:
	setp.ge.s32 	%p28, %r31, %r3;
	@%p28 bra 	$L__BB7_57;
	setp.eq.s32 	%p29, %r38, 768;
	mov.u32 	%r316, %r31;
	@%p29 bra 	$L__BB7_46;
	add.s32 	%r51, %r31, %r50;
	setp.lt.s32 	%p30, %r51, 0;
	setp.ge.s32 	%p31, %r51, %r143;
	mov.f32 	%f730, 0f00000000;
	or.pred  	%p32, %p30, %p31;
	@%p32 bra 	$L__BB7_39;
	mul.wide.u32 	%rd50, %r51, 4;
	add.s64 	%rd51, %rd1, %rd50;
	ld.global.f32 	%f730, [%rd51];
$L__BB7_39:
	setp.eq.s32 	%p33, %r38, 0;
	st.shared.f32 	[%r39], %f730;
	mov.u32 	%r316, %r40;
	@%p33 bra 	$L__BB7_46;
	add.s32 	%r52, %r51, 256;
	setp.lt.s32 	%p34, %r52, 0;
	setp.ge.s32 	%p35, %r52, %r143;
	mov.f32 	%f731, 0f00000000;
	or.pred  	%p36, %p34, %p35;
	@%p36 bra 	$L__BB7_42;
	mul.wide.u32 	%rd52, %r52, 4;
	add.s64 	%rd53, %rd1, %rd52;
	ld.global.f32 	%f731, [%rd53];
$L__BB7_42:
	add.s32 	%r316, %r31, 512;
	setp.eq.s32 	%p37, %r38, 256;
	st.shared.f32 	[%r39+1024], %f731;
	@%p37 bra 	$L__BB7_46;
	add.s32 	%r54, %r51, 512;
	setp.lt.s32 	%p38, %r54, 0;
	setp.ge.s32 	%p39, %r54, %r143;
	mov.f32 	%f732, 0f00000000;
	or.pred  	%p40, %p38, %p39;
	@%p40 bra 	$L__BB7_45;
	mul.wide.u32 	%rd54, %r54, 4;
	add.s64 	%rd55, %rd1, %rd54;
	ld.global.f32 	%f732, [%rd55];
$L__BB7_45:
	add.s32 	%r316, %r31, 768;
	st.shared.f32 	[%r39+2048], %f732;
$L__BB7_46:
	setp.lt.u32 	%p41, %r35, 768;
	@%p41 bra 	$L__BB7_57;
	add.s32 	%r319, %r316, 513;
	sub.s32 	%r208, %r316, %r2;
	add.s32 	%r318, %r208, %r315;
	shl.b32 	%r209, %r316, 2;
	add.s32 	%r317, %r46, %r209;
$L__BB7_48:
	add.s32 	%r63, %r318, 1;
	setp.lt.s32 	%p42, %r63, 0;
	setp.ge.s32 	%p43, %r63, %r143;
	mov.f32 	%f733, 0f00000000;
	or.pred  	%p44, %p42, %p43;
	@%p44 bra 	$L__BB7_50;
	mul.wide.u32 	%rd56, %r63, 4;
	add.s64 	%rd57, %rd1, %rd56;
	ld.global.f32 	%f733, [%rd57];
$L__BB7_50:
	st.shared.f32 	[%r317+-2048], %f733;
	add.s32 	%r64, %r318, 257;
	setp.lt.s32 	%p45, %r64, 0;
	setp.ge.s32 	%p46, %r64, %r143;
	mov.f32 	%f734, 0f00000000;
	or.pred  	%p47, %p45, %p46;
	@%p47 bra 	$L__BB7_52;
	mul.wide.u32 	%rd58, %r64, 4;
	add.s64 	%rd59, %rd1, %rd58;
	ld.global.f32 	%f734, [%rd59];
$L__BB7_52:
	st.shared.f32 	[%r317+-1024], %f734;
	add.s32 	%r65, %r318, 513;
	setp.lt.s32 	%p48, %r65, 0;
	setp.ge.s32 	%p49, %r65, %r143;
	mov.f32 	%f735, 0f00000000;
	or.pred  	%p50, %p48, %p49;
	@%p50 bra 	$L__BB7_54;
	mul.wide.u32 	%rd60, %r65, 4;
	add.s64 	%rd61, %rd1, %rd60;
	ld.global.f32 	%f735, [%rd61];
$L__BB7_54:
	st.shared.f32 	[%r317], %f735;
	add.s32 	%r66, %r318, 769;
	setp.lt.s32 	%p51, %r66, 0;
	setp.ge.s32 	%p52, %r66, %r143;
	mov.f32 	%f736, 0f00000000;
	or.pred  	%p53, %p51, %p52;
	@%p53 bra 	$L__BB7_56;
	mul.wide.u32 	%rd62, %r66, 4;
	add.s64 	%rd63, %rd1, %rd62;
	ld.global.f32 	%f736, [%rd63];
$L__BB7_56:
	st.shared.f32 	[%r317+1024], %f736;
	add.s32 	%r67, %r319, 1024;
	add.s32 	%r210, %r319, 511;
	add.s32 	%r318, %r318, 1024;
	add.s32 	%r317, %r317, 4096;
	setp.lt.s32 	%p54, %r210, %r3;
	mov.u32 	%r319, %r67;
	@%p54 bra 	$L__BB7_48;
$L__BB7_57:
	bar.sync 	0;
$L__BB7_58:
	add.s32 	%r70, %r315, %r32;
	setp.ge.s32 	%p61, %r70, %r143;
	@%p61 bra 	$L__BB7_131;
	setp.lt.s32 	%p62, %r70, %r29;
	add.s32 	%r71, %r70, 1;
	setp.lt.s32 	%p63, %r71, %r143;
	setp.ge.s32 	%p64, %r71, %r29;
	and.pred  	%p1, %p63, %p64;
	not.pred 	%p65, %p1;
	or.pred  	%p66, %p62, %p65;
	@%p66 bra 	$L__BB7_81;
	setp.lt.u32 	%p101, %r2, 4;
	mov.f32 	%f833, 0f00000000;
	mov.b32 	%r338, 0;
	mov.f32 	%f834, %f833;
	@%p101 bra 	$L__BB7_69;
	setp.lt.u32 	%p102, %r33, 12;
	mov.f32 	%f768, 0f00000000;
	mov.b32 	%r322, 0;
	mov.f32 	%f766, %f768;
	mov.f32 	%f764, %f768;
	mov.f32 	%f761, %f768;
	mov.f32 	%f763, %f768;
	mov.f32 	%f765, %f768;
	mov.f32 	%f767, %f768;
	mov.f32 	%f762, %f768;
	@%p102 bra 	$L__BB7_64;
	mov.f32 	%f768, 0f00000000;
	mov.b32 	%r322, 0;
	mov.u32 	%r321, %r322;
$L__BB7_63:
	.pragma "nounroll";
	shl.b32 	%r280, %r322, 2;
	mov.u32 	%r281, shraw;
	add.s32 	%r282, %r281, %r280;
	ld.shared.v4.f32 	{%f581, %f582, %f583, %f584}, [%r282];
	add.s32 	%r283, %r37, %r280;
	ld.shared.v2.f32 	{%f585, %f586}, [%r283];
	fma.rn.f32 	%f587, %f585, %f581, %f761;
	fma.rn.f32 	%f588, %f586, %f581, %f762;
	fma.rn.f32 	%f589, %f586, %f582, %f763;
	ld.shared.v2.f32 	{%f590, %f591}, [%r283+8];
	fma.rn.f32 	%f592, %f590, %f582, %f764;
	fma.rn.f32 	%f593, %f590, %f583, %f765;
	fma.rn.f32 	%f594, %f591, %f583, %f766;
	fma.rn.f32 	%f595, %f591, %f584, %f767;
	ld.shared.v2.f32 	{%f596, %f597}, [%r283+16];
	fma.rn.f32 	%f598, %f596, %f584, %f768;
	ld.shared.v4.f32 	{%f599, %f600, %f601, %f602}, [%r282+16];
	fma.rn.f32 	%f603, %f596, %f599, %f587;
	fma.rn.f32 	%f604, %f597, %f599, %f588;
	fma.rn.f32 	%f605, %f597, %f600, %f589;
	ld.shared.v2.f32 	{%f606, %f607}, [%r283+24];
	fma.rn.f32 	%f608, %f606, %f600, %f592;
	fma.rn.f32 	%f609, %f606, %f601, %f593;
	fma.rn.f32 	%f610, %f607, %f601, %f594;
	fma.rn.f32 	%f611, %f607, %f602, %f595;
	ld.shared.v2.f32 	{%f612, %f613}, [%r283+32];
	fma.rn.f32 	%f614, %f612, %f602, %f598;
	ld.shared.v4.f32 	{%f615, %f616, %f617, %f618}, [%r282+32];
	fma.rn.f32 	%f619, %f612, %f615, %f603;
	fma.rn.f32 	%f620, %f613, %f615, %f604;
	fma.rn.f32 	%f621, %f613, %f616, %f605;
	ld.shared.v2.f32 	{%f622, %f623}, [%r283+40];
	fma.rn.f32 	%f624, %f622, %f616, %f608;
	fma.rn.f32 	%f625, %f622, %f617, %f609;
	fma.rn.f32 	%f626, %f623, %f617, %f610;
	fma.rn.f32 	%f627, %f623, %f618, %f611;
	ld.shared.v2.f32 	{%f628, %f629}, [%r283+48];
	fma.rn.f32 	%f630, %f628, %f618, %f614;
	ld.shared.v4.f32 	{%f631, %f632, %f633, %f634}, [%r282+48];
	fma.rn.f32 	%f761, %f628, %f631, %f619;
	fma.rn.f32 	%f762, %f629, %f631, %f620;
	fma.rn.f32 	%f763, %f629, %f632, %f621;
	ld.shared.v2.f32 	{%f635, %f636}, [%r283+56];
	fma.rn.f32 	%f764, %f635, %f632, %f624;
	fma.rn.f32 	%f765, %f635, %f633, %f625;
	fma.rn.f32 	%f766, %f636, %f633, %f626;
	fma.rn.f32 	%f767, %f636, %f634, %f627;
	ld.shared.f32 	%f637, [%r283+64];
	fma.rn.f32 	%f768, %f637, %f634, %f630;
	add.s32 	%r322, %r322, 16;
	add.s32 	%r321, %r321, 4;
	setp.ne.s32 	%p103, %r321, %r45;
	@%p103 bra 	$L__BB7_63;
$L__BB7_64:
	setp.eq.s32 	%p104, %r44, 0;
	@%p104 bra 	$L__BB7_68;
	setp.eq.s32 	%p105, %r44, 1;
	shl.b32 	%r284, %r322, 2;
	mov.u32 	%r285, shraw;
	add.s32 	%r77, %r285, %r284;
	ld.shared.v4.f32 	{%f638, %f639, %f640, %f641}, [%r77];
	add.s32 	%r78, %r37, %r284;
	ld.shared.v2.f32 	{%f642, %f643}, [%r78];
	fma.rn.f32 	%f761, %f642, %f638, %f761;
	fma.rn.f32 	%f762, %f643, %f638, %f762;
	fma.rn.f32 	%f763, %f643, %f639, %f763;
	ld.shared.v2.f32 	{%f644, %f645}, [%r78+8];
	fma.rn.f32 	%f764, %f644, %f639, %f764;
	fma.rn.f32 	%f765, %f644, %f640, %f765;
	fma.rn.f32 	%f766, %f645, %f640, %f766;
	fma.rn.f32 	%f767, %f645, %f641, %f767;
	ld.shared.f32 	%f646, [%r78+16];
	fma.rn.f32 	%f768, %f646, %f641, %f768;
	@%p105 bra 	$L__BB7_68;
	setp.eq.s32 	%p106, %r44, 2;
	ld.shared.v4.f32 	{%f647, %f648, %f649, %f650}, [%r77+16];
	ld.shared.v2.f32 	{%f651, %f652}, [%r78+16];
	fma.rn.f32 	%f761, %f651, %f647, %f761;
	fma.rn.f32 	%f762, %f652, %f647, %f762;
	fma.rn.f32 	%f763, %f652, %f648, %f763;
	ld.shared.v2.f32 	{%f653, %f654}, [%r78+24];
	fma.rn.f32 	%f764, %f653, %f648, %f764;
	fma.rn.f32 	%f765, %f653, %f649, %f765;
	fma.rn.f32 	%f766, %f654, %f649, %f766;
	fma.rn.f32 	%f767, %f654, %f650, %f767;
	ld.shared.f32 	%f655, [%r78+32];
	fma.rn.f32 	%f768, %f655, %f650, %f768;
	@%p106 bra 	$L__BB7_68;
	ld.shared.v4.f32 	{%f656, %f657, %f658, %f659}, [%r77+32];
	ld.shared.v2.f32 	{%f660, %f661}, [%r78+32];
	fma.rn.f32 	%f761, %f660, %f656, %f761;
	fma.rn.f32 	%f762, %f661, %f656, %f762;
	fma.rn.f32 	%f763, %f661, %f657, %f763;
	ld.shared.v2.f32 	{%f662, %f663}, [%r78+40];
	fma.rn.f32 	%f764, %f662, %f657, %f764;
	fma.rn.f32 	%f765, %f662, %f658, %f765;
	fma.rn.f32 	%f766, %f663, %f658, %f766;
	fma.rn.f32 	%f767, %f663, %f659, %f767;
	ld.shared.f32 	%f664, [%r78+48];
	fma.rn.f32 	%f768, %f664, %f659, %f768;
$L__BB7_68:
	add.f32 	%f665, %f763, %f761;
	add.f32 	%f666, %f767, %f765;
	add.f32 	%f833, %f666, %f665;
	add.f32 	%f667, %f762, %f764;
	add.f32 	%f668, %f766, %f768;
	add.f32 	%f834, %f667, %f668;
	mov.u32 	%r338, %r34;
$L__BB7_69:
	setp.ge.s32 	%p107, %r338, %r2;
	@%p107 bra 	$L__BB7_129;
	sub.s32 	%r80, %r2, %r338;
	and.b32  	%r81, %r80, 7;
	sub.s32 	%r286, %r338, %r2;
	setp.gt.u32 	%p108, %r286, -8;
	@%p108 bra 	$L__BB7_73;
	and.b32  	%r82, %r80, -8;
	mov.b32 	%r325, 0;
$L__BB7_72:
	.pragma "nounroll";
	shl.b32 	%r288, %r338, 2;
	mov.u32 	%r289, shraw;
	add.s32 	%r290, %r289, %r288;
	ld.shared.f32 	%f670, [%r290];
	add.s32 	%r291, %r37, %r288;
	ld.shared.f32 	%f671, [%r291];
	fma.rn.f32 	%f672, %f671, %f670, %f833;
	ld.shared.f32 	%f673, [%r291+4];
	fma.rn.f32 	%f674, %f673, %f670, %f834;
	ld.shared.f32 	%f675, [%r290+4];
	fma.rn.f32 	%f676, %f673, %f675, %f672;
	ld.shared.f32 	%f677, [%r291+8];
	fma.rn.f32 	%f678, %f677, %f675, %f674;
	ld.shared.f32 	%f679, [%r290+8];
	fma.rn.f32 	%f680, %f677, %f679, %f676;
	ld.shared.f32 	%f681, [%r291+12];
	fma.rn.f32 	%f682, %f681, %f679, %f678;
	ld.shared.f32 	%f683, [%r290+12];
	fma.rn.f32 	%f684, %f681, %f683, %f680;
	ld.shared.f32 	%f685, [%r291+16];
	fma.rn.f32 	%f686, %f685, %f683, %f682;
	ld.shared.f32 	%f687, [%r290+16];
	fma.rn.f32 	%f688, %f685, %f687, %f684;
	ld.shared.f32 	%f689, [%r291+20];
	fma.rn.f32 	%f690, %f689, %f687, %f686;
	ld.shared.f32 	%f691, [%r290+20];
	fma.rn.f32 	%f692, %f689, %f691, %f688;
	ld.shared.f32 	%f693, [%r291+24];
	fma.rn.f32 	%f694, %f693, %f691, %f690;
	ld.shared.f32 	%f695, [%r290+24];
	fma.rn.f32 	%f696, %f693, %f695, %f692;
	ld.shared.f32 	%f697, [%r291+28];
	fma.rn.f32 	%f698, %f697, %f695, %f694;
	ld.shared.f32 	%f699, [%r290+28];
	fma.rn.f32 	%f833, %f697, %f699, %f696;
	ld.shared.f32 	%f700, [%r291+32];
	fma.rn.f32 	%f834, %f700, %f699, %f698;
	add.s32 	%r338, %r338, 8;
	add.s32 	%r325, %r325, 8;
	setp.eq.s32 	%p109, %r325, %r82;
	@%p109 bra 	$L__BB7_73;
	bra.uni 	$L__BB7_72;
$L__BB7_73:
	setp.eq.s32 	%p110, %r81, 0;
	@%p110 bra 	$L__BB7_129;
	and.b32  	%r118, %r80, 3;
	setp.lt.u32 	%p111, %r81, 4;
	@%p111 bra 	$L__BB7_76;
	shl.b32 	%r292, %r338, 2;
	mov.u32 	%r293, shraw;
	add.s32 	%r294, %r293, %r292;
	ld.shared.f32 	%f702, [%r294];
	add.s32 	%r295, %r37, %r292;
	ld.shared.f32 	%f703, [%r295];
	fma.rn.f32 	%f704, %f703, %f702, %f833;
	ld.shared.f32 	%f705, [%r295+4];
	fma.rn.f32 	%f706, %f705, %f702, %f834;
	ld.shared.f32 	%f707, [%r294+4];
	fma.rn.f32 	%f708, %f705, %f707, %f704;
	ld.shared.f32 	%f709, [%r295+8];
	fma.rn.f32 	%f710, %f709, %f707, %f706;
	ld.shared.f32 	%f711, [%r294+8];
	fma.rn.f32 	%f712, %f709, %f711, %f708;
	ld.shared.f32 	%f713, [%r295+12];
	fma.rn.f32 	%f714, %f713, %f711, %f710;
	ld.shared.f32 	%f715, [%r294+12];
	fma.rn.f32 	%f833, %f713, %f715, %f712;
	ld.shared.f32 	%f716, [%r295+16];
	fma.rn.f32 	%f834, %f716, %f715, %f714;
	add.s32 	%r338, %r338, 4;
$L__BB7_76:
	setp.eq.s32 	%p112, %r118, 0;
	@%p112 bra 	$L__BB7_129;
	setp.eq.s32 	%p113, %r118, 1;
	@%p113 bra 	$L__BB7_79;
	shl.b32 	%r296, %r338, 2;
	mov.u32 	%r297, shraw;
	add.s32 	%r298, %r297, %r296;
	ld.shared.f32 	%f718, [%r298];
	add.s32 	%r299, %r37, %r296;
	ld.shared.f32 	%f719, [%r299];
	fma.rn.f32 	%f720, %f719, %f718, %f833;
	ld.shared.f32 	%f721, [%r299+4];
	fma.rn.f32 	%f722, %f721, %f718, %f834;
	ld.shared.f32 	%f723, [%r298+4];
	fma.rn.f32 	%f833, %f721, %f723, %f720;
	ld.shared.f32 	%f724, [%r299+8];
	fma.rn.f32 	%f834, %f724, %f723, %f722;
	add.s32 	%r338, %r338, 2;
$L__BB7_79:
	and.b32  	%r300, %r80, 1;
	setp.eq.b32 	%p114, %r300, 1;
	not.pred 	%p115, %p114;
	@%p115 bra 	$L__BB7_129;
	shl.b32 	%r301, %r338, 2;
	mov.u32 	%r302, shraw;
	add.s32 	%r303, %r302, %r301;
	ld.shared.f32 	%f725, [%r303];
	add.s32 	%r304, %r37, %r301;
	ld.shared.f32 	%f726, [%r304];
	fma.rn.f32 	%f833, %f726, %f725, %f833;
	ld.shared.f32 	%f727, [%r304+4];
	fma.rn.f32 	%f834, %f727, %f725, %f834;
	bra.uni 	$L__BB7_129;
$L__BB7_81:
	mov.f32 	%f833, 0f7FC00000;
	mov.f32 	%f834, 0f7FC00000;
	@%p62 bra 	$L__BB7_105;
	setp.lt.u32 	%p85, %r2, 4;
	mov.f32 	%f833, 0f00000000;
	mov.b32 	%r341, 0;
	@%p85 bra 	$L__BB7_91;
	setp.lt.u32 	%p86, %r33, 12;
	mov.f32 	%f788, 0f00000000;
	mov.b32 	%r328, 0;
	mov.f32 	%f787, %f788;
	mov.f32 	%f786, %f788;
	mov.f32 	%f785, %f788;
	@%p86 bra 	$L__BB7_86;
	mov.f32 	%f788, 0f00000000;
	mov.b32 	%r328, 0;
	mov.u32 	%r327, %r328;
$L__BB7_85:
	.pragma "nounroll";
	shl.b32 	%r255, %r328, 2;
	add.s32 	%r256, %r37, %r255;
	ld.shared.v2.f32 	{%f410, %f411}, [%r256];
	mov.u32 	%r257, shraw;
	add.s32 	%r258, %r257, %r255;
	ld.shared.v4.f32 	{%f412, %f413, %f414, %f415}, [%r258];
	fma.rn.f32 	%f416, %f410, %f412, %f785;
	fma.rn.f32 	%f417, %f411, %f413, %f786;
	ld.shared.v2.f32 	{%f418, %f419}, [%r256+8];
	fma.rn.f32 	%f420, %f418, %f414, %f787;
	fma.rn.f32 	%f421, %f419, %f415, %f788;
	ld.shared.v2.f32 	{%f422, %f423}, [%r256+16];
	ld.shared.v4.f32 	{%f424, %f425, %f426, %f427}, [%r258+16];
	fma.rn.f32 	%f428, %f422, %f424, %f416;
	fma.rn.f32 	%f429, %f423, %f425, %f417;
	ld.shared.v2.f32 	{%f430, %f431}, [%r256+24];
	fma.rn.f32 	%f432, %f430, %f426, %f420;
	fma.rn.f32 	%f433, %f431, %f427, %f421;
	ld.shared.v2.f32 	{%f434, %f435}, [%r256+32];
	ld.shared.v4.f32 	{%f436, %f437, %f438, %f439}, [%r258+32];
	fma.rn.f32 	%f440, %f434, %f436, %f428;
	fma.rn.f32 	%f441, %f435, %f437, %f429;
	ld.shared.v2.f32 	{%f442, %f443}, [%r256+40];
	fma.rn.f32 	%f444, %f442, %f438, %f432;
	fma.rn.f32 	%f445, %f443, %f439, %f433;
	ld.shared.v2.f32 	{%f446, %f447}, [%r256+48];
	ld.shared.v4.f32 	{%f448, %f449, %f450, %f451}, [%r258+48];
	fma.rn.f32 	%f785, %f446, %f448, %f440;
	fma.rn.f32 	%f786, %f447, %f449, %f441;
	ld.shared.v2.f32 	{%f452, %f453}, [%r256+56];
	fma.rn.f32 	%f787, %f452, %f450, %f444;
	fma.rn.f32 	%f788, %f453, %f451, %f445;
	add.s32 	%r328, %r328, 16;
	add.s32 	%r327, %r327, 4;
	setp.ne.s32 	%p87, %r327, %r45;
	@%p87 bra 	$L__BB7_85;
$L__BB7_86:
	setp.eq.s32 	%p88, %r44, 0;
	@%p88 bra 	$L__BB7_90;
	setp.eq.s32 	%p89, %r44, 1;
	shl.b32 	%r259, %r328, 2;
	add.s32 	%r92, %r37, %r259;
	ld.shared.v2.f32 	{%f454, %f455}, [%r92];
	mov.u32 	%r260, shraw;
	add.s32 	%r93, %r260, %r259;
	ld.shared.v4.f32 	{%f456, %f457, %f458, %f459}, [%r93];
	fma.rn.f32 	%f785, %f454, %f456, %f785;
	fma.rn.f32 	%f786, %f455, %f457, %f786;
	ld.shared.v2.f32 	{%f460, %f461}, [%r92+8];
	fma.rn.f32 	%f787, %f460, %f458, %f787;
	fma.rn.f32 	%f788, %f461, %f459, %f788;
	@%p89 bra 	$L__BB7_90;
	setp.eq.s32 	%p90, %r44, 2;
	ld.shared.v2.f32 	{%f462, %f463}, [%r92+16];
	ld.shared.v4.f32 	{%f464, %f465, %f466, %f467}, [%r93+16];
	fma.rn.f32 	%f785, %f462, %f464, %f785;
	fma.rn.f32 	%f786, %f463, %f465, %f786;
	ld.shared.v2.f32 	{%f468, %f469}, [%r92+24];
	fma.rn.f32 	%f787, %f468, %f466, %f787;
	fma.rn.f32 	%f788, %f469, %f467, %f788;
	@%p90 bra 	$L__BB7_90;
	ld.shared.v2.f32 	{%f470, %f471}, [%r92+32];
	ld.shared.v4.f32 	{%f472, %f473, %f474, %f475}, [%r93+32];
	fma.rn.f32 	%f785, %f470, %f472, %f785;
	fma.rn.f32 	%f786, %f471, %f473, %f786;
	ld.shared.v2.f32 	{%f476, %f477}, [%r92+40];
	fma.rn.f32 	%f787, %f476, %f474, %f787;
	fma.rn.f32 	%f788, %f477, %f475, %f788;
$L__BB7_90:
	add.f32 	%f478, %f785, %f786;
	add.f32 	%f479, %f787, %f788;
	add.f32 	%f833, %f478, %f479;
	mov.u32 	%r341, %r34;
$L__BB7_91:
	setp.ge.s32 	%p91, %r341, %r2;
	@%p91 bra 	$L__BB7_129;
	sub.s32 	%r95, %r2, %r341;
	and.b32  	%r96, %r95, 15;
	sub.s32 	%r261, %r341, %r2;
	setp.gt.u32 	%p92, %r261, -16;
	@%p92 bra 	$L__BB7_95;
	and.b32  	%r97, %r95, -16;
	mov.b32 	%r331, 0;
$L__BB7_94:
	.pragma "nounroll";
	shl.b32 	%r263, %r341, 2;
	add.s32 	%r264, %r37, %r263;
	ld.shared.f32 	%f482, [%r264];
	mov.u32 	%r265, shraw;
	add.s32 	%r266, %r265, %r263;
	ld.shared.f32 	%f483, [%r266];
	fma.rn.f32 	%f484, %f482, %f483, %f833;
	ld.shared.f32 	%f485, [%r264+4];
	ld.shared.f32 	%f486, [%r266+4];
	fma.rn.f32 	%f487, %f485, %f486, %f484;
	ld.shared.f32 	%f488, [%r264+8];
	ld.shared.f32 	%f489, [%r266+8];
	fma.rn.f32 	%f490, %f488, %f489, %f487;
	ld.shared.f32 	%f491, [%r264+12];
	ld.shared.f32 	%f492, [%r266+12];
	fma.rn.f32 	%f493, %f491, %f492, %f490;
	ld.shared.f32 	%f494, [%r264+16];
	ld.shared.f32 	%f495, [%r266+16];
	fma.rn.f32 	%f496, %f494, %f495, %f493;
	ld.shared.f32 	%f497, [%r264+20];
	ld.shared.f32 	%f498, [%r266+20];
	fma.rn.f32 	%f499, %f497, %f498, %f496;
	ld.shared.f32 	%f500, [%r264+24];
	ld.shared.f32 	%f501, [%r266+24];
	fma.rn.f32 	%f502, %f500, %f501, %f499;
	ld.shared.f32 	%f503, [%r264+28];
	ld.shared.f32 	%f504, [%r266+28];
	fma.rn.f32 	%f505, %f503, %f504, %f502;
	ld.shared.f32 	%f506, [%r264+32];
	ld.shared.f32 	%f507, [%r266+32];
	fma.rn.f32 	%f508, %f506, %f507, %f505;
	ld.shared.f32 	%f509, [%r264+36];
	ld.shared.f32 	%f510, [%r266+36];
	fma.rn.f32 	%f511, %f509, %f510, %f508;
	ld.shared.f32 	%f512, [%r264+40];
	ld.shared.f32 	%f513, [%r266+40];
	fma.rn.f32 	%f514, %f512, %f513, %f511;
	ld.shared.f32 	%f515, [%r264+44];
	ld.shared.f32 	%f516, [%r266+44];
	fma.rn.f32 	%f517, %f515, %f516, %f514;
	ld.shared.f32 	%f518, [%r264+48];
	ld.shared.f32 	%f519, [%r266+48];
	fma.rn.f32 	%f520, %f518, %f519, %f517;
	ld.shared.f32 	%f521, [%r264+52];
	ld.shared.f32 	%f522, [%r266+52];
	fma.rn.f32 	%f523, %f521, %f522, %f520;
	ld.shared.f32 	%f524, [%r264+56];
	ld.shared.f32 	%f525, [%r266+56];
	fma.rn.f32 	%f526, %f524, %f525, %f523;
	ld.shared.f32 	%f527, [%r264+60];
	ld.shared.f32 	%f528, [%r266+60];
	fma.rn.f32 	%f833, %f527, %f528, %f526;
	add.s32 	%r341, %r341, 16;
	add.s32 	%r331, %r331, 16;
	setp.eq.s32 	%p93, %r331, %r97;
	@%p93 bra 	$L__BB7_95;
	bra.uni 	$L__BB7_94;
$L__BB7_95:
	setp.eq.s32 	%p94, %r96, 0;
	@%p94 bra 	$L__BB7_129;
	and.b32  	%r124, %r95, 7;
	setp.lt.u32 	%p95, %r96, 8;
	@%p95 bra 	$L__BB7_98;
	shl.b32 	%r267, %r341, 2;
	add.s32 	%r268, %r37, %r267;
	ld.shared.f32 	%f531, [%r268];
	mov.u32 	%r269, shraw;
	add.s32 	%r270, %r269, %r267;
	ld.shared.f32 	%f532, [%r270];
	fma.rn.f32 	%f533, %f531, %f532, %f833;
	ld.shared.f32 	%f534, [%r268+4];
	ld.shared.f32 	%f535, [%r270+4];
	fma.rn.f32 	%f536, %f534, %f535, %f533;
	ld.shared.f32 	%f537, [%r268+8];
	ld.shared.f32 	%f538, [%r270+8];
	fma.rn.f32 	%f539, %f537, %f538, %f536;
	ld.shared.f32 	%f540, [%r268+12];
	ld.shared.f32 	%f541, [%r270+12];
	fma.rn.f32 	%f542, %f540, %f541, %f539;
	ld.shared.f32 	%f543, [%r268+16];
	ld.shared.f32 	%f544, [%r270+16];
	fma.rn.f32 	%f545, %f543, %f544, %f542;
	ld.shared.f32 	%f546, [%r268+20];
	ld.shared.f32 	%f547, [%r270+20];
	fma.rn.f32 	%f548, %f546, %f547, %f545;
	ld.shared.f32 	%f549, [%r268+24];
	ld.shared.f32 	%f550, [%r270+24];
	fma.rn.f32 	%f551, %f549, %f550, %f548;
	ld.shared.f32 	%f552, [%r268+28];
	ld.shared.f32 	%f553, [%r270+28];
	fma.rn.f32 	%f833, %f552, %f553, %f551;
	add.s32 	%r341, %r341, 8;
$L__BB7_98:
	setp.eq.s32 	%p96, %r124, 0;
	@%p96 bra 	$L__BB7_129;
	and.b32  	%r127, %r95, 3;
	setp.lt.u32 	%p97, %r124, 4;
	@%p97 bra 	$L__BB7_101;
	shl.b32 	%r271, %r341, 2;
	add.s32 	%r272, %r37, %r271;
	ld.shared.f32 	%f556, [%r272];
	mov.u32 	%r273, shraw;
	add.s32 	%r274, %r273, %r271;
	ld.shared.f32 	%f557, [%r274];
	fma.rn.f32 	%f558, %f556, %f557, %f833;
	ld.shared.f32 	%f559, [%r272+4];
	ld.shared.f32 	%f560, [%r274+4];
	fma.rn.f32 	%f561, %f559, %f560, %f558;
	ld.shared.f32 	%f562, [%r272+8];
	ld.shared.f32 	%f563, [%r274+8];
	fma.rn.f32 	%f564, %f562, %f563, %f561;
	ld.shared.f32 	%f565, [%r272+12];
	ld.shared.f32 	%f566, [%r274+12];
	fma.rn.f32 	%f833, %f565, %f566, %f564;
	add.s32 	%r341, %r341, 4;
$L__BB7_101:
	setp.eq.s32 	%p98, %r127, 0;
	@%p98 bra 	$L__BB7_129;
	shl.b32 	%r275, %r341, 2;
	add.s32 	%r130, %r37, %r275;
	ld.shared.f32 	%f569, [%r130];
	mov.u32 	%r276, shraw;
	add.s32 	%r131, %r276, %r275;
	ld.shared.f32 	%f570, [%r131];
	fma.rn.f32 	%f833, %f569, %f570, %f833;
	setp.eq.s32 	%p99, %r127, 1;
	@%p99 bra 	$L__BB7_129;
	ld.shared.f32 	%f572, [%r130+4];
	ld.shared.f32 	%f573, [%r131+4];
	fma.rn.f32 	%f833, %f572, %f573, %f833;
	setp.eq.s32 	%p100, %r127, 2;
	@%p100 bra 	$L__BB7_129;
	ld.shared.f32 	%f575, [%r130+8];
	ld.shared.f32 	%f576, [%r131+8];
	fma.rn.f32 	%f833, %f575, %f576, %f833;
	bra.uni 	$L__BB7_129;
$L__BB7_105:
	@%p65 bra 	$L__BB7_129;
	setp.lt.u32 	%p69, %r2, 4;
	mov.f32 	%f834, 0f00000000;
	mov.b32 	%r344, 0;
	@%p69 bra 	$L__BB7_115;
	setp.lt.u32 	%p70, %r33, 12;
	mov.f32 	%f806, 0f00000000;
	mov.b32 	%r334, 0;
	mov.f32 	%f805, %f806;
	mov.f32 	%f804, %f806;
	mov.f32 	%f803, %f806;
	@%p70 bra 	$L__BB7_110;
	mov.f32 	%f806, 0f00000000;
	mov.b32 	%r334, 0;
	mov.u32 	%r333, %r334;
$L__BB7_109:
	.pragma "nounroll";
	shl.b32 	%r230, %r334, 2;
	add.s32 	%r231, %r37, %r230;
	ld.shared.f32 	%f239, [%r231+4];
	mov.u32 	%r232, shraw;
	add.s32 	%r233, %r232, %r230;
	ld.shared.v4.f32 	{%f240, %f241, %f242, %f243}, [%r233];
	fma.rn.f32 	%f244, %f239, %f240, %f803;
	ld.shared.v2.f32 	{%f245, %f246}, [%r231+8];
	fma.rn.f32 	%f247, %f245, %f241, %f804;
	fma.rn.f32 	%f248, %f246, %f242, %f805;
	ld.shared.v2.f32 	{%f249, %f250}, [%r231+16];
	fma.rn.f32 	%f251, %f249, %f243, %f806;
	ld.shared.v4.f32 	{%f252, %f253, %f254, %f255}, [%r233+16];
	fma.rn.f32 	%f256, %f250, %f252, %f244;
	ld.shared.v2.f32 	{%f257, %f258}, [%r231+24];
	fma.rn.f32 	%f259, %f257, %f253, %f247;
	fma.rn.f32 	%f260, %f258, %f254, %f248;
	ld.shared.v2.f32 	{%f261, %f262}, [%r231+32];
	fma.rn.f32 	%f263, %f261, %f255, %f251;
	ld.shared.v4.f32 	{%f264, %f265, %f266, %f267}, [%r233+32];
	fma.rn.f32 	%f268, %f262, %f264, %f256;
	ld.shared.v2.f32 	{%f269, %f270}, [%r231+40];
	fma.rn.f32 	%f271, %f269, %f265, %f259;
	fma.rn.f32 	%f272, %f270, %f266, %f260;
	ld.shared.v2.f32 	{%f273, %f274}, [%r231+48];
	fma.rn.f32 	%f275, %f273, %f267, %f263;
	ld.shared.v4.f32 	{%f276, %f277, %f278, %f279}, [%r233+48];
	fma.rn.f32 	%f803, %f274, %f276, %f268;
	ld.shared.v2.f32 	{%f280, %f281}, [%r231+56];
	fma.rn.f32 	%f804, %f280, %f277, %f271;
	fma.rn.f32 	%f805, %f281, %f278, %f272;
	ld.shared.f32 	%f282, [%r231+64];
	fma.rn.f32 	%f806, %f282, %f279, %f275;
	add.s32 	%r334, %r334, 16;
	add.s32 	%r333, %r333, 4;
	setp.ne.s32 	%p71, %r333, %r45;
	@%p71 bra 	$L__BB7_109;
$L__BB7_110:
	setp.eq.s32 	%p72, %r44, 0;
	@%p72 bra 	$L__BB7_114;
	setp.eq.s32 	%p73, %r44, 1;
	shl.b32 	%r234, %r334, 2;
	add.s32 	%r107, %r37, %r234;
	ld.shared.f32 	%f283, [%r107+4];
	mov.u32 	%r235, shraw;
	add.s32 	%r108, %r235, %r234;
	ld.shared.v4.f32 	{%f284, %f285, %f286, %f287}, [%r108];
	fma.rn.f32 	%f803, %f283, %f284, %f803;
	ld.shared.v2.f32 	{%f288, %f289}, [%r107+8];
	fma.rn.f32 	%f804, %f288, %f285, %f804;
	fma.rn.f32 	%f805, %f289, %f286, %f805;
	ld.shared.f32 	%f290, [%r107+16];
	fma.rn.f32 	%f806, %f290, %f287, %f806;
	@%p73 bra 	$L__BB7_114;
	setp.eq.s32 	%p74, %r44, 2;
	ld.shared.f32 	%f291, [%r107+20];
	ld.shared.v4.f32 	{%f292, %f293, %f294, %f295}, [%r108+16];
	fma.rn.f32 	%f803, %f291, %f292, %f803;
	ld.shared.v2.f32 	{%f296, %f297}, [%r107+24];
	fma.rn.f32 	%f804, %f296, %f293, %f804;
	fma.rn.f32 	%f805, %f297, %f294, %f805;
	ld.shared.f32 	%f298, [%r107+32];
	fma.rn.f32 	%f806, %f298, %f295, %f806;
	@%p74 bra 	$L__BB7_114;
	ld.shared.f32 	%f299, [%r107+36];
	ld.shared.v4.f32 	{%f300, %f301, %f302, %f303}, [%r108+32];
	fma.rn.f32 	%f803, %f299, %f300, %f803;
	ld.shared.v2.f32 	{%f304, %f305}, [%r107+40];
	fma.rn.f32 	%f804, %f304, %f301, %f804;
	fma.rn.f32 	%f805, %f305, %f302, %f805;
	ld.shared.f32 	%f306, [%r107+48];
	fma.rn.f32 	%f806, %f306, %f303, %f806;
$L__BB7_114:
	add.f32 	%f307, %f803, %f804;
	add.f32 	%f308, %f805, %f806;
	add.f32 	%f834, %f307, %f308;
	mov.u32 	%r344, %r34;
$L__BB7_115:
	setp.ge.s32 	%p75, %r344, %r2;
	@%p75 bra 	$L__BB7_129;
	sub.s32 	%r110, %r2, %r344;
	and.b32  	%r111, %r110, 15;
	sub.s32 	%r236, %r344, %r2;
	setp.gt.u32 	%p76, %r236, -16;
	@%p76 bra 	$L__BB7_119;
	and.b32  	%r112, %r110, -16;
	mov.b32 	%r337, 0;
$L__BB7_118:
	.pragma "nounroll";
	shl.b32 	%r238, %r344, 2;
	add.s32 	%r239, %r37, %r238;
	ld.shared.f32 	%f311, [%r239+4];
	mov.u32 	%r240, shraw;
	add.s32 	%r241, %r240, %r238;
	ld.shared.f32 	%f312, [%r241];
	fma.rn.f32 	%f313, %f311, %f312, %f834;
	ld.shared.f32 	%f314, [%r239+8];
	ld.shared.f32 	%f315, [%r241+4];
	fma.rn.f32 	%f316, %f314, %f315, %f313;
	ld.shared.f32 	%f317, [%r239+12];
	ld.shared.f32 	%f318, [%r241+8];
	fma.rn.f32 	%f319, %f317, %f318, %f316;
	ld.shared.f32 	%f320, [%r239+16];
	ld.shared.f32 	%f321, [%r241+12];
	fma.rn.f32 	%f322, %f320, %f321, %f319;
	ld.shared.f32 	%f323, [%r239+20];
	ld.shared.f32 	%f324, [%r241+16];
	fma.rn.f32 	%f325, %f323, %f324, %f322;
	ld.shared.f32 	%f326, [%r239+24];
	ld.shared.f32 	%f327, [%r241+20];
	fma.rn.f32 	%f328, %f326, %f327, %f325;
	ld.shared.f32 	%f329, [%r239+28];
	ld.shared.f32 	%f330, [%r241+24];
	fma.rn.f32 	%f331, %f329, %f330, %f328;
	ld.shared.f32 	%f332, [%r239+32];
	ld.shared.f32 	%f333, [%r241+28];
	fma.rn.f32 	%f334, %f332, %f333, %f331;
	ld.shared.f32 	%f335, [%r239+36];
	ld.shared.f32 	%f336, [%r241+32];
	fma.rn.f32 	%f337, %f335, %f336, %f334;
	ld.shared.f32 	%f338, [%r239+40];
	ld.shared.f32 	%f339, [%r241+36];
	fma.rn.f32 	%f340, %f338, %f339, %f337;
	ld.shared.f32 	%f341, [%r239+44];
	ld.shared.f32 	%f342, [%r241+40];
	fma.rn.f32 	%f343, %f341, %f342, %f340;
	ld.shared.f32 	%f344, [%r239+48];
	ld.shared.f32 	%f345, [%r241+44];
	fma.rn.f32 	%f346, %f344, %f345, %f343;
	ld.shared.f32 	%f347, [%r239+52];
	ld.shared.f32 	%f348, [%r241+48];
	fma.rn.f32 	%f349, %f347, %f348, %f346;
	ld.shared.f32 	%f350, [%r239+56];
	ld.shared.f32 	%f351, [%r241+52];
	fma.rn.f32 	%f352, %f350, %f351, %f349;
	ld.shared.f32 	%f353, [%r239+60];
	ld.shared.f32 	%f354, [%r241+56];
	fma.rn.f32 	%f355, %f353, %f354, %f352;
	ld.shared.f32 	%f356, [%r239+64];
	ld.shared.f32 	%f357, [%r241+60];
	fma.rn.f32 	%f834, %f356, %f357, %f355;
	add.s32 	%r344, %r344, 16;
	add.s32 	%r337, %r337, 16;
	setp.eq.s32 	%p77, %r337, %r112;
	@%p77 bra 	$L__BB7_119;
	bra.uni 	$L__BB7_118;
$L__BB7_119:
	setp.eq.s32 	%p78, %r111, 0;
	@%p78 bra 	$L__BB7_129;
	and.b32  	%r133, %r110, 7;
	setp.lt.u32 	%p79, %r111, 8;
	@%p79 bra 	$L__BB7_122;
	shl.b32 	%r242, %r344, 2;
	add.s32 	%r243, %r37, %r242;
	ld.shared.f32 	%f360, [%r243+4];
	mov.u32 	%r244, shraw;
	add.s32 	%r245, %r244, %r242;
	ld.shared.f32 	%f361, [%r245];
	fma.rn.f32 	%f362, %f360, %f361, %f834;
	ld.shared.f32 	%f363, [%r243+8];
	ld.shared.f32 	%f364, [%r245+4];
	fma.rn.f32 	%f365, %f363, %f364, %f362;
	ld.shared.f32 	%f366, [%r243+12];
	ld.shared.f32 	%f367, [%r245+8];
	fma.rn.f32 	%f368, %f366, %f367, %f365;
	ld.shared.f32 	%f369, [%r243+16];
	ld.shared.f32 	%f370, [%r245+12];
	fma.rn.f32 	%f371, %f369, %f370, %f368;
	ld.shared.f32 	%f372, [%r243+20];
	ld.shared.f32 	%f373, [%r245+16];
	fma.rn.f32 	%f374, %f372, %f373, %f371;
	ld.shared.f32 	%f375, [%r243+24];
	ld.shared.f32 	%f376, [%r245+20];
	fma.rn.f32 	%f377, %f375, %f376, %f374;
	ld.shared.f32 	%f378, [%r243+28];
	ld.shared.f32 	%f379, [%r245+24];
	fma.rn.f32 	%f380, %f378, %f379, %f377;
	ld.shared.f32 	%f381, [%r243+32];
	ld.shared.f32 	%f382, [%r245+28];
	fma.rn.f32 	%f834, %f381, %f382, %f380;
	add.s32 	%r344, %r344, 8;
$L__BB7_122:
	setp.eq.s32 	%p80, %r133, 0;
	@%p80 bra 	$L__BB7_129;
	and.b32  	%r136, %r110, 3;
	setp.lt.u32 	%p81, %r133, 4;
	@%p81 bra 	$L__BB7_125;
	shl.b32 	%r246, %r344, 2;
	add.s32 	%r247, %r37, %r246;
	ld.shared.f32 	%f385, [%r247+4];
	mov.u32 	%r248, shraw;
	add.s32 	%r249, %r248, %r246;
	ld.shared.f32 	%f386, [%r249];
	fma.rn.f32 	%f387, %f385, %f386, %f834;
	ld.shared.f32 	%f388, [%r247+8];
	ld.shared.f32 	%f389, [%r249+4];
	fma.rn.f32 	%f390, %f388, %f389, %f387;
	ld.shared.f32 	%f391, [%r247+12];
	ld.shared.f32 	%f392, [%r249+8];
	fma.rn.f32 	%f393, %f391, %f392, %f390;
	ld.shared.f32 	%f394, [%r247+16];
	ld.shared.f32 	%f395, [%r249+12];
	fma.rn.f32 	%f834, %f394, %f395, %f393;
	add.s32 	%r344, %r344, 4;
$L__BB7_125:
	setp.eq.s32 	%p82, %r136, 0;
	@%p82 bra 	$L__BB7_129;
	shl.b32 	%r250, %r344, 2;
	add.s32 	%r139, %r37, %r250;
	ld.shared.f32 	%f398, [%r139+4];
	mov.u32 	%r251, shraw;
	add.s32 	%r140, %r251, %r250;
	ld.shared.f32 	%f399, [%r140];
	fma.rn.f32 	%f834, %f398, %f399, %f834;
	setp.eq.s32 	%p83, %r136, 1;
	@%p83 bra 	$L__BB7_129;
	ld.shared.f32 	%f401, [%r139+8];
	ld.shared.f32 	%f402, [%r140+4];
	fma.rn.f32 	%f834, %f401, %f402, %f834;
	setp.eq.s32 	%p84, %r136, 2;
	@%p84 bra 	$L__BB7_129;
	ld.shared.f32 	%f404, [%r139+12];
	ld.shared.f32 	%f405, [%r140+8];
	fma.rn.f32 	%f834, %f404, %f405, %f834;
$L__BB7_129:
	setp.ge.s32 	%p116, %r71, %r143;
	add.s32 	%r305, %r70, %r47;
	mul.wide.s32 	%rd78, %r305, 4;
	add.s64 	%rd25, %rd15, %rd78;
	st.global.f32 	[%rd25], %f833;
	@%p116 bra 	$L__BB7_131;
	st.global.f32 	[%rd25+4], %f834;
$L__BB7_131:
	bar.sync 	0;
	add.s32 	%r315, %r315, %r48;
	setp.lt.s32 	%p117, %r315, %r143;
	@%p117 bra 	$L__BB7_26;
$L__BB7_132:
	ret;

}
	// .globl	ehma_ms1p_tiled_f32_tx128_ty2
.visible .entry ehma_ms1p_tiled_f32_tx128_ty2(
	.param .u64 .ptr .align 1 ehma_ms1p_tiled_f32_tx128_ty2_param_0,
	.param .u64 .ptr .align 1 ehma_ms1p_tiled_f32_tx128_ty2_param_1,
	.param .u32 ehma_ms1p_tiled_f32_tx128_ty2_param_2,
	.param .f32 ehma_ms1p_tiled_f32_tx128_ty2_param_3,
	.param .u32 ehma_ms1p_tiled_f32_tx128_ty2_param_4,
	.param .u32 ehma_ms1p_tiled_f32_tx128_ty2_param_5,
	.param .u64 .ptr .align 1 ehma_ms1p_tiled_f32_tx128_ty2_param_6,
	.param .u64 .ptr .align 1 ehma_ms1p_tiled_f32_tx128_ty2_param_7
)
{
	.reg .pred 	%p<46>;
	.reg .b32 	%r<295>;
	.reg .b32 	%f<248>;
	.reg .b64 	%rd<54>;

	ld.param.u64 	%rd12, [ehma_ms1p_tiled_f32_tx128_ty2_param_0];
	ld.param.u64 	%rd13, [ehma_ms1p_tiled_f32_tx128_ty2_param_1];
	ld.param.u32 	%r132, [ehma_ms1p_tiled_f32_tx128_ty2_param_2];
	ld.param.u32 	%r135, [ehma_ms1p_tiled_f32_tx128_ty2_param_4];
	ld.param.u32 	%r134, [ehma_ms1p_tiled_f32_tx128_ty2_param_5];
	ld.param.u64 	%rd14, [ehma_ms1p_tiled_f32_tx128_ty2_param_6];
	ld.param.u64 	%rd15, [ehma_ms1p_tiled_f32_tx128_ty2_param_7];
	cvta.to.global.u64 	%rd1, %rd15;
	cvta.to.global.u64 	%rd2, %rd13;
	mov.u32 	%r136, %ctaid.x;
	shl.b32 	%r1, %r136, 7;
	mov.u32 	%r137, %ctaid.y;
	shl.b32 	%r2, %r137, 1;
	setp.ge.s32 	%p1, %r1, %r134;
	setp.ge.s32 	%p2, %r2, %r135;
	or.pred  	%p3, %p1, %p2;
	@%p3 bra 	$L__BB8_53;
	add.s32 	%r3, %r132, 127;
	shl.b32 	%r139, %r132, 2;
	add.s32 	%r140, %r139, 15;
	and.b32  	%r4, %r140, -16;
	mov.u32 	%r5, %ntid.x;
	mov.u32 	%r6, %ntid.y;
	mul.lo.s32 	%r7, %r5, %r6;
	and.b64  	%rd16, %rd13, 15;
	setp.ne.s64 	%p4, %rd16, 0;
	@%p4 bra 	$L__BB8_12;
	shr.s32 	%r8, %r132, 2;
	mov.u32 	%r9, %tid.y;
	mov.u32 	%r10, %tid.x;
	mad.lo.s32 	%r267, %r9, %r5, %r10;
	setp.ge.s32 	%p11, %r267, %r8;
	@%p11 bra 	$L__BB8_9;
	add.s32 	%r163, %r267, %r7;
	max.u32 	%r164, %r8, %r163;
	setp.lt.u32 	%p12, %r163, %r8;
	selp.u32 	%r165, 1, 0, %p12;
	add.s32 	%r166, %r163, %r165;
	sub.s32 	%r167, %r164, %r166;
	div.u32 	%r168, %r167, %r7;
	add.s32 	%r12, %r168, %r165;
	and.b32  	%r169, %r12, 3;
	setp.eq.s32 	%p13, %r169, 3;
	@%p13 bra 	$L__BB8_6;
	add.s32 	%r170, %r12, 1;
	and.b32  	%r171, %r170, 3;
	mul.wide.u32 	%rd29, %r9, %r5;
	cvt.u64.u32 	%rd30, %r10;
	add.s64 	%rd31, %rd29, %rd30;
	shl.b64 	%rd32, %rd31, 4;
	add.s64 	%rd52, %rd2, %rd32;
	mul.wide.u32 	%rd4, %r7, 16;
	shl.b32 	%r172, %r267, 4;
	mov.u32 	%r173, shraw;
	add.s32 	%r261, %r173, %r172;
	shl.b32 	%r14, %r7, 4;
	neg.s32 	%r260, %r171;
	mad.lo.s32 	%r174, %r6, %r171, %r9;
	mad.lo.s32 	%r267, %r5, %r174, %r10;
$L__BB8_5:
	.pragma "nounroll";
	ld.global.v4.f32 	{%f51, %f52, %f53, %f54}, [%rd52];
	st.shared.v4.f32 	[%r261], {%f51, %f52, %f53, %f54};
	add.s64 	%rd52, %rd52, %rd4;
	add.s32 	%r261, %r261, %r14;
	add.s32 	%r260, %r260, 1;
	setp.ne.s32 	%p14, %r260, 0;
	@%p14 bra 	$L__BB8_5;
$L__BB8_6:
	setp.lt.u32 	%p15, %r12, 3;
	@%p15 bra 	$L__BB8_9;
	shl.b32 	%r175, %r7, 1;
	add.s32 	%r266, %r267, %r175;
	shl.b32 	%r23, %r7, 2;
	mad.lo.s32 	%r265, %r7, 3, %r267;
	add.s32 	%r264, %r267, %r7;
	shl.b32 	%r176, %r267, 4;
	mov.u32 	%r177, shraw;
	add.s32 	%r263, %r177, %r176;
	shl.b32 	%r27, %r7, 6;
$L__BB8_8:
	mul.wide.u32 	%rd33, %r267, 16;
	add.s64 	%rd34, %rd2, %rd33;
	ld.global.v4.f32 	{%f55, %f56, %f57, %f58}, [%rd34];
	st.shared.v4.f32 	[%r263], {%f55, %f56, %f57, %f58};
	add.s32 	%r178, %r267, %r7;
	shl.b32 	%r179, %r7, 4;
	add.s32 	%r180, %r263, %r179;
	mul.wide.u32 	%rd35, %r264, 16;
	add.s64 	%rd36, %rd2, %rd35;
	ld.global.v4.f32 	{%f59, %f60, %f61, %f62}, [%rd36];
	st.shared.v4.f32 	[%r180], {%f59, %f60, %f61, %f62};
	add.s32 	%r181, %r178, %r7;
	shl.b32 	%r182, %r7, 5;
	add.s32 	%r183, %r263, %r182;
	mul.wide.u32 	%rd37, %r266, 16;
	add.s64 	%rd38, %rd2, %rd37;
	ld.global.v4.f32 	{%f63, %f64, %f65, %f66}, [%rd38];
	st.shared.v4.f32 	[%r183], {%f63, %f64, %f65, %f66};
	add.s32 	%r184, %r181, %r7;
	mad.lo.s32 	%r185, %r7, 48, %r263;
	mul.wide.u32 	%rd39, %r265, 16;
	add.s64 	%rd40, %rd2, %rd39;
	ld.global.v4.f32 	{%f67, %f68, %f69, %f70}, [%rd40];
	st.shared.v4.f32 	[%r185], {%f67, %f68, %f69, %f70};
	add.s32 	%r267, %r184, %r7;
	add.s32 	%r266, %r266, %r23;
	add.s32 	%r265, %r265, %r23;
	add.s32 	%r264, %r264, %r23;
	add.s32 	%r263, %r263, %r27;
	setp.lt.s32 	%p16, %r267, %r8;
	@%p16 bra 	$L__BB8_8;
$L__BB8_9:
	or.b32  	%r186, %r10, %r9;
	setp.ne.s32 	%p17, %r186, 0;
	and.b32  	%r38, %r132, 3;
	setp.eq.s32 	%p18, %r38, 0;
	or.pred  	%p19, %p17, %p18;
	@%p19 bra 	$L__BB8_19;
	and.b32  	%r268, %r132, -4;
	neg.s32 	%r270, %r38;
	shl.b32 	%r187, %r132, 2;
	and.b32  	%r188, %r187, -16;
	mov.u32 	%r189, shraw;
	add.s32 	%r269, %r189, %r188;
$L__BB8_11:
	mul.wide.s32 	%rd41, %r268, 4;
	add.s64 	%rd42, %rd2, %rd41;
	ld.global.f32 	%f71, [%rd42];
	st.shared.f32 	[%r269], %f71;
	add.s32 	%r270, %r270, 1;
	setp.eq.s32 	%p20, %r270, 0;
	add.s32 	%r269, %r269, 4;
	add.s32 	%r268, %r268, 1;
	@%p20 bra 	$L__BB8_19;
	bra.uni 	$L__BB8_11;
$L__BB8_12:
	mov.u32 	%r48, %tid.y;
	mov.u32 	%r49, %tid.x;
	mad.lo.s32 	%r274, %r48, %r5, %r49;
	setp.ge.s32 	%p5, %r274, %r132;
	@%p5 bra 	$L__BB8_19;
	add.s32 	%r141, %r274, %r7;
	max.u32 	%r142, %r132, %r141;
	setp.lt.u32 	%p6, %r141, %r132;
	selp.u32 	%r143, 1, 0, %p6;
	add.s32 	%r144, %r141, %r143;
	sub.s32 	%r145, %r142, %r144;
	div.u32 	%r146, %r145, %r7;
	add.s32 	%r51, %r146, %r143;
	and.b32  	%r147, %r51, 3;
	setp.eq.s32 	%p7, %r147, 3;
	@%p7 bra 	$L__BB8_16;
	add.s32 	%r148, %r51, 1;
	and.b32  	%r149, %r148, 3;
	shl.b32 	%r150, %r274, 2;
	mov.u32 	%r151, shraw;
	add.s32 	%r272, %r151, %r150;
	shl.b32 	%r53, %r7, 2;
	mul.wide.u32 	%rd17, %r48, %r5;
	cvt.u64.u32 	%rd18, %r49;
	add.s64 	%rd19, %rd17, %rd18;
	shl.b64 	%rd20, %rd19, 2;
	add.s64 	%rd53, %rd2, %rd20;
	mul.wide.u32 	%rd8, %r7, 4;
	neg.s32 	%r271, %r149;
	mad.lo.s32 	%r152, %r6, %r149, %r48;
	mad.lo.s32 	%r274, %r5, %r152, %r49;
$L__BB8_15:
	.pragma "nounroll";
	ld.global.f32 	%f46, [%rd53];
	st.shared.f32 	[%r272], %f46;
	add.s32 	%r272, %r272, %r53;
	add.s64 	%rd53, %rd53, %rd8;
	add.s32 	%r271, %r271, 1;
	setp.ne.s32 	%p8, %r271, 0;
	@%p8 bra 	$L__BB8_15;
$L__BB8_16:
	setp.lt.u32 	%p9, %r51, 3;
	@%p9 bra 	$L__BB8_19;
	mov.u32 	%r154, shraw;
	shl.b32 	%r157, %r7, 2;
$L__BB8_18:
	mul.wide.u32 	%rd21, %r274, 4;
	add.s64 	%rd22, %rd2, %rd21;
	ld.global.f32 	%f47, [%rd22];
	shl.b32 	%r153, %r274, 2;
	add.s32 	%r155, %r154, %r153;
	st.shared.f32 	[%r155], %f47;
	add.s32 	%r156, %r274, %r7;
	mul.wide.u32 	%rd23, %r156, 4;
	add.s64 	%rd24, %rd2, %rd23;
	ld.global.f32 	%f48, [%rd24];
	add.s32 	%r158, %r155, %r157;
	st.shared.f32 	[%r158], %f48;
	add.s32 	%r159, %r156, %r7;
	mul.wide.u32 	%rd25, %r159, 4;
	add.s64 	%rd26, %rd2, %rd25;
	ld.global.f32 	%f49, [%rd26];
	add.s32 	%r160, %r158, %r157;
	st.shared.f32 	[%r160], %f49;
	add.s32 	%r161, %r159, %r7;
	mul.wide.u32 	%rd27, %r161, 4;
	add.s64 	%rd28, %rd2, %rd27;
	ld.global.f32 	%f50, [%rd28];
	add.s32 	%r162, %r160, %r157;
	st.shared.f32 	[%r162], %f50;
	add.s32 	%r274, %r161, %r7;
	setp.lt.s32 	%p10, %r274, %r132;
	@%p10 bra 	$L__BB8_18;
$L__BB8_19:
	mov.u32 	%r190, shraw;
	add.s32 	%r63, %r190, %r4;
	bar.sync 	0;
	mov.u32 	%r64, %tid.x;
	setp.ge.s32 	%p21, %r64, %r3;
	@%p21 bra 	$L__BB8_28;
	sub.s32 	%r191, %r1, %r132;
	add.s32 	%r65, %r191, 1;
	mov.u32 	%r66, %tid.y;
	shl.b32 	%r67, %r3, 1;
	add.s32 	%r68, %r2, %r66;
	cvta.to.global.u64 	%rd11, %rd12;
	mov.u32 	%r275, %r64;
$L__BB8_21:
	add.s32 	%r70, %r65, %r275;
	setp.lt.s32 	%p22, %r70, 0;
	setp.ge.s32 	%p23, %r70, %r134;
	or.pred  	%p24, %p22, %p23;
	@%p24 bra 	$L__BB8_25;
	setp.ge.u32 	%p26, %r68, %r135;
	mov.f32 	%f217, 0f00000000;
	@%p26 bra 	$L__BB8_24;
	mad.lo.s32 	%r196, %r70, %r135, %r68;
	mul.wide.u32 	%rd43, %r196, 4;
	add.s64 	%rd44, %rd11, %rd43;
	ld.global.nc.f32 	%f217, [%rd44];
$L__BB8_24:
	shl.b32 	%r197, %r275, 1;
	add.s32 	%r198, %r197, %r66;
	shl.b32 	%r199, %r198, 2;
	add.s32 	%r200, %r63, %r199;
	st.shared.f32 	[%r200], %f217;
	bra.uni 	$L__BB8_27;
$L__BB8_25:
	shl.b32 	%r192, %r275, 1;
	add.s32 	%r71, %r192, %r66;
	setp.ge.s32 	%p25, %r71, %r67;
	@%p25 bra 	$L__BB8_27;
	shl.b32 	%r193, %r71, 2;
	add.s32 	%r194, %r63, %r193;
	mov.b32 	%r195, 0;
	st.shared.u32 	[%r194], %r195;
$L__BB8_27:
	add.s32 	%r275, %r275, %r5;
	setp.lt.s32 	%p27, %r275, %r3;
	@%p27 bra 	$L__BB8_21;
$L__BB8_28:
	bar.sync 	0;
	mov.u32 	%r73, %tid.y;
	add.s32 	%r74, %r2, %r73;
	add.s32 	%r75, %r1, %r64;
	setp.ge.s32 	%p28, %r74, %r135;
	setp.ge.s32 	%p29, %r75, %r134;
	or.pred  	%p30, %p28, %p29;
	@%p30 bra 	$L__BB8_53;
	cvta.to.global.u64 	%rd45, %rd14;
	mul.wide.u32 	%rd46, %r74, 4;
	add.s64 	%rd47, %rd45, %rd46;
	ld.global.nc.u32 	%r201, [%rd47];
	add.s32 	%r202, %r132, %r201;
	add.s32 	%r203, %r202, -1;
	mad.lo.s32 	%r76, %r135, %r75, %r74;
	setp.ge.s32 	%p31, %r75, %r203;
	@%p31 bra 	$L__BB8_31;
	mul.wide.s32 	%rd50, %r76, 4;
	add.s64 	%rd51, %rd1, %rd50;
	mov.b32 	%r259, 2143289344;
	st.global.u32 	[%rd51], %r259;
	bra.uni 	$L__BB8_53;
$L__BB8_31:
	setp.lt.s32 	%p32, %r132, 4;
	mov.f32 	%f247, 0f00000000;
	mov.b32 	%r289, 0;
	@%p32 bra 	$L__BB8_39;
	add.s32 	%r206, %r132, -4;
	shr.u32 	%r207, %r206, 2;
	and.b32  	%r77, %r206, -4;
	add.s32 	%r78, %r207, 1;
	and.b32  	%r79, %r78, 3;
	setp.lt.u32 	%p33, %r206, 12;
	mov.f32 	%f237, 0f00000000;
	mov.b32 	%r280, 0;
	mov.f32 	%f236, %f237;
	mov.f32 	%f235, %f237;
	mov.f32 	%f234, %f237;
	@%p33 bra 	$L__BB8_35;
	and.b32  	%r210, %r78, 2147483644;
	neg.s32 	%r278, %r210;
	shl.b32 	%r211, %r64, 3;
	add.s32 	%r212, %r4, %r211;
	shl.b32 	%r213, %r73, 2;
	add.s32 	%r214, %r212, %r213;
	add.s32 	%r216, %r214, %r190;
	add.s32 	%r276, %r216, 64;
	add.s32 	%r277, %r190, 32;
	mov.f32 	%f237, 0f00000000;
	mov.b32 	%r280, 0;
$L__BB8_34:
	.pragma "nounroll";
	ld.shared.f32 	%f77, [%r276+-64];
	ld.shared.v4.f32 	{%f78, %f79, %f80, %f81}, [%r277+-32];
	fma.rn.f32 	%f82, %f77, %f78, %f234;
	ld.shared.f32 	%f83, [%r276+-56];
	fma.rn.f32 	%f84, %f83, %f79, %f235;
	ld.shared.f32 	%f85, [%r276+-48];
	fma.rn.f32 	%f86, %f85, %f80, %f236;
	ld.shared.f32 	%f87, [%r276+-40];
	fma.rn.f32 	%f88, %f87, %f81, %f237;
	ld.shared.f32 	%f89, [%r276+-32];
	ld.shared.v4.f32 	{%f90, %f91, %f92, %f93}, [%r277+-16];
	fma.rn.f32 	%f94, %f89, %f90, %f82;
	ld.shared.f32 	%f95, [%r276+-24];
	fma.rn.f32 	%f96, %f95, %f91, %f84;
	ld.shared.f32 	%f97, [%r276+-16];
	fma.rn.f32 	%f98, %f97, %f92, %f86;
	ld.shared.f32 	%f99, [%r276+-8];
	fma.rn.f32 	%f100, %f99, %f93, %f88;
	ld.shared.f32 	%f101, [%r276];
	ld.shared.v4.f32 	{%f102, %f103, %f104, %f105}, [%r277];
	fma.rn.f32 	%f106, %f101, %f102, %f94;
	ld.shared.f32 	%f107, [%r276+8];
	fma.rn.f32 	%f108, %f107, %f103, %f96;
	ld.shared.f32 	%f109, [%r276+16];
	fma.rn.f32 	%f110, %f109, %f104, %f98;
	ld.shared.f32 	%f111, [%r276+24];
	fma.rn.f32 	%f112, %f111, %f105, %f100;
	ld.shared.f32 	%f113, [%r276+32];
	ld.shared.v4.f32 	{%f114, %f115, %f116, %f117}, [%r277+16];
	fma.rn.f32 	%f234, %f113, %f114, %f106;
	ld.shared.f32 	%f118, [%r276+40];
	fma.rn.f32 	%f235, %f118, %f115, %f108;
	ld.shared.f32 	%f119, [%r276+48];
	fma.rn.f32 	%f236, %f119, %f116, %f110;
	ld.shared.f32 	%f120, [%r276+56];
	fma.rn.f32 	%f237, %f120, %f117, %f112;
	add.s32 	%r280, %r280, 16;
	add.s32 	%r278, %r278, 4;
	add.s32 	%r277, %r277, 64;
	add.s32 	%r276, %r276, 128;
	setp.ne.s32 	%p34, %r278, 0;
	@%p34 bra 	$L__BB8_34;
$L__BB8_35:
	setp.eq.s32 	%p35, %r79, 0;
	@%p35 bra 	$L__BB8_38;
	shl.b32 	%r217, %r280, 2;
	add.s32 	%r283, %r190, %r217;
	neg.s32 	%r282, %r79;
	shl.b32 	%r219, %r64, 3;
	add.s32 	%r220, %r4, %r219;
	shl.b32 	%r221, %r280, 3;
	add.s32 	%r222, %r220, %r221;
	shl.b32 	%r223, %r73, 2;
	add.s32 	%r224, %r222, %r223;
	add.s32 	%r225, %r224, %r190;
	add.s32 	%r281, %r225, 16;
$L__BB8_37:
	.pragma "nounroll";
	ld.shared.f32 	%f121, [%r281+-16];
	ld.shared.v4.f32 	{%f122, %f123, %f124, %f125}, [%r283];
	fma.rn.f32 	%f234, %f121, %f122, %f234;
	ld.shared.f32 	%f126, [%r281+-8];
	fma.rn.f32 	%f235, %f126, %f123, %f235;
	ld.shared.f32 	%f127, [%r281];
	fma.rn.f32 	%f236, %f127, %f124, %f236;
	ld.shared.f32 	%f128, [%r281+8];
	fma.rn.f32 	%f237, %f128, %f125, %f237;
	add.s32 	%r283, %r283, 16;
	add.s32 	%r282, %r282, 1;
	setp.ne.s32 	%p36, %r282, 0;
	add.s32 	%r281, %r281, 32;
	@%p36 bra 	$L__BB8_37;
$L__BB8_38:
	add.f32 	%f129, %f234, %f235;
	add.f32 	%f130, %f236, %f237;
	add.f32 	%f247, %f129, %f130;
	add.s32 	%r289, %r77, 4;
$L__BB8_39:
	setp.ge.s32 	%p37, %r289, %r132;
	@%p37 bra 	$L__BB8_52;
	sub.s32 	%r102, %r132, %r289;
	and.b32  	%r103, %r102, 15;
	sub.s32 	%r226, %r289, %r132;
	setp.gt.u32 	%p38, %r226, -16;
	@%p38 bra 	$L__BB8_43;
	and.b32  	%r227, %r102, -16;
	neg.s32 	%r287, %r227;
	shl.b32 	%r228, %r64, 3;
	add.s32 	%r229, %r4, %r228;
	shl.b32 	%r230, %r289, 3;
	add.s32 	%r231, %r229, %r230;
	shl.b32 	%r232, %r73, 2;
	add.s32 	%r233, %r231, %r232;
	add.s32 	%r235, %r233, %r190;
	add.s32 	%r286, %r235, 64;
	shl.b32 	%r236, %r289, 2;
	add.s32 	%r237, %r236, %r190;
	add.s32 	%r285, %r237, 32;
$L__BB8_42:
	.pragma "nounroll";
	ld.shared.f32 	%f132, [%r286+-64];
	ld.shared.f32 	%f133, [%r285+-32];
	fma.rn.f32 	%f134, %f132, %f133, %f247;
	ld.shared.f32 	%f135, [%r286+-56];
	ld.shared.f32 	%f136, [%r285+-28];
	fma.rn.f32 	%f137, %f135, %f136, %f134;
	ld.shared.f32 	%f138, [%r286+-48];
	ld.shared.f32 	%f139, [%r285+-24];
	fma.rn.f32 	%f140, %f138, %f139, %f137;
	ld.shared.f32 	%f141, [%r286+-40];
	ld.shared.f32 	%f142, [%r285+-20];
	fma.rn.f32 	%f143, %f141, %f142, %f140;
	ld.shared.f32 	%f144, [%r286+-32];
	ld.shared.f32 	%f145, [%r285+-16];
	fma.rn.f32 	%f146, %f144, %f145, %f143;
	ld.shared.f32 	%f147, [%r286+-24];
	ld.shared.f32 	%f148, [%r285+-12];
	fma.rn.f32 	%f149, %f147, %f148, %f146;
	ld.shared.f32 	%f150, [%r286+-16];
	ld.shared.f32 	%f151, [%r285+-8];
	fma.rn.f32 	%f152, %f150, %f151, %f149;
	ld.shared.f32 	%f153, [%r286+-8];
	ld.shared.f32 	%f154, [%r285+-4];
	fma.rn.f32 	%f155, %f153, %f154, %f152;
	ld.shared.f32 	%f156, [%r286];
	ld.shared.f32 	%f157, [%r285];
	fma.rn.f32 	%f158, %f156, %f157, %f155;
	ld.shared.f32 	%f159, [%r286+8];
	ld.shared.f32 	%f160, [%r285+4];
	fma.rn.f32 	%f161, %f159, %f160, %f158;
	ld.shared.f32 	%f162, [%r286+16];
	ld.shared.f32 	%f163, [%r285+8];
	fma.rn.f32 	%f164, %f162, %f163, %f161;
	ld.shared.f32 	%f165, [%r286+24];
	ld.shared.f32 	%f166, [%r285+12];
	fma.rn.f32 	%f167, %f165, %f166, %f164;
	ld.shared.f32 	%f168, [%r286+32];
	ld.shared.f32 	%f169, [%r285+16];
	fma.rn.f32 	%f170, %f168, %f169, %f167;
	ld.shared.f32 	%f171, [%r286+40];
	ld.shared.f32 	%f172, [%r285+20];
	fma.rn.f32 	%f173, %f171, %f172, %f170;
	ld.shared.f32 	%f174, [%r286+48];
	ld.shared.f32 	%f175, [%r285+24];
	fma.rn.f32 	%f176, %f174, %f175, %f173;
	ld.shared.f32 	%f177, [%r286+56];
	ld.shared.f32 	%f178, [%r285+28];
	fma.rn.f32 	%f247, %f177, %f178, %f176;
	add.s32 	%r289, %r289, 16;
	add.s32 	%r287, %r287, 16;
	add.s32 	%r286, %r286, 128;
	add.s32 	%r285, %r285, 64;
	setp.ne.s32 	%p39, %r287, 0;
	@%p39 bra 	$L__BB8_42;
$L__BB8_43:
	setp.eq.s32 	%p40, %r103, 0;
	@%p40 bra 	$L__BB8_52;
	shl.b32 	%r238, %r64, 1;
	add.s32 	%r239, %r238, %r73;
	shl.b32 	%r240, %r239, 2;
	add.s32 	%r116, %r63, %r240;
	and.b32  	%r117, %r102, 7;
	setp.lt.u32 	%p41, %r103, 8;
	@%p41 bra 	$L__BB8_46;
	shl.b32 	%r241, %r289, 3;
	add.s32 	%r242, %r116, %r241;
	ld.shared.f32 	%f180, [%r242];
	shl.b32 	%r243, %r289, 2;
	add.s32 	%r245, %r190, %r243;
	ld.shared.f32 	%f181, [%r245];
	fma.rn.f32 	%f182, %f180, %f181, %f247;
	ld.shared.f32 	%f183, [%r242+8];
	ld.shared.f32 	%f184, [%r245+4];
	fma.rn.f32 	%f185, %f183, %f184, %f182;
	ld.shared.f32 	%f186, [%r242+16];
	ld.shared.f32 	%f187, [%r245+8];
	fma.rn.f32 	%f188, %f186, %f187, %f185;
	ld.shared.f32 	%f189, [%r242+24];
	ld.shared.f32 	%f190, [%r245+12];
	fma.rn.f32 	%f191, %f189, %f190, %f188;
	ld.shared.f32 	%f192, [%r242+32];
	ld.shared.f32 	%f193, [%r245+16];
	fma.rn.f32 	%f194, %f192, %f193, %f191;
	ld.shared.f32 	%f195, [%r242+40];
	ld.shared.f32 	%f196, [%r245+20];
	fma.rn.f32 	%f197, %f195, %f196, %f194;
	ld.shared.f32 	%f198, [%r242+48];
	ld.shared.f32 	%f199, [%r245+24];
	fma.rn.f32 	%f200, %f198, %f199, %f197;
	ld.shared.f32 	%f201, [%r242+56];
	ld.shared.f32 	%f202, [%r245+28];
	fma.rn.f32 	%f247, %f201, %f202, %f200;
	add.s32 	%r289, %r289, 8;
$L__BB8_46:
	setp.eq.s32 	%p42, %r117, 0;
	@%p42 bra 	$L__BB8_52;
	and.b32  	%r120, %r102, 3;
	setp.lt.u32 	%p43, %r117, 4;
	@%p43 bra 	$L__BB8_49;
	shl.b32 	%r246, %r289, 3;
	add.s32 	%r247, %r116, %r246;
	ld.shared.f32 	%f204, [%r247];
	shl.b32 	%r248, %r289, 2;
	add.s32 	%r250, %r190, %r248;
	ld.shared.f32 	%f205, [%r250];
	fma.rn.f32 	%f206, %f204, %f205, %f247;
	ld.shared.f32 	%f207, [%r247+8];
	ld.shared.f32 	%f208, [%r250+4];
	fma.rn.f32 	%f209, %f207, %f208, %f206;
	ld.shared.f32 	%f210, [%r247+16];
	ld.shared.f32 	%f211, [%r250+8];
	fma.rn.f32 	%f212, %f210, %f211, %f209;
	ld.shared.f32 	%f213, [%r247+24];
	ld.shared.f32 	%f214, [%r250+12];
	fma.rn.f32 	%f247, %f213, %f214, %f212;
	add.s32 	%r289, %r289, 4;
$L__BB8_49:
	setp.eq.s32 	%p44, %r120, 0;
	@%p44 bra 	$L__BB8_52;
	shl.b32 	%r251, %r289, 2;
	add.s32 	%r294, %r190, %r251;
	shl.b32 	%r253, %r64, 3;
	add.s32 	%r254, %r4, %r253;
	shl.b32 	%r255, %r289, 3;
	add.s32 	%r256, %r254, %r255;
	shl.b32 	%r257, %r73, 2;
	add.s32 	%r258, %r256, %r257;
	add.s32 	%r293, %r190, %r258;
	neg.s32 	%r292, %r120;
$L__BB8_51:
	.pragma "nounroll";
	ld.shared.f32 	%f215, [%r293];
	ld.shared.f32 	%f216, [%r294];
	fma.rn.f32 	%f247, %f215, %f216, %f247;
	add.s32 	%r294, %r294, 4;
	add.s32 	%r293, %r293, 8;
	add.s32 	%r292, %r292, 1;
	setp.ne.s32 	%p45, %r292, 0;
	@%p45 bra 	$L__BB8_51;
$L__BB8_52:
	mul.wide.s32 	%rd48, %r76, 4;
	add.s64 	%rd49, %rd1, %rd48;
	st.global.f32 	[%rd49], %f247;
$L__BB8_53:
	ret;

}
	// .globl	ehma_ms1p_tiled_f32_tx128_ty4
.visible .entry ehma_ms1p_tiled_f32_tx128_ty4(
	.param .u64 .ptr .align 1 ehma_ms1p_tiled_f32_tx128_ty4_param_0,
	.param .u64 .ptr .align 1 ehma_ms1p_tiled_f32_tx128_ty4_param_1,
	.param .u32 ehma_ms1p_tiled_f32_tx128_ty4_param_2,
	.param .f32 ehma_ms1p_tiled_f32_tx128_ty4_param_3,
	.param .u32 ehma_ms1p_tiled_f32_tx128_ty4_param_4,
	.param .u32 ehma_ms1p_tiled_f32_tx128_ty4_param_5,
	.param .u64 .ptr .align 1 ehma_ms1p_tiled_f32_tx128_ty4_param_6,
	.param .u64 .ptr .align 1 ehma_ms1p_tiled_f32_tx128_ty4_param_7
)
{
	.reg .pred 	%p<47>;
	.reg .b32 	%r<301>;
	.reg .b32 	%f<252>;
	.reg .b64 	%rd<56>;

	ld.param.u64 	%rd14, [ehma_ms1p_tiled_f32_tx128_ty4_param_0];
	ld.param.u64 	%rd12, [ehma_ms1p_tiled_f32_tx128_ty4_param_1];
	ld.param.u32 	%r133, [ehma_ms1p_tiled_f32_tx128_ty4_param_2];
	ld.param.u32 	%r136, [ehma_ms1p_tiled_f32_tx128_ty4_param_4];
	ld.param.u32 	%r135, [ehma_ms1p_tiled_f32_tx128_ty4_param_5];
	ld.param.u64 	%rd13, [ehma_ms1p_tiled_f32_tx128_ty4_param_6];
	ld.param.u64 	%rd15, [ehma_ms1p_tiled_f32_tx128_ty4_param_7];
	cvta.to.global.u64 	%rd1, %rd14;
	cvta.to.global.u64 	%rd2, %rd15;
	cvta.to.global.u64 	%rd3, %rd12;
	mov.u32 	%r137, %ctaid.x;
	shl.b32 	%r1, %r137, 7;
	mov.u32 	%r138, %ctaid.y;
	shl.b32 	%r2, %r138, 2;
	setp.ge.s32 	%p1, %r1, %r135;
	setp.ge.s32 	%p2, %r2, %r136;
	or.pred  	%p3, %p1, %p2;
	@%p3 bra 	$L__BB9_55;
	add.s32 	%r3, %r133, 127;
	shl.b32 	%r140, %r133, 2;
	add.s32 	%r141, %r140, 15;
	and.b32  	%r4, %r141, -16;
	mov.u32 	%r5, %ntid.x;
	mov.u32 	%r6, %ntid.y;
	mul.lo.s32 	%r7, %r5, %r6;
	and.b64  	%rd16, %rd12, 15;
	setp.ne.s64 	%p4, %rd16, 0;
	@%p4 bra 	$L__BB9_12;
	shr.s32 	%r8, %r133, 2;
	mov.u32 	%r9, %tid.y;
	mov.u32 	%r10, %tid.x;
	mad.lo.s32 	%r273, %r9, %r5, %r10;
	setp.ge.s32 	%p11, %r273, %r8;
	@%p11 bra 	$L__BB9_9;
	add.s32 	%r164, %r273, %r7;
	max.u32 	%r165, %r8, %r164;
	setp.lt.u32 	%p12, %r164, %r8;
	selp.u32 	%r166, 1, 0, %p12;
	add.s32 	%r167, %r164, %r166;
	sub.s32 	%r168, %r165, %r167;
	div.u32 	%r169, %r168, %r7;
	add.s32 	%r12, %r169, %r166;
	and.b32  	%r170, %r12, 3;
	setp.eq.s32 	%p13, %r170, 3;
	@%p13 bra 	$L__BB9_6;
	add.s32 	%r171, %r12, 1;
	and.b32  	%r172, %r171, 3;
	mul.wide.u32 	%rd29, %r9, %r5;
	cvt.u64.u32 	%rd30, %r10;
	add.s64 	%rd31, %rd29, %rd30;
	shl.b64 	%rd32, %rd31, 4;
	add.s64 	%rd54, %rd3, %rd32;
	mul.wide.u32 	%rd5, %r7, 16;
	shl.b32 	%r173, %r273, 4;
	mov.u32 	%r174, shraw;
	add.s32 	%r267, %r174, %r173;
	shl.b32 	%r14, %r7, 4;
	neg.s32 	%r266, %r172;
	mad.lo.s32 	%r175, %r6, %r172, %r9;
	mad.lo.s32 	%r273, %r5, %r175, %r10;
$L__BB9_5:
	.pragma "nounroll";
	ld.global.v4.f32 	{%f51, %f52, %f53, %f54}, [%rd54];
	st.shared.v4.f32 	[%r267], {%f51, %f52, %f53, %f54};
	add.s64 	%rd54, %rd54, %rd5;
	add.s32 	%r267, %r267, %r14;
	add.s32 	%r266, %r266, 1;
	setp.ne.s32 	%p14, %r266, 0;
	@%p14 bra 	$L__BB9_5;
$L__BB9_6:
	setp.lt.u32 	%p15, %r12, 3;
	@%p15 bra 	$L__BB9_9;
	shl.b32 	%r176, %r7, 1;
	add.s32 	%r272, %r273, %r176;
	mad.lo.s32 	%r271, %r7, 3, %r273;
	add.s32 	%r270, %r273, %r7;
	shl.b32 	%r177, %r273, 4;
	mov.u32 	%r178, shraw;
	add.s32 	%r269, %r178, %r177;
	shl.b32 	%r26, %r7, 6;
	mul.lo.s32 	%r27, %r7, 48;
$L__BB9_8:
	mul.wide.u32 	%rd33, %r273, 16;
	add.s64 	%rd34, %rd3, %rd33;
	ld.global.v4.f32 	{%f55, %f56, %f57, %f58}, [%rd34];
	st.shared.v4.f32 	[%r269], {%f55, %f56, %f57, %f58};
	add.s32 	%r179, %r273, %r7;
	shl.b32 	%r180, %r7, 4;
	add.s32 	%r181, %r269, %r180;
	mul.wide.u32 	%rd35, %r270, 16;
	add.s64 	%rd36, %rd3, %rd35;
	ld.global.v4.f32 	{%f59, %f60, %f61, %f62}, [%rd36];
	st.shared.v4.f32 	[%r181], {%f59, %f60, %f61, %f62};
	add.s32 	%r182, %r179, %r7;
	shl.b32 	%r183, %r7, 5;
	add.s32 	%r184, %r269, %r183;
	mul.wide.u32 	%rd37, %r272, 16;
	add.s64 	%rd38, %rd3, %rd37;
	ld.global.v4.f32 	{%f63, %f64, %f65, %f66}, [%rd38];
	st.shared.v4.f32 	[%r184], {%f63, %f64, %f65, %f66};
	add.s32 	%r185, %r182, %r7;
	add.s32 	%r186, %r269, %r27;
	mul.wide.u32 	%rd39, %r271, 16;
	add.s64 	%rd40, %rd3, %rd39;
	ld.global.v4.f32 	{%f67, %f68, %f69, %f70}, [%rd40];
	st.shared.v4.f32 	[%r186], {%f67, %f68, %f69, %f70};
	add.s32 	%r273, %r185, %r7;
	shl.b32 	%r187, %r7, 2;
	add.s32 	%r272, %r272, %r187;
	add.s32 	%r271, %r271, %r187;
	add.s32 	%r270, %r270, %r187;
	add.s32 	%r269, %r269, %r26;
	setp.lt.s32 	%p16, %r273, %r8;
	@%p16 bra 	$L__BB9_8;
$L__BB9_9:
	or.b32  	%r188, %r10, %r9;
	setp.ne.s32 	%p17, %r188, 0;
	and.b32  	%r38, %r133, 3;
	setp.eq.s32 	%p18, %r38, 0;
	or.pred  	%p19, %p17, %p18;
	@%p19 bra 	$L__BB9_19;
	and.b32  	%r274, %r133, -4;
	neg.s32 	%r276, %r38;
	shl.b32 	%r189, %r133, 2;
	and.b32  	%r190, %r189, -16;
	mov.u32 	%r191, shraw;
	add.s32 	%r275, %r191, %r190;
$L__BB9_11:
	mul.wide.s32 	%rd41, %r274, 4;
	add.s64 	%rd42, %rd3, %rd41;
	ld.global.f32 	%f71, [%rd42];
	st.shared.f32 	[%r275], %f71;
	add.s32 	%r276, %r276, 1;
	setp.eq.s32 	%p20, %r276, 0;
	add.s32 	%r275, %r275, 4;
	add.s32 	%r274, %r274, 1;
	@%p20 bra 	$L__BB9_19;
	bra.uni 	$L__BB9_11;
$L__BB9_12:
	mov.u32 	%r48, %tid.y;
	mov.u32 	%r49, %tid.x;
	mad.lo.s32 	%r280, %r48, %r5, %r49;
	setp.ge.s32 	%p5, %r280, %r133;
	@%p5 bra 	$L__BB9_19;
	add.s32 	%r142, %r280, %r7;
	max.u32 	%r143, %r133, %r142;
	setp.lt.u32 	%p6, %r142, %r133;
	selp.u32 	%r144, 1, 0, %p6;
	add.s32 	%r145, %r142, %r144;
	sub.s32 	%r146, %r143, %r145;
	div.u32 	%r147, %r146, %r7;
	add.s32 	%r51, %r147, %r144;
	and.b32  	%r148, %r51, 3;
	setp.eq.s32 	%p7, %r148, 3;
	@%p7 bra 	$L__BB9_16;
	add.s32 	%r149, %r51, 1;
	and.b32  	%r150, %r149, 3;
	shl.b32 	%r151, %r280, 2;
	mov.u32 	%r152, shraw;
	add.s32 	%r278, %r152, %r151;
	shl.b32 	%r53, %r7, 2;
	mul.wide.u32 	%rd17, %r48, %r5;
	cvt.u64.u32 	%rd18, %r49;
	add.s64 	%rd19, %rd17, %rd18;
	shl.b64 	%rd20, %rd19, 2;
	add.s64 	%rd55, %rd3, %rd20;
	mul.wide.u32 	%rd9, %r7, 4;
	neg.s32 	%r277, %r150;
	mad.lo.s32 	%r153, %r6, %r150, %r48;
	mad.lo.s32 	%r280, %r5, %r153, %r49;
$L__BB9_15:
	.pragma "nounroll";
	ld.global.f32 	%f46, [%rd55];
	st.shared.f32 	[%r278], %f46;
	add.s32 	%r278, %r278, %r53;
	add.s64 	%rd55, %rd55, %rd9;
	add.s32 	%r277, %r277, 1;
	setp.ne.s32 	%p8, %r277, 0;
	@%p8 bra 	$L__BB9_15;
$L__BB9_16:
	setp.lt.u32 	%p9, %r51, 3;
	@%p9 bra 	$L__BB9_19;
	mov.u32 	%r155, shraw;
	shl.b32 	%r158, %r7, 2;
$L__BB9_18:
	mul.wide.u32 	%rd21, %r280, 4;
	add.s64 	%rd22, %rd3, %rd21;
	ld.global.f32 	%f47, [%rd22];
	shl.b32 	%r154, %r280, 2;
	add.s32 	%r156, %r155, %r154;
	st.shared.f32 	[%r156], %f47;
	add.s32 	%r157, %r280, %r7;
	mul.wide.u32 	%rd23, %r157, 4;
	add.s64 	%rd24, %rd3, %rd23;
	ld.global.f32 	%f48, [%rd24];
	add.s32 	%r159, %r156, %r158;
	st.shared.f32 	[%r159], %f48;
	add.s32 	%r160, %r157, %r7;
	mul.wide.u32 	%rd25, %r160, 4;
	add.s64 	%rd26, %rd3, %rd25;
	ld.global.f32 	%f49, [%rd26];
	add.s32 	%r161, %r159, %r158;
	st.shared.f32 	[%r161], %f49;
	add.s32 	%r162, %r160, %r7;
	mul.wide.u32 	%rd27, %r162, 4;
	add.s64 	%rd28, %rd3, %rd27;
	ld.global.f32 	%f50, [%rd28];
	add.s32 	%r163, %r161, %r158;
	st.shared.f32 	[%r163], %f50;
	add.s32 	%r280, %r162, %r7;
	setp.lt.s32 	%p10, %r280, %r133;
	@%p10 bra 	$L__BB9_18;
$L__BB9_19:
	mov.u32 	%r192, shraw;
	add.s32 	%r63, %r192, %r4;
	bar.sync 	0;
	mov.u32 	%r64, %tid.x;
	setp.ge.s32 	%p21, %r64, %r3;
	@%p21 bra 	$L__BB9_30;
	and.b32  	%r193, %r136, 3;
	sub.s32 	%r194, %r1, %r133;
	add.s32 	%r65, %r194, 1;
	mov.u32 	%r66, %tid.y;
	shl.b32 	%r67, %r3, 2;
	or.b32  	%r68, %r193, %r66;
	add.s32 	%r69, %r2, %r66;
	mov.u32 	%r281, %r64;
$L__BB9_21:
	add.s32 	%r71, %r65, %r281;
	setp.lt.s32 	%p22, %r71, 0;
	setp.ge.s32 	%p23, %r71, %r135;
	or.pred  	%p24, %p22, %p23;
	@%p24 bra 	$L__BB9_27;
	setp.ne.s32 	%p26, %r68, 0;
	@%p26 bra 	$L__BB9_24;
	mad.lo.s32 	%r204, %r71, %r136, %r2;
	mul.wide.u32 	%rd45, %r204, 4;
	add.s64 	%rd46, %rd1, %rd45;
	ld.global.nc.v4.f32 	{%f73, %f74, %f75, %f76}, [%rd46];
	shl.b32 	%r205, %r281, 4;
	add.s32 	%r206, %r63, %r205;
	st.shared.v4.f32 	[%r206], {%f73, %f74, %f75, %f76};
	bra.uni 	$L__BB9_29;
$L__BB9_24:
	setp.ge.u32 	%p27, %r69, %r136;
	mov.f32 	%f221, 0f00000000;
	@%p27 bra 	$L__BB9_26;
	mad.lo.s32 	%r199, %r71, %r136, %r69;
	mul.wide.u32 	%rd43, %r199, 4;
	add.s64 	%rd44, %rd1, %rd43;
	ld.global.nc.f32 	%f221, [%rd44];
$L__BB9_26:
	shl.b32 	%r200, %r281, 2;
	add.s32 	%r201, %r200, %r66;
	shl.b32 	%r202, %r201, 2;
	add.s32 	%r203, %r63, %r202;
	st.shared.f32 	[%r203], %f221;
	bra.uni 	$L__BB9_29;
$L__BB9_27:
	shl.b32 	%r195, %r281, 2;
	add.s32 	%r72, %r195, %r66;
	setp.ge.s32 	%p25, %r72, %r67;
	@%p25 bra 	$L__BB9_29;
	shl.b32 	%r196, %r72, 2;
	add.s32 	%r197, %r63, %r196;
	mov.b32 	%r198, 0;
	st.shared.u32 	[%r197], %r198;
$L__BB9_29:
	add.s32 	%r281, %r281, %r5;
	setp.lt.s32 	%p28, %r281, %r3;
	@%p28 bra 	$L__BB9_21;
$L__BB9_30:
	bar.sync 	0;
	mov.u32 	%r74, %tid.y;
	add.s32 	%r75, %r2, %r74;
	add.s32 	%r76, %r1, %r64;
	setp.ge.s32 	%p29, %r75, %r136;
	setp.ge.s32 	%p30, %r76, %r135;
	or.pred  	%p31, %p29, %p30;
	@%p31 bra 	$L__BB9_55;
	cvta.to.global.u64 	%rd47, %rd13;
	mul.wide.u32 	%rd48, %r75, 4;
	add.s64 	%rd49, %rd47, %rd48;
	ld.global.nc.u32 	%r207, [%rd49];
	add.s32 	%r208, %r133, %r207;
	add.s32 	%r209, %r208, -1;
	mad.lo.s32 	%r77, %r136, %r76, %r75;
	setp.ge.s32 	%p32, %r76, %r209;
	@%p32 bra 	$L__BB9_33;
	mul.wide.s32 	%rd52, %r77, 4;
	add.s64 	%rd53, %rd2, %rd52;
	mov.b32 	%r265, 2143289344;
	st.global.u32 	[%rd53], %r265;
	bra.uni 	$L__BB9_55;
$L__BB9_33:
	setp.lt.s32 	%p33, %r133, 4;
	mov.f32 	%f251, 0f00000000;
	mov.b32 	%r295, 0;
	@%p33 bra 	$L__BB9_41;
	add.s32 	%r212, %r133, -4;
	shr.u32 	%r213, %r212, 2;
	and.b32  	%r78, %r212, -4;
	add.s32 	%r79, %r213, 1;
	and.b32  	%r80, %r79, 3;
	setp.lt.u32 	%p34, %r212, 12;
	mov.f32 	%f241, 0f00000000;
	mov.b32 	%r286, 0;
	mov.f32 	%f240, %f241;
	mov.f32 	%f239, %f241;
	mov.f32 	%f238, %f241;
	@%p34 bra 	$L__BB9_37;
	and.b32  	%r216, %r79, 2147483644;
	neg.s32 	%r284, %r216;
	shl.b32 	%r217, %r64, 4;
	add.s32 	%r218, %r217, %r4;
	shl.b32 	%r219, %r74, 2;
	add.s32 	%r220, %r218, %r219;
	add.s32 	%r222, %r220, %r192;
	add.s32 	%r282, %r222, 128;
	add.s32 	%r283, %r192, 32;
	mov.f32 	%f241, 0f00000000;
	mov.b32 	%r286, 0;
$L__BB9_36:
	.pragma "nounroll";
	ld.shared.f32 	%f81, [%r282+-128];
	ld.shared.v4.f32 	{%f82, %f83, %f84, %f85}, [%r283+-32];
	fma.rn.f32 	%f86, %f81, %f82, %f238;
	ld.shared.f32 	%f87, [%r282+-112];
	fma.rn.f32 	%f88, %f87, %f83, %f239;
	ld.shared.f32 	%f89, [%r282+-96];
	fma.rn.f32 	%f90, %f89, %f84, %f240;
	ld.shared.f32 	%f91, [%r282+-80];
	fma.rn.f32 	%f92, %f91, %f85, %f241;
	ld.shared.f32 	%f93, [%r282+-64];
	ld.shared.v4.f32 	{%f94, %f95, %f96, %f97}, [%r283+-16];
	fma.rn.f32 	%f98, %f93, %f94, %f86;
	ld.shared.f32 	%f99, [%r282+-48];
	fma.rn.f32 	%f100, %f99, %f95, %f88;
	ld.shared.f32 	%f101, [%r282+-32];
	fma.rn.f32 	%f102, %f101, %f96, %f90;
	ld.shared.f32 	%f103, [%r282+-16];
	fma.rn.f32 	%f104, %f103, %f97, %f92;
	ld.shared.f32 	%f105, [%r282];
	ld.shared.v4.f32 	{%f106, %f107, %f108, %f109}, [%r283];
	fma.rn.f32 	%f110, %f105, %f106, %f98;
	ld.shared.f32 	%f111, [%r282+16];
	fma.rn.f32 	%f112, %f111, %f107, %f100;
	ld.shared.f32 	%f113, [%r282+32];
	fma.rn.f32 	%f114, %f113, %f108, %f102;
	ld.shared.f32 	%f115, [%r282+48];
	fma.rn.f32 	%f116, %f115, %f109, %f104;
	ld.shared.f32 	%f117, [%r282+64];
	ld.shared.v4.f32 	{%f118, %f119, %f120, %f121}, [%r283+16];
	fma.rn.f32 	%f238, %f117, %f118, %f110;
	ld.shared.f32 	%f122, [%r282+80];
	fma.rn.f32 	%f239, %f122, %f119, %f112;
	ld.shared.f32 	%f123, [%r282+96];
	fma.rn.f32 	%f240, %f123, %f120, %f114;
	ld.shared.f32 	%f124, [%r282+112];
	fma.rn.f32 	%f241, %f124, %f121, %f116;
	add.s32 	%r286, %r286, 16;
	add.s32 	%r284, %r284, 4;
	add.s32 	%r283, %r283, 64;
	add.s32 	%r282, %r282, 256;
	setp.ne.s32 	%p35, %r284, 0;
	@%p35 bra 	$L__BB9_36;
$L__BB9_37:
	setp.eq.s32 	%p36, %r80, 0;
	@%p36 bra 	$L__BB9_40;
	shl.b32 	%r223, %r286, 2;
	add.s32 	%r289, %r192, %r223;
	neg.s32 	%r288, %r80;
	shl.b32 	%r225, %r64, 4;
	shl.b32 	%r226, %r286, 4;
	add.s32 	%r227, %r225, %r226;
	add.s32 	%r228, %r227, %r4;
	shl.b32 	%r229, %r74, 2;
	add.s32 	%r230, %r228, %r229;
	add.s32 	%r231, %r230, %r192;
	add.s32 	%r287, %r231, 32;
$L__BB9_39:
	.pragma "nounroll";
	ld.shared.f32 	%f125, [%r287+-32];
	ld.shared.v4.f32 	{%f126, %f127, %f128, %f129}, [%r289];
	fma.rn.f32 	%f238, %f125, %f126, %f238;
	ld.shared.f32 	%f130, [%r287+-16];
	fma.rn.f32 	%f239, %f130, %f127, %f239;
	ld.shared.f32 	%f131, [%r287];
	fma.rn.f32 	%f240, %f131, %f128, %f240;
	ld.shared.f32 	%f132, [%r287+16];
	fma.rn.f32 	%f241, %f132, %f129, %f241;
	add.s32 	%r289, %r289, 16;
	add.s32 	%r288, %r288, 1;
	setp.ne.s32 	%p37, %r288, 0;
	add.s32 	%r287, %r287, 64;
	@%p37 bra 	$L__BB9_39;
$L__BB9_40:
	add.f32 	%f133, %f238, %f239;
	add.f32 	%f134, %f240, %f241;
	add.f32 	%f251, %f133, %f134;
	add.s32 	%r295, %r78, 4;
$L__BB9_41:
	setp.ge.s32 	%p38, %r295, %r133;
	@%p38 bra 	$L__BB9_54;
	sub.s32 	%r103, %r133, %r295;
	and.b32  	%r104, %r103, 15;
	sub.s32 	%r232, %r295, %r133;
	setp.gt.u32 	%p39, %r232, -16;
	@%p39 bra 	$L__BB9_45;
	and.b32  	%r233, %r103, -16;
	neg.s32 	%r293, %r233;
	shl.b32 	%r234, %r64, 4;
	shl.b32 	%r235, %r295, 4;
	add.s32 	%r236, %r234, %r235;
	add.s32 	%r237, %r236, %r4;
	shl.b32 	%r238, %r74, 2;
	add.s32 	%r239, %r237, %r238;
	add.s32 	%r241, %r239, %r192;
	add.s32 	%r292, %r241, 128;
	shl.b32 	%r242, %r295, 2;
	add.s32 	%r243, %r242, %r192;
	add.s32 	%r291, %r243, 32;
$L__BB9_44:
	.pragma "nounroll";
	ld.shared.f32 	%f136, [%r292+-128];
	ld.shared.f32 	%f137, [%r291+-32];
	fma.rn.f32 	%f138, %f136, %f137, %f251;
	ld.shared.f32 	%f139, [%r292+-112];
	ld.shared.f32 	%f140, [%r291+-28];
	fma.rn.f32 	%f141, %f139, %f140, %f138;
	ld.shared.f32 	%f142, [%r292+-96];
	ld.shared.f32 	%f143, [%r291+-24];
	fma.rn.f32 	%f144, %f142, %f143, %f141;
	ld.shared.f32 	%f145, [%r292+-80];
	ld.shared.f32 	%f146, [%r291+-20];
	fma.rn.f32 	%f147, %f145, %f146, %f144;
	ld.shared.f32 	%f148, [%r292+-64];
	ld.shared.f32 	%f149, [%r291+-16];
	fma.rn.f32 	%f150, %f148, %f149, %f147;
	ld.shared.f32 	%f151, [%r292+-48];
	ld.shared.f32 	%f152, [%r291+-12];
	fma.rn.f32 	%f153, %f151, %f152, %f150;
	ld.shared.f32 	%f154, [%r292+-32];
	ld.shared.f32 	%f155, [%r291+-8];
	fma.rn.f32 	%f156, %f154, %f155, %f153;
	ld.shared.f32 	%f157, [%r292+-16];
	ld.shared.f32 	%f158, [%r291+-4];
	fma.rn.f32 	%f159, %f157, %f158, %f156;
	ld.shared.f32 	%f160, [%r292];
	ld.shared.f32 	%f161, [%r291];
	fma.rn.f32 	%f162, %f160, %f161, %f159;
	ld.shared.f32 	%f163, [%r292+16];
	ld.shared.f32 	%f164, [%r291+4];
	fma.rn.f32 	%f165, %f163, %f164, %f162;
	ld.shared.f32 	%f166, [%r292+32];
	ld.shared.f32 	%f167, [%r291+8];
	fma.rn.f32 	%f168, %f166, %f167, %f165;
	ld.shared.f32 	%f169, [%r292+48];
	ld.shared.f32 	%f170, [%r291+12];
	fma.rn.f32 	%f171, %f169, %f170, %f168;
	ld.shared.f32 	%f172, [%r292+64];
	ld.shared.f32 	%f173, [%r291+16];
	fma.rn.f32 	%f174, %f172, %f173, %f171;
	ld.shared.f32 	%f175, [%r292+80];
	ld.shared.f32 	%f176, [%r291+20];
	fma.rn.f32 	%f177, %f175, %f176, %f174;
	ld.shared.f32 	%f178, [%r292+96];
	ld.shared.f32 	%f179, [%r291+24];
	fma.rn.f32 	%f180, %f178, %f179, %f177;
	ld.shared.f32 	%f181, [%r292+112];
	ld.shared.f32 	%f182, [%r291+28];
	fma.rn.f32 	%f251, %f181, %f182, %f180;
	add.s32 	%r295, %r295, 16;
	add.s32 	%r293, %r293, 16;
	add.s32 	%r292, %r292, 256;
	add.s32 	%r291, %r291, 64;
	setp.ne.s32 	%p40, %r293, 0;
	@%p40 bra 	$L__BB9_44;
$L__BB9_45:
	setp.eq.s32 	%p41, %r104, 0;
	@%p41 bra 	$L__BB9_54;
	shl.b32 	%r244, %r64, 2;
	add.s32 	%r245, %r244, %r74;
	shl.b32 	%r246, %r245, 2;
	add.s32 	%r117, %r63, %r246;
	and.b32  	%r118, %r103, 7;
	setp.lt.u32 	%p42, %r104, 8;
	@%p42 bra 	$L__BB9_48;
	shl.b32 	%r247, %r295, 4;
	add.s32 	%r248, %r117, %r247;
	ld.shared.f32 	%f184, [%r248];
	shl.b32 	%r249, %r295, 2;
	add.s32 	%r251, %r192, %r249;
	ld.shared.f32 	%f185, [%r251];
	fma.rn.f32 	%f186, %f184, %f185, %f251;
	ld.shared.f32 	%f187, [%r248+16];
	ld.shared.f32 	%f188, [%r251+4];
	fma.rn.f32 	%f189, %f187, %f188, %f186;
	ld.shared.f32 	%f190, [%r248+32];
	ld.shared.f32 	%f191, [%r251+8];
	fma.rn.f32 	%f192, %f190, %f191, %f189;
	ld.shared.f32 	%f193, [%r248+48];
	ld.shared.f32 	%f194, [%r251+12];
	fma.rn.f32 	%f195, %f193, %f194, %f192;
	ld.shared.f32 	%f196, [%r248+64];
	ld.shared.f32 	%f197, [%r251+16];
	fma.rn.f32 	%f198, %f196, %f197, %f195;
	ld.shared.f32 	%f199, [%r248+80];
	ld.shared.f32 	%f200, [%r251+20];
	fma.rn.f32 	%f201, %f199, %f200, %f198;
	ld.shared.f32 	%f202, [%r248+96];
	ld.shared.f32 	%f203, [%r251+24];
	fma.rn.f32 	%f204, %f202, %f203, %f201;
	ld.shared.f32 	%f205, [%r248+112];
	ld.shared.f32 	%f206, [%r251+28];
	fma.rn.f32 	%f251, %f205, %f206, %f204;
	add.s32 	%r295, %r295, 8;
$L__BB9_48:
	setp.eq.s32 	%p43, %r118, 0;
	@%p43 bra 	$L__BB9_54;
	and.b32  	%r121, %r103, 3;
	setp.lt.u32 	%p44, %r118, 4;
	@%p44 bra 	$L__BB9_51;
	shl.b32 	%r252, %r295, 4;
	add.s32 	%r253, %r117, %r252;
	ld.shared.f32 	%f208, [%r253];
	shl.b32 	%r254, %r295, 2;
	add.s32 	%r256, %r192, %r254;
	ld.shared.f32 	%f209, [%r256];
	fma.rn.f32 	%f210, %f208, %f209, %f251;
	ld.shared.f32 	%f211, [%r253+16];
	ld.shared.f32 	%f212, [%r256+4];
	fma.rn.f32 	%f213, %f211, %f212, %f210;
	ld.shared.f32 	%f214, [%r253+32];
	ld.shared.f32 	%f215, [%r256+8];
	fma.rn.f32 	%f216, %f214, %f215, %f213;
	ld.shared.f32 	%f217, [%r253+48];
	ld.shared.f32 	%f218, [%r256+12];
	fma.rn.f32 	%f251, %f217, %f218, %f216;
	add.s32 	%r295, %r295, 4;
$L__BB9_51:
	setp.eq.s32 	%p45, %r121, 0;
	@%p45 bra 	$L__BB9_54;
	shl.b32 	%r257, %r295, 2;
	add.s32 	%r300, %r192, %r257;
	shl.b32 	%r259, %r64, 4;
	shl.b32 	%r260, %r295, 4;
	add.s32 	%r261, %r259, %r260;
	add.s32 	%r262, %r261, %r4;
	shl.b32 	%r263, %r74, 2;
	add.s32 	%r264, %r262, %r263;
	add.s32 	%r299, %r192, %r264;
	neg.s32 	%r298, %r121;
$L__BB9_53:
	.pragma "nounroll";
	ld.shared.f32 	%f219, [%r299];
	ld.shared.f32 	%f220, [%r300];
	fma.rn.f32 	%f251, %f219, %f220, %f251;
	add.s32 	%r300, %r300, 4;
	add.s32 	%r299, %r299, 16;
	add.s32 	%r298, %r298, 1;
	setp.ne.s32 	%p46, %r298, 0;
	@%p46 bra 	$L__BB9_53;
$L__BB9_54:
	mul.wide.s32 	%rd50, %r77, 4;
	add.s64 	%rd51, %rd2, %rd50;
	st.global.f32 	[%rd51], %f251;
$L__BB9_55:
	ret;

}
	// .globl	ehma_ms1p_tiled_f32_tx128_ty2_async
.visible .entry ehma_ms1p_tiled_f32_tx128_ty2_async(
	.param .u64 .ptr .align 1 ehma_ms1p_tiled_f32_tx128_ty2_async_param_0,
	.param .u64 .ptr .align 1 ehma_ms1p_tiled_f32_tx128_ty2_async_param_1,
	.param .u32 ehma_ms1p_tiled_f32_tx128_ty2_async_param_2,
	.param .f32 ehma_ms1p_tiled_f32_tx128_ty2_async_param_3,
	.param .u32 ehma_ms1p_tiled_f32_tx128_ty2_async_param_4,
	.param .u32 ehma_ms1p_tiled_f32_tx128_ty2_async_param_5,
	.param .u64 .ptr .align 1 ehma_ms1p_tiled_f32_tx128_ty2_async_param_6,
	.param .u64 .ptr .align 1 ehma_ms1p_tiled_f32_tx128_ty2_async_param_7
)
{
	.reg .pred 	%p<57>;
	.reg .b32 	%r<342>;
	.reg .b32 	%f<244>;
	.reg .b64 	%rd<81>;
	// demoted variable
	.shared .align 8 .b8 _ZZ26ehma_ms1p_tiled_core_asyncILi128ELi2EEvPKfS1_ifiiPKiPfE3pss[24];
	ld.param.u64 	%rd16, [ehma_ms1p_tiled_f32_tx128_ty2_async_param_0];
	ld.param.u64 	%rd17, [ehma_ms1p_tiled_f32_tx128_ty2_async_param_1];
	ld.param.u32 	%r136, [ehma_ms1p_tiled_f32_tx128_ty2_async_param_2];
	ld.param.u32 	%r139, [ehma_ms1p_tiled_f32_tx128_ty2_async_param_4];
	ld.param.u32 	%r138, [ehma_ms1p_tiled_f32_tx128_ty2_async_param_5];
	ld.param.u64 	%rd18, [ehma_ms1p_tiled_f32_tx128_ty2_async_param_6];
	ld.param.u64 	%rd19, [ehma_ms1p_tiled_f32_tx128_ty2_async_param_7];
	cvta.to.global.u64 	%rd1, %rd19;
	cvta.to.global.u64 	%rd2, %rd17;
	mov.u32 	%r140, %ctaid.x;
	shl.b32 	%r1, %r140, 7;
	mov.u32 	%r141, %ctaid.y;
	shl.b32 	%r2, %r141, 1;
	setp.ge.s32 	%p1, %r1, %r138;
	setp.ge.s32 	%p2, %r2, %r139;
	or.pred  	%p3, %p1, %p2;
	@%p3 bra 	$L__BB10_74;
	add.s32 	%r3, %r136, 127;
	shl.b32 	%r143, %r136, 2;
	add.s32 	%r144, %r143, 15;
	and.b32  	%r4, %r144, -16;
	mov.u32 	%r5, %ntid.x;
	mov.u32 	%r6, %ntid.y;
	mul.lo.s32 	%r7, %r5, %r6;
	and.b64  	%rd20, %rd17, 15;
	setp.ne.s64 	%p4, %rd20, 0;
	@%p4 bra 	$L__BB10_12;
	shr.s32 	%r8, %r136, 2;
	mov.u32 	%r9, %tid.y;
	mov.u32 	%r10, %tid.x;
	mad.lo.s32 	%r312, %r9, %r5, %r10;
	setp.ge.s32 	%p11, %r312, %r8;
	@%p11 bra 	$L__BB10_9;
	add.s32 	%r167, %r312, %r7;
	max.u32 	%r168, %r8, %r167;
	setp.lt.u32 	%p12, %r167, %r8;
	selp.u32 	%r169, 1, 0, %p12;
	add.s32 	%r170, %r167, %r169;
	sub.s32 	%r171, %r168, %r170;
	div.u32 	%r172, %r171, %r7;
	add.s32 	%r12, %r172, %r169;
	and.b32  	%r173, %r12, 3;
	setp.eq.s32 	%p13, %r173, 3;
	@%p13 bra 	$L__BB10_6;
	add.s32 	%r174, %r12, 1;
	and.b32  	%r175, %r174, 3;
	mul.wide.u32 	%rd33, %r9, %r5;
	cvt.u64.u32 	%rd34, %r10;
	add.s64 	%rd35, %rd33, %rd34;
	shl.b64 	%rd36, %rd35, 4;
	add.s64 	%rd79, %rd2, %rd36;
	mul.wide.u32 	%rd4, %r7, 16;
	shl.b32 	%r176, %r312, 4;
	mov.u32 	%r177, shraw;
	add.s32 	%r306, %r177, %r176;
	shl.b32 	%r14, %r7, 4;
	neg.s32 	%r305, %r175;
	mad.lo.s32 	%r178, %r6, %r175, %r9;
	mad.lo.s32 	%r312, %r5, %r178, %r10;
$L__BB10_5:
	.pragma "nounroll";
	ld.global.v4.f32 	{%f49, %f50, %f51, %f52}, [%rd79];
	st.shared.v4.f32 	[%r306], {%f49, %f50, %f51, %f52};
	add.s64 	%rd79, %rd79, %rd4;
	add.s32 	%r306, %r306, %r14;
	add.s32 	%r305, %r305, 1;
	setp.ne.s32 	%p14, %r305, 0;
	@%p14 bra 	$L__BB10_5;
$L__BB10_6:
	setp.lt.u32 	%p15, %r12, 3;
	@%p15 bra 	$L__BB10_9;
	shl.b32 	%r179, %r7, 1;
	add.s32 	%r311, %r312, %r179;
	mad.lo.s32 	%r310, %r7, 3, %r312;
	add.s32 	%r309, %r312, %r7;
	shl.b32 	%r180, %r312, 4;
	mov.u32 	%r181, shraw;
	add.s32 	%r308, %r181, %r180;
	shl.b32 	%r26, %r7, 6;
$L__BB10_8:
	mul.wide.u32 	%rd37, %r312, 16;
	add.s64 	%rd38, %rd2, %rd37;
	ld.global.v4.f32 	{%f53, %f54, %f55, %f56}, [%rd38];
	st.shared.v4.f32 	[%r308], {%f53, %f54, %f55, %f56};
	add.s32 	%r182, %r312, %r7;
	shl.b32 	%r183, %r7, 4;
	add.s32 	%r184, %r308, %r183;
	mul.wide.u32 	%rd39, %r309, 16;
	add.s64 	%rd40, %rd2, %rd39;
	ld.global.v4.f32 	{%f57, %f58, %f59, %f60}, [%rd40];
	st.shared.v4.f32 	[%r184], {%f57, %f58, %f59, %f60};
	add.s32 	%r185, %r182, %r7;
	shl.b32 	%r186, %r7, 5;
	add.s32 	%r187, %r308, %r186;
	mul.wide.u32 	%rd41, %r311, 16;
	add.s64 	%rd42, %rd2, %rd41;
	ld.global.v4.f32 	{%f61, %f62, %f63, %f64}, [%rd42];
	st.shared.v4.f32 	[%r187], {%f61, %f62, %f63, %f64};
	add.s32 	%r188, %r185, %r7;
	mad.lo.s32 	%r189, %r7, 48, %r308;
	mul.wide.u32 	%rd43, %r310, 16;
	add.s64 	%rd44, %rd2, %rd43;
	ld.global.v4.f32 	{%f65, %f66, %f67, %f68}, [%rd44];
	st.shared.v4.f32 	[%r189], {%f65, %f66, %f67, %f68};
	add.s32 	%r312, %r188, %r7;
	shl.b32 	%r190, %r7, 2;
	add.s32 	%r311, %r311, %r190;
	add.s32 	%r310, %r310, %r190;
	add.s32 	%r309, %r309, %r190;
	add.s32 	%r308, %r308, %r26;
	setp.lt.s32 	%p16, %r312, %r8;
	@%p16 bra 	$L__BB10_8;
$L__BB10_9:
	or.b32  	%r191, %r10, %r9;
	setp.ne.s32 	%p17, %r191, 0;
	and.b32  	%r37, %r136, 3;
	setp.eq.s32 	%p18, %r37, 0;
	or.pred  	%p19, %p17, %p18;
	@%p19 bra 	$L__BB10_19;
	and.b32  	%r313, %r136, -4;
	neg.s32 	%r315, %r37;
	shl.b32 	%r192, %r136, 2;
	and.b32  	%r193, %r192, -16;
	mov.u32 	%r194, shraw;
	add.s32 	%r314, %r194, %r193;
$L__BB10_11:
	mul.wide.s32 	%rd45, %r313, 4;
	add.s64 	%rd46, %rd2, %rd45;
	ld.global.f32 	%f69, [%rd46];
	st.shared.f32 	[%r314], %f69;
	add.s32 	%r315, %r315, 1;
	setp.eq.s32 	%p20, %r315, 0;
	add.s32 	%r314, %r314, 4;
	add.s32 	%r313, %r313, 1;
	@%p20 bra 	$L__BB10_19;
	bra.uni 	$L__BB10_11;
$L__BB10_12:
	mov.u32 	%r47, %tid.y;
	mov.u32 	%r48, %tid.x;
	mad.lo.s32 	%r319, %r47, %r5, %r48;
	setp.ge.s32 	%p5, %r319, %r136;
	@%p5 bra 	$L__BB10_19;
	add.s32 	%r145, %r319, %r7;
	max.u32 	%r146, %r136, %r145;
	setp.lt.u32 	%p6, %r145, %r136;
	selp.u32 	%r147, 1, 0, %p6;
	add.s32 	%r148, %r145, %r147;
	sub.s32 	%r149, %r146, %r148;
	div.u32 	%r150, %r149, %r7;
	add.s32 	%r50, %r150, %r147;
	and.b32  	%r151, %r50, 3;
	setp.eq.s32 	%p7, %r151, 3;
	@%p7 bra 	$L__BB10_16;
	add.s32 	%r152, %r50, 1;
	and.b32  	%r153, %r152, 3;
	shl.b32 	%r154, %r319, 2;
	mov.u32 	%r155, shraw;
	add.s32 	%r317, %r155, %r154;
	shl.b32 	%r52, %r7, 2;
	mul.wide.u32 	%rd21, %r47, %r5;
	cvt.u64.u32 	%rd22, %r48;
	add.s64 	%rd23, %rd21, %rd22;
	shl.b64 	%rd24, %rd23, 2;
	add.s64 	%rd80, %rd2, %rd24;
	mul.wide.u32 	%rd8, %r7, 4;
	neg.s32 	%r316, %r153;
	mad.lo.s32 	%r156, %r6, %r153, %r47;
	mad.lo.s32 	%r319, %r5, %r156, %r48;
$L__BB10_15:
	.pragma "nounroll";
	ld.global.f32 	%f44, [%rd80];
	st.shared.f32 	[%r317], %f44;
	add.s32 	%r317, %r317, %r52;
	add.s64 	%rd80, %rd80, %rd8;
	add.s32 	%r316, %r316, 1;
	setp.ne.s32 	%p8, %r316, 0;
	@%p8 bra 	$L__BB10_15;
$L__BB10_16:
	setp.lt.u32 	%p9, %r50, 3;
	@%p9 bra 	$L__BB10_19;
	mov.u32 	%r158, shraw;
	shl.b32 	%r161, %r7, 2;
$L__BB10_18:
	mul.wide.u32 	%rd25, %r319, 4;
	add.s64 	%rd26, %rd2, %rd25;
	ld.global.f32 	%f45, [%rd26];
	shl.b32 	%r157, %r319, 2;
	add.s32 	%r159, %r158, %r157;
	st.shared.f32 	[%r159], %f45;
	add.s32 	%r160, %r319, %r7;
	mul.wide.u32 	%rd27, %r160, 4;
	add.s64 	%rd28, %rd2, %rd27;
	ld.global.f32 	%f46, [%rd28];
	add.s32 	%r162, %r159, %r161;
	st.shared.f32 	[%r162], %f46;
	add.s32 	%r163, %r160, %r7;
	mul.wide.u32 	%rd29, %r163, 4;
	add.s64 	%rd30, %rd2, %rd29;
	ld.global.f32 	%f47, [%rd30];
	add.s32 	%r164, %r162, %r161;
	st.shared.f32 	[%r164], %f47;
	add.s32 	%r165, %r163, %r7;
	mul.wide.u32 	%rd31, %r165, 4;
	add.s64 	%rd32, %rd2, %rd31;
	ld.global.f32 	%f48, [%rd32];
	add.s32 	%r166, %r164, %r161;
	st.shared.f32 	[%r166], %f48;
	add.s32 	%r319, %r165, %r7;
	setp.lt.s32 	%p10, %r319, %r136;
	@%p10 bra 	$L__BB10_18;
$L__BB10_19:
	bar.sync 	0;
	mov.u32 	%r62, %tid.x;
	mov.u32 	%r63, %tid.y;
	mov.u32 	%r195, %tid.z;
	mad.lo.s32 	%r196, %r195, %r6, %r63;
	mul.lo.s32 	%r197, %r196, %r5;
	or.b32  	%r198, %r197, %r62;
	setp.ne.s32 	%p21, %r198, 0;
	@%p21 bra 	$L__BB10_21;
	mov.u32 	%r204, %ntid.z;
	mul.lo.s32 	%r203, %r7, %r204;
	mov.u32 	%r201, _ZZ26ehma_ms1p_tiled_core_asyncILi128ELi2EEvPKfS1_ifiiPKiPfE3pss;
	add.s32 	%r199, %r201, 8;
	// begin inline asm
	mbarrier.init.shared.b64 [%r199], %r203;
	// end inline asm
	// begin inline asm
	mbarrier.init.shared.b64 [%r201], %r203;
	// end inline asm
	cvt.u64.u32 	%rd48, %r201;
	cvta.shared.u64 	%rd49, %rd48;
	add.s64 	%rd47, %rd49, 16;
	// begin inline asm
	st.relaxed.cta.b32 [%rd47],%r203;
	// end inline asm
$L__BB10_21:
	barrier.sync 	0;
	mov.b32 	%r320, 0;
	// begin inline asm
	mov.u64 %rd50, %globaltimer;
	// end inline asm
	mov.u32 	%r209, _ZZ26ehma_ms1p_tiled_core_asyncILi128ELi2EEvPKfS1_ifiiPKiPfE3pss;
	add.s32 	%r207, %r209, 8;
$L__BB10_22:
	mov.b32 	%r208, 1;
	// begin inline asm
	{
	.reg .pred p;
	mbarrier.try_wait.parity.shared.b64 p, [%r207], %r208;
	selp.b32 %r206, 1, 0, p;
	}
	// end inline asm
	setp.ne.s32 	%p22, %r206, 0;
	@%p22 bra 	$L__BB10_29;
	setp.gt.s32 	%p54, %r320, 15;
	@%p54 bra 	$L__BB10_25;
	add.s32 	%r320, %r320, 1;
	bra.uni 	$L__BB10_22;
$L__BB10_25:
	// begin inline asm
	mov.u64 %rd74, %globaltimer;
	// end inline asm
	sub.s64 	%rd12, %rd74, %rd50;
	setp.lt.s64 	%p55, %rd12, 4000000;
	@%p55 bra 	$L__BB10_27;
	mov.b32 	%r303, 1000000;
	// begin inline asm
	nanosleep.u32 %r303;
	// end inline asm
	bra.uni 	$L__BB10_22;
$L__BB10_27:
	setp.lt.s64 	%p56, %rd12, 40000;
	@%p56 bra 	$L__BB10_22;
	shr.s64 	%rd75, %rd12, 63;
	shr.u64 	%rd76, %rd75, 62;
	add.s64 	%rd77, %rd12, %rd76;
	shr.u64 	%rd78, %rd77, 2;
	cvt.u32.u64 	%r304, %rd78;
	// begin inline asm
	nanosleep.u32 %r304;
	// end inline asm
	bra.uni 	$L__BB10_22;
$L__BB10_29:
	mov.u32 	%r210, shraw;
	add.s32 	%r66, %r210, %r4;
	setp.ge.s32 	%p23, %r62, %r3;
	@%p23 bra 	$L__BB10_38;
	sub.s32 	%r211, %r1, %r136;
	add.s32 	%r67, %r211, 1;
	shl.b32 	%r68, %r3, 1;
	add.s32 	%r69, %r2, %r63;
	cvta.to.global.u64 	%rd13, %rd16;
	mov.u32 	%r321, %r62;
$L__BB10_31:
	add.s32 	%r71, %r67, %r321;
	setp.lt.s32 	%p24, %r71, 0;
	setp.ge.s32 	%p25, %r71, %r138;
	or.pred  	%p26, %p24, %p25;
	@%p26 bra 	$L__BB10_35;
	setp.ge.s32 	%p28, %r69, %r139;
	shl.b32 	%r216, %r321, 1;
	add.s32 	%r217, %r216, %r63;
	shl.b32 	%r218, %r217, 2;
	add.s32 	%r72, %r66, %r218;
	@%p28 bra 	$L__BB10_34;
	mad.lo.s32 	%r221, %r71, %r139, %r69;
	mul.wide.u32 	%rd52, %r221, 4;
	add.s64 	%rd51, %rd13, %rd52;
	// begin inline asm
	cp.async.ca.shared.global [%r72], [%rd51], 4, 4;
	// end inline asm
	bra.uni 	$L__BB10_37;
$L__BB10_34:
	mov.b32 	%r219, 0;
	st.shared.u32 	[%r72], %r219;
	bra.uni 	$L__BB10_37;
$L__BB10_35:
	shl.b32 	%r212, %r321, 1;
	add.s32 	%r73, %r212, %r63;
	setp.ge.s32 	%p27, %r73, %r68;
	@%p27 bra 	$L__BB10_37;
	shl.b32 	%r213, %r73, 2;
	add.s32 	%r214, %r66, %r213;
	mov.b32 	%r215, 0;
	st.shared.u32 	[%r214], %r215;
$L__BB10_37:
	add.s32 	%r321, %r321, %r5;
	setp.lt.s32 	%p29, %r321, %r3;
	@%p29 bra 	$L__BB10_31;
$L__BB10_38:
	// begin inline asm
	cp.async.mbarrier.arrive.shared.b64 [%r209];
	// end inline asm
	mov.b32 	%r224, 1;
	// begin inline asm
	mbarrier.arrive.shared::cta.b64                             %rd53,  [%r209], %r224;    // 2. 
	// end inline asm
	mov.b32 	%r322, 0;
	// begin inline asm
	mov.u64 %rd54, %globaltimer;
	// end inline asm
$L__BB10_39:
	mov.b32 	%r228, 0;
	// begin inline asm
	{
	.reg .pred p;
	mbarrier.try_wait.parity.shared.b64 p, [%r209], %r228;
	selp.b32 %r226, 1, 0, p;
	}
	// end inline asm
	setp.ne.s32 	%p30, %r226, 0;
	@%p30 bra 	$L__BB10_46;
	setp.gt.s32 	%p51, %r322, 15;
	@%p51 bra 	$L__BB10_42;
	add.s32 	%r322, %r322, 1;
	bra.uni 	$L__BB10_39;
$L__BB10_42:
	// begin inline asm
	mov.u64 %rd69, %globaltimer;
	// end inline asm
	sub.s64 	%rd15, %rd69, %rd54;
	setp.lt.s64 	%p52, %rd15, 4000000;
	@%p52 bra 	$L__BB10_44;
	mov.b32 	%r301, 1000000;
	// begin inline asm
	nanosleep.u32 %r301;
	// end inline asm
	bra.uni 	$L__BB10_39;
$L__BB10_44:
	setp.lt.s64 	%p53, %rd15, 40000;
	@%p53 bra 	$L__BB10_39;
	shr.s64 	%rd70, %rd15, 63;
	shr.u64 	%rd71, %rd70, 62;
	add.s64 	%rd72, %rd15, %rd71;
	shr.u64 	%rd73, %rd72, 2;
	cvt.u32.u64 	%r302, %rd73;
	// begin inline asm
	nanosleep.u32 %r302;
	// end inline asm
	bra.uni 	$L__BB10_39;
$L__BB10_46:
	bar.sync 	0;
	add.s32 	%r77, %r2, %r63;
	add.s32 	%r78, %r1, %r62;
	setp.ge.s32 	%p31, %r77, %r139;
	setp.ge.s32 	%p32, %r78, %r138;
	or.pred  	%p33, %p31, %p32;
	@%p33 bra 	$L__BB10_71;
	cvta.to.global.u64 	%rd55, %rd18;
	mul.wide.u32 	%rd56, %r77, 4;
	add.s64 	%rd57, %rd55, %rd56;
	ld.global.nc.u32 	%r229, [%rd57];
	add.s32 	%r230, %r136, %r229;
	add.s32 	%r231, %r230, -1;
	mad.lo.s32 	%r79, %r139, %r78, %r77;
	setp.ge.s32 	%p34, %r78, %r231;
	@%p34 bra 	$L__BB10_49;
	mul.wide.s32 	%rd60, %r79, 4;
	add.s64 	%rd61, %rd1, %rd60;
	mov.b32 	%r287, 2143289344;
	st.global.u32 	[%rd61], %r287;
	bra.uni 	$L__BB10_71;
$L__BB10_49:
	setp.lt.s32 	%p35, %r136, 4;
	mov.f32 	%f243, 0f00000000;
	mov.b32 	%r336, 0;
	@%p35 bra 	$L__BB10_57;
	add.s32 	%r234, %r136, -4;
	shr.u32 	%r235, %r234, 2;
	and.b32  	%r80, %r234, -4;
	add.s32 	%r81, %r235, 1;
	and.b32  	%r82, %r81, 3;
	setp.lt.u32 	%p36, %r234, 12;
	mov.f32 	%f233, 0f00000000;
	mov.b32 	%r327, 0;
	mov.f32 	%f232, %f233;
	mov.f32 	%f231, %f233;
	mov.f32 	%f230, %f233;
	@%p36 bra 	$L__BB10_53;
	and.b32  	%r238, %r81, 2147483644;
	neg.s32 	%r325, %r238;
	shl.b32 	%r239, %r62, 3;
	add.s32 	%r240, %r4, %r239;
	shl.b32 	%r241, %r63, 2;
	add.s32 	%r242, %r240, %r241;
	add.s32 	%r244, %r242, %r210;
	add.s32 	%r323, %r244, 64;
	add.s32 	%r324, %r210, 32;
	mov.f32 	%f233, 0f00000000;
	mov.b32 	%r327, 0;
$L__BB10_52:
	.pragma "nounroll";
	ld.shared.f32 	%f74, [%r323+-64];
	ld.shared.v4.f32 	{%f75, %f76, %f77, %f78}, [%r324+-32];
	fma.rn.f32 	%f79, %f74, %f75, %f230;
	ld.shared.f32 	%f80, [%r323+-56];
	fma.rn.f32 	%f81, %f80, %f76, %f231;
	ld.shared.f32 	%f82, [%r323+-48];
	fma.rn.f32 	%f83, %f82, %f77, %f232;
	ld.shared.f32 	%f84, [%r323+-40];
	fma.rn.f32 	%f85, %f84, %f78, %f233;
	ld.shared.f32 	%f86, [%r323+-32];
	ld.shared.v4.f32 	{%f87, %f88, %f89, %f90}, [%r324+-16];
	fma.rn.f32 	%f91, %f86, %f87, %f79;
	ld.shared.f32 	%f92, [%r323+-24];
	fma.rn.f32 	%f93, %f92, %f88, %f81;
	ld.shared.f32 	%f94, [%r323+-16];
	fma.rn.f32 	%f95, %f94, %f89, %f83;
	ld.shared.f32 	%f96, [%r323+-8];
	fma.rn.f32 	%f97, %f96, %f90, %f85;
	ld.shared.f32 	%f98, [%r323];
	ld.shared.v4.f32 	{%f99, %f100, %f101, %f102}, [%r324];
	fma.rn.f32 	%f103, %f98, %f99, %f91;
	ld.shared.f32 	%f104, [%r323+8];
	fma.rn.f32 	%f105, %f104, %f100, %f93;
	ld.shared.f32 	%f106, [%r323+16];
	fma.rn.f32 	%f107, %f106, %f101, %f95;
	ld.shared.f32 	%f108, [%r323+24];
	fma.rn.f32 	%f109, %f108, %f102, %f97;
	ld.shared.f32 	%f110, [%r323+32];
	ld.shared.v4.f32 	{%f111, %f112, %f113, %f114}, [%r324+16];
	fma.rn.f32 	%f230, %f110, %f111, %f103;
	ld.shared.f32 	%f115, [%r323+40];
	fma.rn.f32 	%f231, %f115, %f112, %f105;
	ld.shared.f32 	%f116, [%r323+48];
	fma.rn.f32 	%f232, %f116, %f113, %f107;
	ld.shared.f32 	%f117, [%r323+56];
	fma.rn.f32 	%f233, %f117, %f114, %f109;
	add.s32 	%r327, %r327, 16;
	add.s32 	%r325, %r325, 4;
	add.s32 	%r324, %r324, 64;
	add.s32 	%r323, %r323, 128;
	setp.ne.s32 	%p37, %r325, 0;
	@%p37 bra 	$L__BB10_52;
$L__BB10_53:
	setp.eq.s32 	%p38, %r82, 0;
	@%p38 bra 	$L__BB10_56;
	shl.b32 	%r245, %r327, 2;
	add.s32 	%r330, %r210, %r245;
	neg.s32 	%r329, %r82;
	shl.b32 	%r247, %r62, 3;
	add.s32 	%r248, %r4, %r247;
	shl.b32 	%r249, %r327, 3;
	add.s32 	%r250, %r248, %r249;
	shl.b32 	%r251, %r63, 2;
	add.s32 	%r252, %r250, %r251;
	add.s32 	%r253, %r252, %r210;
	add.s32 	%r328, %r253, 16;
$L__BB10_55:
	.pragma "nounroll";
	ld.shared.f32 	%f118, [%r328+-16];
	ld.shared.v4.f32 	{%f119, %f120, %f121, %f122}, [%r330];
	fma.rn.f32 	%f230, %f118, %f119, %f230;
	ld.shared.f32 	%f123, [%r328+-8];
	fma.rn.f32 	%f231, %f123, %f120, %f231;
	ld.shared.f32 	%f124, [%r328];
	fma.rn.f32 	%f232, %f124, %f121, %f232;
	ld.shared.f32 	%f125, [%r328+8];
	fma.rn.f32 	%f233, %f125, %f122, %f233;
	add.s32 	%r330, %r330, 16;
	add.s32 	%r329, %r329, 1;
	setp.ne.s32 	%p39, %r329, 0;
	add.s32 	%r328, %r328, 32;
	@%p39 bra 	$L__BB10_55;
$L__BB10_56:
	add.f32 	%f126, %f230, %f231;
	add.f32 	%f127, %f232, %f233;
	add.f32 	%f243, %f126, %f127;
	add.s32 	%r336, %r80, 4;
$L__BB10_57:
	setp.ge.s32 	%p40, %r336, %r136;
	@%p40 bra 	$L__BB10_70;
	sub.s32 	%r105, %r136, %r336;
	and.b32  	%r106, %r105, 15;
	sub.s32 	%r254, %r336, %r136;
	setp.gt.u32 	%p41, %r254, -16;
	@%p41 bra 	$L__BB10_61;
	and.b32  	%r255, %r105, -16;
	neg.s32 	%r334, %r255;
	shl.b32 	%r256, %r62, 3;
	add.s32 	%r257, %r4, %r256;
	shl.b32 	%r258, %r336, 3;
	add.s32 	%r259, %r257, %r258;
	shl.b32 	%r260, %r63, 2;
	add.s32 	%r261, %r259, %r260;
	add.s32 	%r263, %r261, %r210;
	add.s32 	%r333, %r263, 64;
	shl.b32 	%r264, %r336, 2;
	add.s32 	%r265, %r264, %r210;
	add.s32 	%r332, %r265, 32;
$L__BB10_60:
	.pragma "nounroll";
	ld.shared.f32 	%f129, [%r333+-64];
	ld.shared.f32 	%f130, [%r332+-32];
	fma.rn.f32 	%f131, %f129, %f130, %f243;
	ld.shared.f32 	%f132, [%r333+-56];
	ld.shared.f32 	%f133, [%r332+-28];
	fma.rn.f32 	%f134, %f132, %f133, %f131;
	ld.shared.f32 	%f135, [%r333+-48];
	ld.shared.f32 	%f136, [%r332+-24];
	fma.rn.f32 	%f137, %f135, %f136, %f134;
	ld.shared.f32 	%f138, [%r333+-40];
	ld.shared.f32 	%f139, [%r332+-20];
	fma.rn.f32 	%f140, %f138, %f139, %f137;
	ld.shared.f32 	%f141, [%r333+-32];
	ld.shared.f32 	%f142, [%r332+-16];
	fma.rn.f32 	%f143, %f141, %f142, %f140;
	ld.shared.f32 	%f144, [%r333+-24];
	ld.shared.f32 	%f145, [%r332+-12];
	fma.rn.f32 	%f146, %f144, %f145, %f143;
	ld.shared.f32 	%f147, [%r333+-16];
	ld.shared.f32 	%f148, [%r332+-8];
	fma.rn.f32 	%f149, %f147, %f148, %f146;
	ld.shared.f32 	%f150, [%r333+-8];
	ld.shared.f32 	%f151, [%r332+-4];
	fma.rn.f32 	%f152, %f150, %f151, %f149;
	ld.shared.f32 	%f153, [%r333];
	ld.shared.f32 	%f154, [%r332];
	fma.rn.f32 	%f155, %f153, %f154, %f152;
	ld.shared.f32 	%f156, [%r333+8];
	ld.shared.f32 	%f157, [%r332+4];
	fma.rn.f32 	%f158, %f156, %f157, %f155;
	ld.shared.f32 	%f159, [%r333+16];
	ld.shared.f32 	%f160, [%r332+8];
	fma.rn.f32 	%f161, %f159, %f160, %f158;
	ld.shared.f32 	%f162, [%r333+24];
	ld.shared.f32 	%f163, [%r332+12];
	fma.rn.f32 	%f164, %f162, %f163, %f161;
	ld.shared.f32 	%f165, [%r333+32];
	ld.shared.f32 	%f166, [%r332+16];
	fma.rn.f32 	%f167, %f165, %f166, %f164;
	ld.shared.f32 	%f168, [%r333+40];
	ld.shared.f32 	%f169, [%r332+20];
	fma.rn.f32 	%f170, %f168, %f169, %f167;
	ld.shared.f32 	%f171, [%r333+48];
	ld.shared.f32 	%f172, [%r332+24];
	fma.rn.f32 	%f173, %f171, %f172, %f170;
	ld.shared.f32 	%f174, [%r333+56];
	ld.shared.f32 	%f175, [%r332+28];
	fma.rn.f32 	%f243, %f174, %f175, %f173;
	add.s32 	%r336, %r336, 16;
	add.s32 	%r334, %r334, 16;
	add.s32 	%r333, %r333, 128;
	add.s32 	%r332, %r332, 64;
	setp.ne.s32 	%p42, %r334, 0;
	@%p42 bra 	$L__BB10_60;
$L__BB10_61:
	setp.eq.s32 	%p43, %r106, 0;
	@%p43 bra 	$L__BB10_70;
	shl.b32 	%r266, %r62, 1;
	add.s32 	%r267, %r266, %r63;
	shl.b32 	%r268, %r267, 2;
	add.s32 	%r119, %r66, %r268;
	and.b32  	%r120, %r105, 7;
	setp.lt.u32 	%p44, %r106, 8;
	@%p44 bra 	$L__BB10_64;
	shl.b32 	%r269, %r336, 3;
	add.s32 	%r270, %r119, %r269;
	ld.shared.f32 	%f177, [%r270];
	shl.b32 	%r271, %r336, 2;
	add.s32 	%r273, %r210, %r271;
	ld.shared.f32 	%f178, [%r273];
	fma.rn.f32 	%f179, %f177, %f178, %f243;
	ld.shared.f32 	%f180, [%r270+8];
	ld.shared.f32 	%f181, [%r273+4];
	fma.rn.f32 	%f182, %f180, %f181, %f179;
	ld.shared.f32 	%f183, [%r270+16];
	ld.shared.f32 	%f184, [%r273+8];
	fma.rn.f32 	%f185, %f183, %f184, %f182;
	ld.shared.f32 	%f186, [%r270+24];
	ld.shared.f32 	%f187, [%r273+12];
	fma.rn.f32 	%f188, %f186, %f187, %f185;
	ld.shared.f32 	%f189, [%r270+32];
	ld.shared.f32 	%f190, [%r273+16];
	fma.rn.f32 	%f191, %f189, %f190, %f188;
	ld.shared.f32 	%f192, [%r270+40];
	ld.shared.f32 	%f193, [%r273+20];
	fma.rn.f32 	%f194, %f192, %f193, %f191;
	ld.shared.f32 	%f195, [%r270+48];
	ld.shared.f32 	%f196, [%r273+24];
	fma.rn.f32 	%f197, %f195, %f196, %f194;
	ld.shared.f32 	%f198, [%r270+56];
	ld.shared.f32 	%f199, [%r273+28];
	fma.rn.f32 	%f243, %f198, %f199, %f197;
	add.s32 	%r336, %r336, 8;
$L__BB10_64:
	setp.eq.s32 	%p45, %r120, 0;
	@%p45 bra 	$L__BB10_70;
	and.b32  	%r123, %r105, 3;
	setp.lt.u32 	%p46, %r120, 4;
	@%p46 bra 	$L__BB10_67;
	shl.b32 	%r274, %r336, 3;
	add.s32 	%r275, %r119, %r274;
	ld.shared.f32 	%f201, [%r275];
	shl.b32 	%r276, %r336, 2;
	add.s32 	%r278, %r210, %r276;
	ld.shared.f32 	%f202, [%r278];
	fma.rn.f32 	%f203, %f201, %f202, %f243;
	ld.shared.f32 	%f204, [%r275+8];
	ld.shared.f32 	%f205, [%r278+4];
	fma.rn.f32 	%f206, %f204, %f205, %f203;
	ld.shared.f32 	%f207, [%r275+16];
	ld.shared.f32 	%f208, [%r278+8];
	fma.rn.f32 	%f209, %f207, %f208, %f206;
	ld.shared.f32 	%f210, [%r275+24];
	ld.shared.f32 	%f211, [%r278+12];
	fma.rn.f32 	%f243, %f210, %f211, %f209;
	add.s32 	%r336, %r336, 4;
$L__BB10_67:
	setp.eq.s32 	%p47, %r123, 0;
	@%p47 bra 	$L__BB10_70;
	shl.b32 	%r279, %r336, 2;
	add.s32 	%r341, %r210, %r279;
	shl.b32 	%r281, %r62, 3;
	add.s32 	%r282, %r4, %r281;
	shl.b32 	%r283, %r336, 3;
	add.s32 	%r284, %r282, %r283;
	shl.b32 	%r285, %r63, 2;
	add.s32 	%r286, %r284, %r285;
	add.s32 	%r340, %r210, %r286;
	neg.s32 	%r339, %r123;
$L__BB10_69:
	.pragma "nounroll";
	ld.shared.f32 	%f212, [%r340];
	ld.shared.f32 	%f213, [%r341];
	fma.rn.f32 	%f243, %f212, %f213, %f243;
	add.s32 	%r341, %r341, 4;
	add.s32 	%r340, %r340, 8;
	add.s32 	%r339, %r339, 1;
	setp.ne.s32 	%p48, %r339, 0;
	@%p48 bra 	$L__BB10_69;
$L__BB10_70:
	mul.wide.s32 	%rd58, %r79, 4;
	add.s64 	%rd59, %rd1, %rd58;
	st.global.f32 	[%rd59], %f243;
$L__BB10_71:
	bar.sync 	0;
	mov.b32 	%r289, 1;
	// begin inline asm
	mbarrier.arrive.shared::cta.b64                             %rd62,  [%r207], %r289;    // 2. 
	// end inline asm
	// begin inline asm
	activemask.b32 %r290;
	// end inline asm
	cvt.u64.u32 	%rd63, %r209;
	cvta.shared.u64 	%rd64, %rd63;
	add.s64 	%rd65, %rd64, 16;
	match.any.sync.b64 	%r135, %rd65, %r290;
	brev.b32 	%r293, %r135;
	bfind.shiftamt.u32 	%r294, %r293;
	// begin inline asm
	mov.u32 %r291, %laneid;
	// end inline asm
	setp.ne.s32 	%p49, %r291, %r294;
	@%p49 bra 	$L__BB10_74;
	popc.b32 	%r297, %r135;
	neg.s32 	%r296, %r297;
	// begin inline asm
	fence.sc.cta;
	// end inline asm
	cvta.shared.u64 	%rd68, %rd63;
	add.s64 	%rd66, %rd68, 16;
	// begin inline asm
	atom.add.acquire.cta.u32 %r295,[%rd66],%r296;
	// end inline asm
	setp.ne.s32 	%p50, %r295, %r297;
	@%p50 bra 	$L__BB10_74;
	// begin inline asm
	mbarrier.inval.shared.b64 [%r209];
	// end inline asm
	// begin inline asm
	mbarrier.inval.shared.b64 [%r207];
	// end inline asm
$L__BB10_74:
	ret;

}
	// .globl	ehma_ms1p_tiled_f32_tx128_ty4_async
.visible .entry ehma_ms1p_tiled_f32_tx128_ty4_async(
	.param .u64 .ptr .align 1 ehma_ms1p_tiled_f32_tx128_ty4_async_param_0,
	.param .u64 .ptr .align 1 ehma_ms1p_tiled_f32_tx128_ty4_async_param_1,
	.param .u32 ehma_ms1p_tiled_f32_tx128_ty4_async_param_2,
	.param .f32 ehma_ms1p_tiled_f32_tx128_ty4_async_param_3,
	.param .u32 ehma_ms1p_tiled_f32_tx128_ty4_async_param_4,
	.param .u32 ehma_ms1p_tiled_f32_tx128_ty4_async_param_5,
	.param .u64 .ptr .align 1 ehma_ms1p_tiled_f32_tx128_ty4_async_param_6,
	.param .u64 .ptr .align 1 ehma_ms1p_tiled_f32_tx128_ty4_async_param_7
)
{
	.reg .pred 	%p<59>;
	.reg .b32 	%r<349>;
	.reg .b32 	%f<244>;
	.reg .b64 	%rd<86>;
	// demoted variable
	.shared .align 8 .b8 _ZZ26ehma_ms1p_tiled_core_asyncILi128ELi4EEvPKfS1_ifiiPKiPfE3pss[24];
	ld.param.u64 	%rd16, [ehma_ms1p_tiled_f32_tx128_ty4_async_param_0];
	ld.param.u64 	%rd17, [ehma_ms1p_tiled_f32_tx128_ty4_async_param_1];
	ld.param.u32 	%r137, [ehma_ms1p_tiled_f32_tx128_ty4_async_param_2];
	ld.param.u32 	%r140, [ehma_ms1p_tiled_f32_tx128_ty4_async_param_4];
	ld.param.u32 	%r139, [ehma_ms1p_tiled_f32_tx128_ty4_async_param_5];
	ld.param.u64 	%rd18, [ehma_ms1p_tiled_f32_tx128_ty4_async_param_6];
	ld.param.u64 	%rd19, [ehma_ms1p_tiled_f32_tx128_ty4_async_param_7];
	cvta.to.global.u64 	%rd1, %rd19;
	cvta.to.global.u64 	%rd2, %rd17;
	mov.u32 	%r141, %ctaid.x;
	shl.b32 	%r1, %r141, 7;
	mov.u32 	%r142, %ctaid.y;
	shl.b32 	%r2, %r142, 2;
	setp.ge.s32 	%p1, %r1, %r139;
	setp.ge.s32 	%p2, %r2, %r140;
	or.pred  	%p3, %p1, %p2;
	@%p3 bra 	$L__BB11_77;
	add.s32 	%r3, %r137, 127;
	shl.b32 	%r144, %r137, 2;
	add.s32 	%r145, %r144, 15;
	and.b32  	%r4, %r145, -16;
	mov.u32 	%r5, %ntid.x;
	mov.u32 	%r6, %ntid.y;
	mul.lo.s32 	%r7, %r5, %r6;
	and.b64  	%rd20, %rd17, 15;
	setp.ne.s64 	%p4, %rd20, 0;
	@%p4 bra 	$L__BB11_12;
	shr.s32 	%r8, %r137, 2;
	mov.u32 	%r9, %tid.y;
	mov.u32 	%r10, %tid.x;
	mad.lo.s32 	%r319, %r9, %r5, %r10;
	setp.ge.s32 	%p11, %r319, %r8;
	@%p11 bra 	$L__BB11_9;
	add.s32 	%r168, %r319, %r7;
	max.u32 	%r169, %r8, %r168;
	setp.lt.u32 	%p12, %r168, %r8;
	selp.u32 	%r170, 1, 0, %p12;
	add.s32 	%r171, %r168, %r170;
	sub.s32 	%r172, %r169, %r171;
	div.u32 	%r173, %r172, %r7;
	add.s32 	%r12, %r173, %r170;
	and.b32  	%r174, %r12, 3;
	setp.eq.s32 	%p13, %r174, 3;
	@%p13 bra 	$L__BB11_6;
	add.s32 	%r175, %r12, 1;
	and.b32  	%r176, %r175, 3;
	mul.wide.u32 	%rd33, %r9, %r5;
	cvt.u64.u32 	%rd34, %r10;
	add.s64 	%rd35, %rd33, %rd34;
	shl.b64 	%rd36, %rd35, 4;
	add.s64 	%rd84, %rd2, %rd36;
	mul.wide.u32 	%rd4, %r7, 16;
	shl.b32 	%r177, %r319, 4;
	mov.u32 	%r178, shraw;
	add.s32 	%r313, %r178, %r177;
	shl.b32 	%r14, %r7, 4;
	neg.s32 	%r312, %r176;
	mad.lo.s32 	%r179, %r6, %r176, %r9;
	mad.lo.s32 	%r319, %r5, %r179, %r10;
$L__BB11_5:
	.pragma "nounroll";
	ld.global.v4.f32 	{%f49, %f50, %f51, %f52}, [%rd84];
	st.shared.v4.f32 	[%r313], {%f49, %f50, %f51, %f52};
	add.s64 	%rd84, %rd84, %rd4;
	add.s32 	%r313, %r313, %r14;
	add.s32 	%r312, %r312, 1;
	setp.ne.s32 	%p14, %r312, 0;
	@%p14 bra 	$L__BB11_5;
$L__BB11_6:
	setp.lt.u32 	%p15, %r12, 3;
	@%p15 bra 	$L__BB11_9;
	shl.b32 	%r180, %r7, 1;
	add.s32 	%r318, %r319, %r180;
	mad.lo.s32 	%r317, %r7, 3, %r319;
	add.s32 	%r316, %r319, %r7;
	shl.b32 	%r181, %r319, 4;
	mov.u32 	%r182, shraw;
	add.s32 	%r315, %r182, %r181;
	shl.b32 	%r26, %r7, 6;
$L__BB11_8:
	mul.wide.u32 	%rd37, %r319, 16;
	add.s64 	%rd38, %rd2, %rd37;
	ld.global.v4.f32 	{%f53, %f54, %f55, %f56}, [%rd38];
	st.shared.v4.f32 	[%r315], {%f53, %f54, %f55, %f56};
	add.s32 	%r183, %r319, %r7;
	shl.b32 	%r184, %r7, 4;
	add.s32 	%r185, %r315, %r184;
	mul.wide.u32 	%rd39, %r316, 16;
	add.s64 	%rd40, %rd2, %rd39;
	ld.global.v4.f32 	{%f57, %f58, %f59, %f60}, [%rd40];
	st.shared.v4.f32 	[%r185], {%f57, %f58, %f59, %f60};
	add.s32 	%r186, %r183, %r7;
	shl.b32 	%r187, %r7, 5;
	add.s32 	%r188, %r315, %r187;
	mul.wide.u32 	%rd41, %r318, 16;
	add.s64 	%rd42, %rd2, %rd41;
	ld.global.v4.f32 	{%f61, %f62, %f63, %f64}, [%rd42];
	st.shared.v4.f32 	[%r188], {%f61, %f62, %f63, %f64};
	add.s32 	%r189, %r186, %r7;
	mad.lo.s32 	%r190, %r7, 48, %r315;
	mul.wide.u32 	%rd43, %r317, 16;
	add.s64 	%rd44, %rd2, %rd43;
	ld.global.v4.f32 	{%f65, %f66, %f67, %f68}, [%rd44];
	st.shared.v4.f32 	[%r190], {%f65, %f66, %f67, %f68};
	add.s32 	%r319, %r189, %r7;
	shl.b32 	%r191, %r7, 2;
	add.s32 	%r318, %r318, %r191;
	add.s32 	%r317, %r317, %r191;
	add.s32 	%r316, %r316, %r191;
	add.s32 	%r315, %r315, %r26;
	setp.lt.s32 	%p16, %r319, %r8;
	@%p16 bra 	$L__BB11_8;
$L__BB11_9:
	or.b32  	%r192, %r10, %r9;
	setp.ne.s32 	%p17, %r192, 0;
	and.b32  	%r37, %r137, 3;
	setp.eq.s32 	%p18, %r37, 0;
	or.pred  	%p19, %p17, %p18;
	@%p19 bra 	$L__BB11_19;
	and.b32  	%r320, %r137, -4;
	neg.s32 	%r322, %r37;
	shl.b32 	%r193, %r137, 2;
	and.b32  	%r194, %r193, -16;
	mov.u32 	%r195, shraw;
	add.s32 	%r321, %r195, %r194;
$L__BB11_11:
	mul.wide.s32 	%rd45, %r320, 4;
	add.s64 	%rd46, %rd2, %rd45;
	ld.global.f32 	%f69, [%rd46];
	st.shared.f32 	[%r321], %f69;
	add.s32 	%r322, %r322, 1;
	setp.eq.s32 	%p20, %r322, 0;
	add.s32 	%r321, %r321, 4;
	add.s32 	%r320, %r320, 1;
	@%p20 bra 	$L__BB11_19;
	bra.uni 	$L__BB11_11;
$L__BB11_12:
	mov.u32 	%r47, %tid.y;
	mov.u32 	%r48, %tid.x;
	mad.lo.s32 	%r326, %r47, %r5, %r48;
	setp.ge.s32 	%p5, %r326, %r137;
	@%p5 bra 	$L__BB11_19;
	add.s32 	%r146, %r326, %r7;
	max.u32 	%r147, %r137, %r146;
	setp.lt.u32 	%p6, %r146, %r137;
	selp.u32 	%r148, 1, 0, %p6;
	add.s32 	%r149, %r146, %r148;
	sub.s32 	%r150, %r147, %r149;
	div.u32 	%r151, %r150, %r7;
	add.s32 	%r50, %r151, %r148;
	and.b32  	%r152, %r50, 3;
	setp.eq.s32 	%p7, %r152, 3;
	@%p7 bra 	$L__BB11_16;
	add.s32 	%r153, %r50, 1;
	and.b32  	%r154, %r153, 3;
	shl.b32 	%r155, %r326, 2;
	mov.u32 	%r156, shraw;
	add.s32 	%r324, %r156, %r155;
	shl.b32 	%r52, %r7, 2;
	mul.wide.u32 	%rd21, %r47, %r5;
	cvt.u64.u32 	%rd22, %r48;
	add.s64 	%rd23, %rd21, %rd22;
	shl.b64 	%rd24, %rd23, 2;
	add.s64 	%rd85, %rd2, %rd24;
	mul.wide.u32 	%rd8, %r7, 4;
	neg.s32 	%r323, %r154;
	mad.lo.s32 	%r157, %r6, %r154, %r47;
	mad.lo.s32 	%r326, %r5, %r157, %r48;
$L__BB11_15:
	.pragma "nounroll";
	ld.global.f32 	%f44, [%rd85];
	st.shared.f32 	[%r324], %f44;
	add.s32 	%r324, %r324, %r52;
	add.s64 	%rd85, %rd85, %rd8;
	add.s32 	%r323, %r323, 1;
	setp.ne.s32 	%p8, %r323, 0;
	@%p8 bra 	$L__BB11_15;
$L__BB11_16:
	setp.lt.u32 	%p9, %r50, 3;
	@%p9 bra 	$L__BB11_19;
	mov.u32 	%r159, shraw;
	shl.b32 	%r162, %r7, 2;
$L__BB11_18:
	mul.wide.u32 	%rd25, %r326, 4;
	add.s64 	%rd26, %rd2, %rd25;
	ld.global.f32 	%f45, [%rd26];
	shl.b32 	%r158, %r326, 2;
	add.s32 	%r160, %r159, %r158;
	st.shared.f32 	[%r160], %f45;
	add.s32 	%r161, %r326, %r7;
	mul.wide.u32 	%rd27, %r161, 4;
	add.s64 	%rd28, %rd2, %rd27;
	ld.global.f32 	%f46, [%rd28];
	add.s32 	%r163, %r160, %r162;
	st.shared.f32 	[%r163], %f46;
	add.s32 	%r164, %r161, %r7;
	mul.wide.u32 	%rd29, %r164, 4;
	add.s64 	%rd30, %rd2, %rd29;
	ld.global.f32 	%f47, [%rd30];
	add.s32 	%r165, %r163, %r162;
	st.shared.f32 	[%r165], %f47;
	add.s32 	%r166, %r164, %r7;
	mul.wide.u32 	%rd31, %r166, 4;
	add.s64 	%rd32, %rd2, %rd31;
	ld.global.f32 	%f48, [%rd32];
	add.s32 	%r167, %r165, %r162;
	st.shared.f32 	[%r167], %f48;
	add.s32 	%r326, %r166, %r7;
	setp.lt.s32 	%p10, %r326, %r137;
	@%p10 bra 	$L__BB11_18;
$L__BB11_19:
	bar.sync 	0;
	mov.u32 	%r62, %tid.x;
	mov.u32 	%r63, %tid.y;
	mov.u32 	%r196, %tid.z;
	mad.lo.s32 	%r197, %r196, %r6, %r63;
	mul.lo.s32 	%r198, %r197, %r5;
	or.b32  	%r199, %r198, %r62;
	setp.ne.s32 	%p21, %r199, 0;
	@%p21 bra 	$L__BB11_21;
	mov.u32 	%r205, %ntid.z;
	mul.lo.s32 	%r204, %r7, %r205;
	mov.u32 	%r202, _ZZ26ehma_ms1p_tiled_core_asyncILi128ELi4EEvPKfS1_ifiiPKiPfE3pss;
	add.s32 	%r200, %r202, 8;
	// begin inline asm
	mbarrier.init.shared.b64 [%r200], %r204;
	// end inline asm
	// begin inline asm
	mbarrier.init.shared.b64 [%r202], %r204;
	// end inline asm
	cvt.u64.u32 	%rd48, %r202;
	cvta.shared.u64 	%rd49, %rd48;
	add.s64 	%rd47, %rd49, 16;
	// begin inline asm
	st.relaxed.cta.b32 [%rd47],%r204;
	// end inline asm
$L__BB11_21:
	barrier.sync 	0;
	mov.b32 	%r327, 0;
	// begin inline asm
	mov.u64 %rd50, %globaltimer;
	// end inline asm
	mov.u32 	%r210, _ZZ26ehma_ms1p_tiled_core_asyncILi128ELi4EEvPKfS1_ifiiPKiPfE3pss;
	add.s32 	%r208, %r210, 8;
$L__BB11_22:
	mov.b32 	%r209, 1;
	// begin inline asm
	{
	.reg .pred p;
	mbarrier.try_wait.parity.shared.b64 p, [%r208], %r209;
	selp.b32 %r207, 1, 0, p;
	}
	// end inline asm
	setp.ne.s32 	%p22, %r207, 0;
	@%p22 bra 	$L__BB11_29;
	setp.gt.s32 	%p56, %r327, 15;
	@%p56 bra 	$L__BB11_25;
	add.s32 	%r327, %r327, 1;
	bra.uni 	$L__BB11_22;
$L__BB11_25:
	// begin inline asm
	mov.u64 %rd79, %globaltimer;
	// end inline asm
	sub.s64 	%rd12, %rd79, %rd50;
	setp.lt.s64 	%p57, %rd12, 4000000;
	@%p57 bra 	$L__BB11_27;
	mov.b32 	%r310, 1000000;
	// begin inline asm
	nanosleep.u32 %r310;
	// end inline asm
	bra.uni 	$L__BB11_22;
$L__BB11_27:
	setp.lt.s64 	%p58, %rd12, 40000;
	@%p58 bra 	$L__BB11_22;
	shr.s64 	%rd80, %rd12, 63;
	shr.u64 	%rd81, %rd80, 62;
	add.s64 	%rd82, %rd12, %rd81;
	shr.u64 	%rd83, %rd82, 2;
	cvt.u32.u64 	%r311, %rd83;
	// begin inline asm
	nanosleep.u32 %r311;
	// end inline asm
	bra.uni 	$L__BB11_22;
$L__BB11_29:
	mov.u32 	%r211, shraw;
	add.s32 	%r66, %r211, %r4;
	setp.ge.s32 	%p23, %r62, %r3;
	@%p23 bra 	$L__BB11_41;
	sub.s32 	%r212, %r1, %r137;
	add.s32 	%r67, %r212, 1;
	shl.b32 	%r68, %r3, 2;
	add.s32 	%r69, %r2, %r63;
	cvta.to.global.u64 	%rd13, %rd16;
	and.b32  	%r70, %r140, 3;
	mov.u32 	%r328, %r62;
$L__BB11_31:
	add.s32 	%r72, %r67, %r328;
	setp.lt.s32 	%p24, %r72, 0;
	setp.ge.s32 	%p25, %r72, %r139;
	or.pred  	%p26, %p24, %p25;
	@%p26 bra 	$L__BB11_38;
	setp.ne.s32 	%p28, %r70, 0;
	@%p28 bra 	$L__BB11_35;
	setp.ne.s32 	%p30, %r63, 0;
	@%p30 bra 	$L__BB11_40;
	mad.lo.s32 	%r227, %r72, %r140, %r2;
	shl.b32 	%r228, %r328, 4;
	mul.wide.u32 	%rd57, %r227, 4;
	add.s64 	%rd53, %rd13, %rd57;
	add.s32 	%r223, %r66, %r228;
	// begin inline asm
	cp.async.ca.shared.global [%r223], [%rd53], 4, 4;
	// end inline asm
	add.s32 	%r224, %r223, 4;
	add.s64 	%rd54, %rd53, 4;
	// begin inline asm
	cp.async.ca.shared.global [%r224], [%rd54], 4, 4;
	// end inline asm
	add.s32 	%r225, %r223, 8;
	add.s64 	%rd55, %rd53, 8;
	// begin inline asm
	cp.async.ca.shared.global [%r225], [%rd55], 4, 4;
	// end inline asm
	add.s32 	%r226, %r223, 12;
	add.s64 	%rd56, %rd53, 12;
	// begin inline asm
	cp.async.ca.shared.global [%r226], [%rd56], 4, 4;
	// end inline asm
	bra.uni 	$L__BB11_40;
$L__BB11_35:
	setp.ge.s32 	%p29, %r69, %r140;
	shl.b32 	%r217, %r328, 2;
	add.s32 	%r218, %r217, %r63;
	shl.b32 	%r219, %r218, 2;
	add.s32 	%r73, %r66, %r219;
	@%p29 bra 	$L__BB11_37;
	mad.lo.s32 	%r222, %r72, %r140, %r69;
	mul.wide.u32 	%rd52, %r222, 4;
	add.s64 	%rd51, %rd13, %rd52;
	// begin inline asm
	cp.async.ca.shared.global [%r73], [%rd51], 4, 4;
	// end inline asm
	bra.uni 	$L__BB11_40;
$L__BB11_37:
	mov.b32 	%r220, 0;
	st.shared.u32 	[%r73], %r220;
	bra.uni 	$L__BB11_40;
$L__BB11_38:
	shl.b32 	%r213, %r328, 2;
	add.s32 	%r74, %r213, %r63;
	setp.ge.s32 	%p27, %r74, %r68;
	@%p27 bra 	$L__BB11_40;
	shl.b32 	%r214, %r74, 2;
	add.s32 	%r215, %r66, %r214;
	mov.b32 	%r216, 0;
	st.shared.u32 	[%r215], %r216;
$L__BB11_40:
	add.s32 	%r328, %r328, %r5;
	setp.lt.s32 	%p31, %r328, %r3;
	@%p31 bra 	$L__BB11_31;
$L__BB11_41:
	// begin inline asm
	cp.async.mbarrier.arrive.shared.b64 [%r210];
	// end inline asm
	mov.b32 	%r231, 1;
	// begin inline asm
	mbarrier.arrive.shared::cta.b64                             %rd58,  [%r210], %r231;    // 2. 
	// end inline asm
	mov.b32 	%r329, 0;
	// begin inline asm
	mov.u64 %rd59, %globaltimer;
	// end inline asm
$L__BB11_42:
	mov.b32 	%r235, 0;
	// begin inline asm
	{
	.reg .pred p;
	mbarrier.try_wait.parity.shared.b64 p, [%r210], %r235;
	selp.b32 %r233, 1, 0, p;
	}
	// end inline asm
	setp.ne.s32 	%p32, %r233, 0;
	@%p32 bra 	$L__BB11_49;
	setp.gt.s32 	%p53, %r329, 15;
	@%p53 bra 	$L__BB11_45;
	add.s32 	%r329, %r329, 1;
	bra.uni 	$L__BB11_42;
$L__BB11_45:
	// begin inline asm
	mov.u64 %rd74, %globaltimer;
	// end inline asm
	sub.s64 	%rd15, %rd74, %rd59;
	setp.lt.s64 	%p54, %rd15, 4000000;
	@%p54 bra 	$L__BB11_47;
	mov.b32 	%r308, 1000000;
	// begin inline asm
	nanosleep.u32 %r308;
	// end inline asm
	bra.uni 	$L__BB11_42;
$L__BB11_47:
	setp.lt.s64 	%p55, %rd15, 40000;
	@%p55 bra 	$L__BB11_42;
	shr.s64 	%rd75, %rd15, 63;
	shr.u64 	%rd76, %rd75, 62;
	add.s64 	%rd77, %rd15, %rd76;
	shr.u64 	%rd78, %rd77, 2;
	cvt.u32.u64 	%r309, %rd78;
	// begin inline asm
	nanosleep.u32 %r309;
	// end inline asm
	bra.uni 	$L__BB11_42;
$L__BB11_49:
	bar.sync 	0;
	add.s32 	%r78, %r2, %r63;
	add.s32 	%r79, %r1, %r62;
	setp.ge.s32 	%p33, %r78, %r140;
	setp.ge.s32 	%p34, %r79, %r139;
	or.pred  	%p35, %p33, %p34;
	@%p35 bra 	$L__BB11_74;
	cvta.to.global.u64 	%rd60, %rd18;
	mul.wide.u32 	%rd61, %r78, 4;
	add.s64 	%rd62, %rd60, %rd61;
	ld.global.nc.u32 	%r236, [%rd62];
	add.s32 	%r237, %r137, %r236;
	add.s32 	%r238, %r237, -1;
	mad.lo.s32 	%r80, %r140, %r79, %r78;
	setp.ge.s32 	%p36, %r79, %r238;
	@%p36 bra 	$L__BB11_52;
	mul.wide.s32 	%rd65, %r80, 4;
	add.s64 	%rd66, %rd1, %rd65;
	mov.b32 	%r294, 2143289344;
	st.global.u32 	[%rd66], %r294;
	bra.uni 	$L__BB11_74;
$L__BB11_52:
	setp.lt.s32 	%p37, %r137, 4;
	mov.f32 	%f243, 0f00000000;
	mov.b32 	%r343, 0;
	@%p37 bra 	$L__BB11_60;
	add.s32 	%r241, %r137, -4;
	shr.u32 	%r242, %r241, 2;
	and.b32  	%r81, %r241, -4;
	add.s32 	%r82, %r242, 1;
	and.b32  	%r83, %r82, 3;
	setp.lt.u32 	%p38, %r241, 12;
	mov.f32 	%f233, 0f00000000;
	mov.b32 	%r334, 0;
	mov.f32 	%f232, %f233;
	mov.f32 	%f231, %f233;
	mov.f32 	%f230, %f233;
	@%p38 bra 	$L__BB11_56;
	and.b32  	%r245, %r82, 2147483644;
	neg.s32 	%r332, %r245;
	shl.b32 	%r246, %r62, 4;
	add.s32 	%r247, %r246, %r4;
	shl.b32 	%r248, %r63, 2;
	add.s32 	%r249, %r247, %r248;
	add.s32 	%r251, %r249, %r211;
	add.s32 	%r330, %r251, 128;
	add.s32 	%r331, %r211, 32;
	mov.f32 	%f233, 0f00000000;
	mov.b32 	%r334, 0;
$L__BB11_55:
	.pragma "nounroll";
	ld.shared.f32 	%f74, [%r330+-128];
	ld.shared.v4.f32 	{%f75, %f76, %f77, %f78}, [%r331+-32];
	fma.rn.f32 	%f79, %f74, %f75, %f230;
	ld.shared.f32 	%f80, [%r330+-112];
	fma.rn.f32 	%f81, %f80, %f76, %f231;
	ld.shared.f32 	%f82, [%r330+-96];
	fma.rn.f32 	%f83, %f82, %f77, %f232;
	ld.shared.f32 	%f84, [%r330+-80];
	fma.rn.f32 	%f85, %f84, %f78, %f233;
	ld.shared.f32 	%f86, [%r330+-64];
	ld.shared.v4.f32 	{%f87, %f88, %f89, %f90}, [%r331+-16];
	fma.rn.f32 	%f91, %f86, %f87, %f79;
	ld.shared.f32 	%f92, [%r330+-48];
	fma.rn.f32 	%f93, %f92, %f88, %f81;
	ld.shared.f32 	%f94, [%r330+-32];
	fma.rn.f32 	%f95, %f94, %f89, %f83;
	ld.shared.f32 	%f96, [%r330+-16];
	fma.rn.f32 	%f97, %f96, %f90, %f85;
	ld.shared.f32 	%f98, [%r330];
	ld.shared.v4.f32 	{%f99, %f100, %f101, %f102}, [%r331];
	fma.rn.f32 	%f103, %f98, %f99, %f91;
	ld.shared.f32 	%f104, [%r330+16];
	fma.rn.f32 	%f105, %f104, %f100, %f93;
	ld.shared.f32 	%f106, [%r330+32];
	fma.rn.f32 	%f107, %f106, %f101, %f95;
	ld.shared.f32 	%f108, [%r330+48];
	fma.rn.f32 	%f109, %f108, %f102, %f97;
	ld.shared.f32 	%f110, [%r330+64];
	ld.shared.v4.f32 	{%f111, %f112, %f113, %f114}, [%r331+16];
	fma.rn.f32 	%f230, %f110, %f111, %f103;
	ld.shared.f32 	%f115, [%r330+80];
	fma.rn.f32 	%f231, %f115, %f112, %f105;
	ld.shared.f32 	%f116, [%r330+96];
	fma.rn.f32 	%f232, %f116, %f113, %f107;
	ld.shared.f32 	%f117, [%r330+112];
	fma.rn.f32 	%f233, %f117, %f114, %f109;
	add.s32 	%r334, %r334, 16;
	add.s32 	%r332, %r332, 4;
	add.s32 	%r331, %r331, 64;
	add.s32 	%r330, %r330, 256;
	setp.ne.s32 	%p39, %r332, 0;
	@%p39 bra 	$L__BB11_55;
$L__BB11_56:
	setp.eq.s32 	%p40, %r83, 0;
	@%p40 bra 	$L__BB11_59;
	shl.b32 	%r252, %r334, 2;
	add.s32 	%r337, %r211, %r252;
	neg.s32 	%r336, %r83;
	shl.b32 	%r254, %r62, 4;
	shl.b32 	%r255, %r334, 4;
	add.s32 	%r256, %r254, %r255;
	add.s32 	%r257, %r256, %r4;
	shl.b32 	%r258, %r63, 2;
	add.s32 	%r259, %r257, %r258;
	add.s32 	%r260, %r259, %r211;
	add.s32 	%r335, %r260, 32;
$L__BB11_58:
	.pragma "nounroll";
	ld.shared.f32 	%f118, [%r335+-32];
	ld.shared.v4.f32 	{%f119, %f120, %f121, %f122}, [%r337];
	fma.rn.f32 	%f230, %f118, %f119, %f230;
	ld.shared.f32 	%f123, [%r335+-16];
	fma.rn.f32 	%f231, %f123, %f120, %f231;
	ld.shared.f32 	%f124, [%r335];
	fma.rn.f32 	%f232, %f124, %f121, %f232;
	ld.shared.f32 	%f125, [%r335+16];
	fma.rn.f32 	%f233, %f125, %f122, %f233;
	add.s32 	%r337, %r337, 16;
	add.s32 	%r336, %r336, 1;
	setp.ne.s32 	%p41, %r336, 0;
	add.s32 	%r335, %r335, 64;
	@%p41 bra 	$L__BB11_58;
$L__BB11_59:
	add.f32 	%f126, %f230, %f231;
	add.f32 	%f127, %f232, %f233;
	add.f32 	%f243, %f126, %f127;
	add.s32 	%r343, %r81, 4;
$L__BB11_60:
	setp.ge.s32 	%p42, %r343, %r137;
	@%p42 bra 	$L__BB11_73;
	sub.s32 	%r106, %r137, %r343;
	and.b32  	%r107, %r106, 15;
	sub.s32 	%r261, %r343, %r137;
	setp.gt.u32 	%p43, %r261, -16;
	@%p43 bra 	$L__BB11_64;
	and.b32  	%r262, %r106, -16;
	neg.s32 	%r341, %r262;
	shl.b32 	%r263, %r62, 4;
	shl.b32 	%r264, %r343, 4;
	add.s32 	%r265, %r263, %r264;
	add.s32 	%r266, %r265, %r4;
	shl.b32 	%r267, %r63, 2;
	add.s32 	%r268, %r266, %r267;
	add.s32 	%r270, %r268, %r211;
	add.s32 	%r340, %r270, 128;
	shl.b32 	%r271, %r343, 2;
	add.s32 	%r272, %r271, %r211;
	add.s32 	%r339, %r272, 32;
$L__BB11_63:
	.pragma "nounroll";
	ld.shared.f32 	%f129, [%r340+-128];
	ld.shared.f32 	%f130, [%r339+-32];
	fma.rn.f32 	%f131, %f129, %f130, %f243;
	ld.shared.f32 	%f132, [%r340+-112];
	ld.shared.f32 	%f133, [%r339+-28];
	fma.rn.f32 	%f134, %f132, %f133, %f131;
	ld.shared.f32 	%f135, [%r340+-96];
	ld.shared.f32 	%f136, [%r339+-24];
	fma.rn.f32 	%f137, %f135, %f136, %f134;
	ld.shared.f32 	%f138, [%r340+-80];
	ld.shared.f32 	%f139, [%r339+-20];
	fma.rn.f32 	%f140, %f138, %f139, %f137;
	ld.shared.f32 	%f141, [%r340+-64];
	ld.shared.f32 	%f142, [%r339+-16];
	fma.rn.f32 	%f143, %f141, %f142, %f140;
	ld.shared.f32 	%f144, [%r340+-48];
	ld.shared.f32 	%f145, [%r339+-12];
	fma.rn.f32 	%f146, %f144, %f145, %f143;
	ld.shared.f32 	%f147, [%r340+-32];
	ld.shared.f32 	%f148, [%r339+-8];
	fma.rn.f32 	%f149, %f147, %f148, %f146;
	ld.shared.f32 	%f150, [%r340+-16];
	ld.shared.f32 	%f151, [%r339+-4];
	fma.rn.f32 	%f152, %f150, %f151, %f149;
	ld.shared.f32 	%f153, [%r340];
	ld.shared.f32 	%f154, [%r339];
	fma.rn.f32 	%f155, %f153, %f154, %f152;
	ld.shared.f32 	%f156, [%r340+16];
	ld.shared.f32 	%f157, [%r339+4];
	fma.rn.f32 	%f158, %f156, %f157, %f155;
	ld.shared.f32 	%f159, [%r340+32];
	ld.shared.f32 	%f160, [%r339+8];
	fma.rn.f32 	%f161, %f159, %f160, %f158;
	ld.shared.f32 	%f162, [%r340+48];
	ld.shared.f32 	%f163, [%r339+12];
	fma.rn.f32 	%f164, %f162, %f163, %f161;
	ld.shared.f32 	%f165, [%r340+64];
	ld.shared.f32 	%f166, [%r339+16];
	fma.rn.f32 	%f167, %f165, %f166, %f164;
	ld.shared.f32 	%f168, [%r340+80];
	ld.shared.f32 	%f169, [%r339+20];
	fma.rn.f32 	%f170, %f168, %f169, %f167;
	ld.shared.f32 	%f171, [%r340+96];
	ld.shared.f32 	%f172, [%r339+24];
	fma.rn.f32 	%f173, %f171, %f172, %f170;
	ld.shared.f32 	%f174, [%r340+112];
	ld.shared.f32 	%f175, [%r339+28];
	fma.rn.f32 	%f243, %f174, %f175, %f173;
	add.s32 	%r343, %r343, 16;
	add.s32 	%r341, %r341, 16;
	add.s32 	%r340, %r340, 256;
	add.s32 	%r339, %r339, 64;
	setp.ne.s32 	%p44, %r341, 0;
	@%p44 bra 	$L__BB11_63;
$L__BB11_64:
	setp.eq.s32 	%p45, %r107, 0;
	@%p45 bra 	$L__BB11_73;
	shl.b32 	%r273, %r62, 2;
	add.s32 	%r274, %r273, %r63;
	shl.b32 	%r275, %r274, 2;
	add.s32 	%r120, %r66, %r275;
	and.b32  	%r121, %r106, 7;
	setp.lt.u32 	%p46, %r107, 8;
	@%p46 bra 	$L__BB11_67;
	shl.b32 	%r276, %r343, 4;
	add.s32 	%r277, %r120, %r276;
	ld.shared.f32 	%f177, [%r277];
	shl.b32 	%r278, %r343, 2;
	add.s32 	%r280, %r211, %r278;
	ld.shared.f32 	%f178, [%r280];
	fma.rn.f32 	%f179, %f177, %f178, %f243;
	ld.shared.f32 	%f180, [%r277+16];
	ld.shared.f32 	%f181, [%r280+4];
	fma.rn.f32 	%f182, %f180, %f181, %f179;
	ld.shared.f32 	%f183, [%r277+32];
	ld.shared.f32 	%f184, [%r280+8];
	fma.rn.f32 	%f185, %f183, %f184, %f182;
	ld.shared.f32 	%f186, [%r277+48];
	ld.shared.f32 	%f187, [%r280+12];
	fma.rn.f32 	%f188, %f186, %f187, %f185;
	ld.shared.f32 	%f189, [%r277+64];
	ld.shared.f32 	%f190, [%r280+16];
	fma.rn.f32 	%f191, %f189, %f190, %f188;
	ld.shared.f32 	%f192, [%r277+80];
	ld.shared.f32 	%f193, [%r280+20];
	fma.rn.f32 	%f194, %f192, %f193, %f191;
	ld.shared.f32 	%f195, [%r277+96];
	ld.shared.f32 	%f196, [%r280+24];
	fma.rn.f32 	%f197, %f195, %f196, %f194;
	ld.shared.f32 	%f198, [%r277+112];
	ld.shared.f32 	%f199, [%r280+28];
	fma.rn.f32 	%f243, %f198, %f199, %f197;
	add.s32 	%r343, %r343, 8;
$L__BB11_67:
	setp.eq.s32 	%p47, %r121, 0;
	@%p47 bra 	$L__BB11_73;
	and.b32  	%r124, %r106, 3;
	setp.lt.u32 	%p48, %r121, 4;
	@%p48 bra 	$L__BB11_70;
	shl.b32 	%r281, %r343, 4;
	add.s32 	%r282, %r120, %r281;
	ld.shared.f32 	%f201, [%r282];
	shl.b32 	%r283, %r343, 2;
	add.s32 	%r285, %r211, %r283;
	ld.shared.f32 	%f202, [%r285];
	fma.rn.f32 	%f203, %f201, %f202, %f243;
	ld.shared.f32 	%f204, [%r282+16];
	ld.shared.f32 	%f205, [%r285+4];
	fma.rn.f32 	%f206, %f204, %f205, %f203;
	ld.shared.f32 	%f207, [%r282+32];
	ld.shared.f32 	%f208, [%r285+8];
	fma.rn.f32 	%f209, %f207, %f208, %f206;
	ld.shared.f32 	%f210, [%r282+48];
	ld.shared.f32 	%f211, [%r285+12];
	fma.rn.f32 	%f243, %f210, %f211, %f209;
	add.s32 	%r343, %r343, 4;
$L__BB11_70:
	setp.eq.s32 	%p49, %r124, 0;
	@%p49 bra 	$L__BB11_73;
	shl.b32 	%r286, %r343, 2;
	add.s32 	%r348, %r211, %r286;
	shl.b32 	%r288, %r62, 4;
	shl.b32 	%r289, %r343, 4;
	add.s32 	%r290, %r288, %r289;
	add.s32 	%r291, %r290, %r4;
	shl.b32 	%r292, %r63, 2;
	add.s32 	%r293, %r291, %r292;
	add.s32 	%r347, %r211, %r293;
	neg.s32 	%r346, %r124;
$L__BB11_72:
	.pragma "nounroll";
	ld.shared.f32 	%f212, [%r347];
	ld.shared.f32 	%f213, [%r348];
	fma.rn.f32 	%f243, %f212, %f213, %f243;
	add.s32 	%r348, %r348, 4;
	add.s32 	%r347, %r347, 16;
	add.s32 	%r346, %r346, 1;
	setp.ne.s32 	%p50, %r346, 0;
	@%p50 bra 	$L__BB11_72;
$L__BB11_73:
	mul.wide.s32 	%rd63, %r80, 4;
	add.s64 	%rd64, %rd1, %rd63;
	st.global.f32 	[%rd64], %f243;
$L__BB11_74:
	bar.sync 	0;
	mov.b32 	%r296, 1;
	// begin inline asm
	mbarrier.arrive.shared::cta.b64                             %rd67,  [%r208], %r296;    // 2. 
	// end inline asm
	// begin inline asm
	activemask.b32 %r297;
	// end inline asm
	cvt.u64.u32 	%rd68, %r210;
	cvta.shared.u64 	%rd69, %rd68;
	add.s64 	%rd70, %rd69, 16;
	match.any.sync.b64 	%r136, %rd70, %r297;
	brev.b32 	%r300, %r136;
	bfind.shiftamt.u32 	%r301, %r300;
	// begin inline asm
	mov.u32 %r298, %laneid;
	// end inline asm
	setp.ne.s32 	%p51, %r298, %r301;
	@%p51 bra 	$L__BB11_77;
	popc.b32 	%r304, %r136;
	neg.s32 	%r303, %r304;
	// begin inline asm
	fence.sc.cta;
	// end inline asm
	cvta.shared.u64 	%rd73, %rd68;
	add.s64 	%rd71, %rd73, 16;
	// begin inline asm
	atom.add.acquire.cta.u32 %r302,[%rd71],%r303;
	// end inline asm
	setp.ne.s32 	%p52, %r302, %r304;
	@%p52 bra 	$L__BB11_77;
	// begin inline asm
	mbarrier.inval.shared.b64 [%r210];
	// end inline asm
	// begin inline asm
	mbarrier.inval.shared.b64 [%r208];
	// end inline asm
$L__BB11_77:
	ret;

}


// ===== COMPILED SASS (sm_100) =====

	.target	sm_100

	.elftype	@"ET_EXEC"


//--------------------- .note.nv.tkinfo           --------------------------
	.section	.note.nv.tkinfo,"",@"SHT_NOTE"
	.sectionflags	@"SHF_NOTE_NV_TKINFO"
	.tkinfo
        /*0018*/ 	.word	0x00000002
        /*0030*/ 	.string	""
        /*0030*/ 	.string	"ptxas"
        /*0030*/ 	.string	"Cuda compilation tools, release 13.0, V13.0.88"
        /*0030*/ 	.string	"Build cuda_13.0.r13.0/compiler.36424714_0"
        /*0030*/ 	.string	"-arch sm_100 -m 64 "



//--------------------- .note.nv.cuinfo           --------------------------
	.section	.note.nv.cuinfo,"",@"SHT_NOTE"
	.sectionflags	@"SHF_NOTE_NV_CUINFO"
        /*0018*/ 	.short	0x0002
        /*001a*/ 	.short	0x0064
        /*001c*/ 	.short	0x0082
	.zero		2


//--------------------- .nv.info                  --------------------------
	.section	.nv.info,"",@"SHT_CUDA_INFO"
	.align	4


	//----- nvinfo : EIATTR_REGCOUNT
	.align		4
        /*0000*/ 	.byte	0x04, 0x2f
        /*0002*/ 	.short	(.L_1 - .L_0)
	.align		4
.L_0:
        /*0004*/ 	.word	index@(ehma_batch_f32)
        /*0008*/ 	.word	0x00000020


	//----- nvinfo : EIATTR_FRAME_SIZE
	.align		4
.L_1:
        /*000c*/ 	.byte	0x04, 0x11
        /*000e*/ 	.short	(.L_3 - .L_2)
	.align		4
.L_2:
        /*0010*/ 	.word	index@($__internal_4_$__cuda_sm3x_div_rn_noftz_f32_slowpath)
        /*0014*/ 	.word	0x00000000


	//----- nvinfo : EIATTR_FRAME_SIZE
	.align		4
.L_3:
        /*0018*/ 	.byte	0x04, 0x11
        /*001a*/ 	.short	(.L_5 - .L_4)
	.align		4
.L_4:
        /*001c*/ 	.word	index@($__internal_3_$__cuda_sm20_rcp_rn_f32_slowpath)
        /*0020*/ 	.word	0x00000000


	//----- nvinfo : EIATTR_FRAME_SIZE
	.align		4
.L_5:
        /*0024*/ 	.byte	0x04, 0x11
        /*0026*/ 	.short	(.L_7 - .L_6)
	.align		4
.L_6:
        /*0028*/ 	.word	index@(ehma_batch_f32)
        /*002c*/ 	.word	0x00000000


	//----- nvinfo : EIATTR_REGCOUNT
	.align		4
.L_7:
        /*0030*/ 	.byte	0x04, 0x2f
        /*0032*/ 	.short	(.L_9 - .L_8)
	.align		4
.L_8:
        /*0034*/ 	.word	index@(ehma_multi_series_one_param_f32)
        /*0038*/ 	.word	0x00000020


	//----- nvinfo : EIATTR_FRAME_SIZE
	.align		4
.L_9:
        /*003c*/ 	.byte	0x04, 0x11
        /*003e*/ 	.short	(.L_11 - .L_10)
	.align		4
.L_10:
        /*0040*/ 	.word	index@(ehma_multi_series_one_param_f32)
        /*0044*/ 	.word	0x00000000


	//----- nvinfo : EIATTR_REGCOUNT
	.align		4
.L_11:
        /*0048*/ 	.byte	0x04, 0x2f
        /*004a*/ 	.short	(.L_13 - .L_12)
	.align		4
.L_12:
        /*004c*/ 	.word	index@(ehma_batch_tiled_f32_2x_tile128)
        /*0050*/ 	.word	0x0000002c


	//----- nvinfo : EIATTR_FRAME_SIZE
	.align		4
.L_13:
        /*0054*/ 	.byte	0x04, 0x11
        /*0056*/ 	.short	(.L_15 - .L_14)
	.align		4
.L_14:
        /*0058*/ 	.word	index@(ehma_batch_tiled_f32_2x_tile128)
        /*005c*/ 	.word	0x00000000


	//----- nvinfo : EIATTR_REGCOUNT
	.align		4
.L_15:
        /*0060*/ 	.byte	0x04, 0x2f
        /*0062*/ 	.short	(.L_17 - .L_16)
	.align		4
.L_16:
        /*0064*/ 	.word	index@(ehma_batch_tiled_f32_2x_tile256)
        /*0068*/ 	.word	0x0000002c


	//----- nvinfo : EIATTR_FRAME_SIZE
	.align		4
.L_17:
        /*006c*/ 	.byte	0x04, 0x11
        /*006e*/ 	.short	(.L_19 - .L_18)
	.align		4
.L_18:
        /*0070*/ 	.word	index@(ehma_batch_tiled_f32_2x_tile256)
        /*0074*/ 	.word	0x00000000


	//----- nvinfo : EIATTR_REGCOUNT
	.align		4
.L_19:
        /*0078*/ 	.byte	0x04, 0x2f
        /*007a*/ 	.short	(.L_21 - .L_20)
	.align		4
.L_20:
        /*007c*/ 	.word	index@(ehma_batch_tiled_f32_2x_tile512)
        /*0080*/ 	.word	0x0000002c


	//----- nvinfo : EIATTR_FRAME_SIZE
	.align		4
.L_21:
        /*0084*/ 	.byte	0x04, 0x11
        /*0086*/ 	.short	(.L_23 - .L_22)
	.align		4
.L_22:
        /*0088*/ 	.word	index@(ehma_batch_tiled_f32_2x_tile512)
        /*008c*/ 	.word	0x00000000


	//----- nvinfo : EIATTR_REGCOUNT
	.align		4
.L_23:
        /*0090*/ 	.byte	0x04, 0x2f
        /*0092*/ 	.short	(.L_25 - .L_24)
	.align		4
.L_24:
        /*0094*/ 	.word	index@(ehma_batch_tiled_f32_2x_tile128_async)
        /*0098*/ 	.word	0x00000024


	//----- nvinfo : EIATTR_FRAME_SIZE
	.align		4
.L_25:
        /*009c*/ 	.byte	0x04, 0x11
        /*009e*/ 	.short	(.L_27 - .L_26)
	.align		4
.L_26:
        /*00a0*/ 	.word	index@($__internal_2_$__cuda_sm20_div_u64)
        /*00a4*/ 	.word	0x00000000


	//----- nvinfo : EIATTR_FRAME_SIZE
	.align		4
.L_27:
        /*00a8*/ 	.byte	0x04, 0x11
        /*00aa*/ 	.short	(.L_29 - .L_28)
	.align		4
.L_28:
        /*00ac*/ 	.word	index@(ehma_batch_tiled_f32_2x_tile128_async)
        /*00b0*/ 	.word	0x00000000


	//----- nvinfo : EIATTR_REGCOUNT
	.align		4
.L_29:
        /*00b4*/ 	.byte	0x04, 0x2f
        /*00b6*/ 	.short	(.L_31 - .L_30)
	.align		4
.L_30:
        /*00b8*/ 	.word	index@(ehma_batch_tiled_f32_2x_tile256_async)
        /*00bc*/ 	.word	0x00000024


	//----- nvinfo : EIATTR_FRAME_SIZE
	.align		4
.L_31:
        /*00c0*/ 	.byte	0x04, 0x11
        /*00c2*/ 	.short	(.L_33 - .L_32)
	.align		4
.L_32:
        /*00c4*/ 	.word	index@($__internal_1_$__cuda_sm20_div_u64)
        /*00c8*/ 	.word	0x00000000


	//----- nvinfo : EIATTR_FRAME_SIZE
	.align		4
.L_33:
        /*00cc*/ 	.byte	0x04, 0x11
        /*00ce*/ 	.short	(.L_35 - .L_34)
	.align		4
.L_34:
        /*00d0*/ 	.word	index@(ehma_batch_tiled_f32_2x_tile256_async)
        /*00d4*/ 	.word	0x00000000


	//----- nvinfo : EIATTR_REGCOUNT
	.align		4
.L_35:
        /*00d8*/ 	.byte	0x04, 0x2f
        /*00da*/ 	.short	(.L_37 - .L_36)
	.align		4
.L_36:
        /*00dc*/ 	.word	index@(ehma_batch_tiled_f32_2x_tile512_async)
        /*00e0*/ 	.word	0x00000024


	//----- nvinfo : EIATTR_FRAME_SIZE
	.align		4
.L_37:
        /*00e4*/ 	.byte	0x04, 0x11
        /*00e6*/ 	.short	(.L_39 - .L_38)
	.align		4
.L_38:
        /*00e8*/ 	.word	index@($__internal_0_$__cuda_sm20_div_u64)
        /*00ec*/ 	.word	0x00000000


	//----- nvinfo : EIATTR_FRAME_SIZE
	.align		4
.L_39:
        /*00f0*/ 	.byte	0x04, 0x11
        /*00f2*/ 	.short	(.L_41 - .L_40)
	.align		4
.L_40:
        /*00f4*/ 	.word	index@(ehma_batch_tiled_f32_2x_tile512_async)
        /*00f8*/ 	.word	0x00000000


	//----- nvinfo : EIATTR_REGCOUNT
	.align		4
.L_41:
        /*00fc*/ 	.byte	0x04, 0x2f
        /*00fe*/ 	.short	(.L_43 - .L_42)
	.align		4
.L_42:
        /*0100*/ 	.word	index@(ehma_ms1p_tiled_f32_tx128_ty2)
        /*0104*/ 	.word	0x00000020


	//----- nvinfo : EIATTR_FRAME_SIZE
	.align		4
.L_43:
        /*0108*/ 	.byte	0x04, 0x11
        /*010a*/ 	.short	(.L_45 - .L_44)
	.align		4
.L_44:
        /*010c*/ 	.word	index@(ehma_ms1p_tiled_f32_tx128_ty2)
        /*0110*/ 	.word	0x00000000


	//----- nvinfo : EIATTR_REGCOUNT
	.align		4
.L_45:
        /*0114*/ 	.byte	0x04, 0x2f
        /*0116*/ 	.short	(.L_47 - .L_46)
	.align		4
.L_46:
        /*0118*/ 	.word	index@(ehma_ms1p_tiled_f32_tx128_ty4)
        /*011c*/ 	.word	0x00000020


	//----- nvinfo : EIATTR_FRAME_SIZE
	.align		4
.L_47:
        /*0120*/ 	.byte	0x04, 0x11
        /*0122*/ 	.short	(.L_49 - .L_48)
	.align		4
.L_48:
        /*0124*/ 	.word	index@(ehma_ms1p_tiled_f32_tx128_ty4)
        /*0128*/ 	.word	0x00000000


	//----- nvinfo : EIATTR_REGCOUNT
	.align		4
.L_49:
        /*012c*/ 	.byte	0x04, 0x2f
        /*012e*/ 	.short	(.L_51 - .L_50)
	.align		4
.L_50:
        /*0130*/ 	.word	index@(ehma_ms1p_tiled_f32_tx128_ty2_async)
        /*0134*/ 	.word	0x00000020


	//----- nvinfo : EIATTR_FRAME_SIZE
	.align		4
.L_51:
        /*0138*/ 	.byte	0x04, 0x11
        /*013a*/ 	.short	(.L_53 - .L_52)
	.align		4
.L_52:
        /*013c*/ 	.word	index@(ehma_ms1p_tiled_f32_tx128_ty2_async)
        /*0140*/ 	.word	0x00000000


	//----- nvinfo : EIATTR_REGCOUNT
	.align		4
.L_53:
        /*0144*/ 	.byte	0x04, 0x2f
        /*0146*/ 	.short	(.L_55 - .L_54)
	.align		4
.L_54:
        /*0148*/ 	.word	index@(ehma_ms1p_tiled_f32_tx128_ty4_async)
        /*014c*/ 	.word	0x00000020


	//----- nvinfo : EIATTR_FRAME_SIZE
	.align		4
.L_55:
        /*0150*/ 	.byte	0x04, 0x11
        /*0152*/ 	.short	(.L_57 - .L_56)
	.align		4
.L_56:
        /*0154*/ 	.word	index@(ehma_ms1p_tiled_f32_tx128_ty4_async)
        /*0158*/ 	.word	0x00000000


	//----- nvinfo : EIATTR_MIN_STACK_SIZE
	.align		4
.L_57:
        /*015c*/ 	.byte	0x04, 0x12
        /*015e*/ 	.short	(.L_59 - .L_58)
	.align		4
.L_58:
        /*0160*/ 	.word	index@(ehma_ms1p_tiled_f32_tx128_ty4_async)
        /*0164*/ 	.word	0x00000000


	//----- nvinfo : EIATTR_MIN_STACK_SIZE
	.align		4
.L_59:
        /*0168*/ 	.byte	0x04, 0x12
        /*016a*/ 	.short	(.L_61 - .L_60)
	.align		4
.L_60:
        /*016c*/ 	.word	index@(ehma_ms1p_tiled_f32_tx128_ty2_async)
        /*0170*/ 	.word	0x00000000


	//----- nvinfo : EIATTR_MIN_STACK_SIZE
	.align		4
.L_61:
        /*0174*/ 	.byte	0x04, 0x12
        /*0176*/ 	.short	(.L_63 - .L_62)
	.align		4
.L_62:
        /*0178*/ 	.word	index@(ehma_ms1p_tiled_f32_tx128_ty4)
        /*017c*/ 	.word	0x00000000


	//----- nvinfo : EIATTR_MIN_STACK_SIZE
	.align		4
.L_63:
        /*0180*/ 	.byte	0x04, 0x12
        /*0182*/ 	.short	(.L_65 - .L_64)
	.align		4
.L_64:
        /*0184*/ 	.word	index@(ehma_ms1p_tiled_f32_tx128_ty2)
        /*0188*/ 	.word	0x00000000


	//----- nvinfo : EIATTR_MIN_STACK_SIZE
	.align		4
.L_65:
        /*018c*/ 	.byte	0x04, 0x12
        /*018e*/ 	.short	(.L_67 - .L_66)
	.align		4
.L_66:
        /*0190*/ 	.word	index@(ehma_batch_tiled_f32_2x_tile512_async)
        /*0194*/ 	.word	0x00000000


	//----- nvinfo : EIATTR_MIN_STACK_SIZE
	.align		4
.L_67:
        /*0198*/ 	.byte	0x04, 0x12
        /*019a*/ 	.short	(.L_69 - .L_68)
	.align		4
.L_68:
        /*019c*/ 	.word	index@(ehma_batch_tiled_f32_2x_tile256_async)
        /*01a0*/ 	.word	0x00000000


	//----- nvinfo : EIATTR_MIN_STACK_SIZE
	.align		4
.L_69:
        /*01a4*/ 	.byte	0x04, 0x12
        /*01a6*/ 	.short	(.L_71 - .L_70)
	.align		4
.L_70:
        /*01a8*/ 	.word	index@(ehma_batch_tiled_f32_2x_tile128_async)
        /*01ac*/ 	.word	0x00000000


	//----- nvinfo : EIATTR_MIN_STACK_SIZE
	.align		4
.L_71:
        /*01b0*/ 	.byte	0x04, 0x12
        /*01b2*/ 	.short	(.L_73 - .L_72)
	.align		4
.L_72:
        /*01b4*/ 	.word	index@(ehma_batch_tiled_f32_2x_tile512)
        /*01b8*/ 	.word	0x00000000


	//----- nvinfo : EIATTR_MIN_STACK_SIZE
	.align		4
.L_73:
        /*01bc*/ 	.byte	0x04, 0x12
        /*01be*/ 	.short	(.L_75 - .L_74)
	.align		4
.L_74:
        /*01c0*/ 	.word	index@(ehma_batch_tiled_f32_2x_tile256)
        /*01c4*/ 	.word	0x00000000


	//----- nvinfo : EIATTR_MIN_STACK_SIZE
	.align		4
.L_75:
        /*01c8*/ 	.byte	0x04, 0x12
        /*01ca*/ 	.short	(.L_77 - .L_76)
	.align		4
.L_76:
        /*01cc*/ 	.word	index@(ehma_batch_tiled_f32_2x_tile128)
        /*01d0*/ 	.word	0x00000000


	//----- nvinfo : EIATTR_MIN_STACK_SIZE
	.align		4
.L_77:
        /*01d4*/ 	.byte	0x04, 0x12
        /*01d6*/ 	.short	(.L_79 - .L_78)
	.align		4
.L_78:
        /*01d8*/ 	.word	index@(ehma_multi_series_one_param_f32)
        /*01dc*/ 	.word	0x00000000


	//----- nvinfo : EIATTR_MIN_STACK_SIZE
	.align		4
.L_79:
        /*01e0*/ 	.byte	0x04, 0x12
        /*01e2*/ 	.short	(.L_81 - .L_80)
	.align		4
.L_80:
        /*01e4*/ 	.word	index@(ehma_batch_f32)
        /*01e8*/ 	.word	0x00000000
.L_81:


//--------------------- .nv.compat                --------------------------
	.section	.nv.compat,"",@"SHT_CUDA_COMPAT_INFO"
	.align	4
        /*0000*/ 	.byte	0x02, 0x09, 0x00, 0x00, 0x02, 0x02, 0x01, 0x00, 0x02, 0x05, 0x05, 0x00, 0x03, 0x07, 0x01, 0x01
        /*0010*/ 	.byte	0x02, 0x03, 0x00, 0x00, 0x02, 0x06, 0x01, 0x00, 0x04, 0x0b, 0x08, 0x00, 0x01, 0x00, 0x00, 0x00
        /*0020*/ 	.byte	0x00, 0x00, 0x00, 0x00


//--------------------- .nv.info.ehma_ms1p_tiled_f32_tx128_ty4_async --------------------------
	.section	.nv.info.ehma_ms1p_tiled_f32_tx128_ty4_async,"",@"SHT_CUDA_INFO"
	.sectionflags	@""
	.align	4


	//----- nvinfo : EIATTR_CUDA_API_VERSION
	.align		4
        /*0000*/ 	.byte	0x04, 0x37
        /*0002*/ 	.short	(.L_83 - .L_82)
.L_82:
        /*0004*/ 	.word	0x00000082


	//----- nvinfo : EIATTR_KPARAM_INFO
	.align		4
.L_83:
        /*0008*/ 	.byte	0x04, 0x17
        /*000a*/ 	.short	(.L_85 - .L_84)
.L_84:
        /*000c*/ 	.word	0x00000000
        /*0010*/ 	.short	0x0007
        /*0012*/ 	.short	0x0028
        /*0014*/ 	.byte	0x00, 0xf5, 0x21, 0x00


	//----- nvinfo : EIATTR_KPARAM_INFO
	.align		4
.L_85:
        /*0018*/ 	.byte	0x04, 0x17
        /*001a*/ 	.short	(.L_87 - .L_86)
.L_86:
        /*001c*/ 	.word	0x00000000
        /*0020*/ 	.short	0x0006
        /*0022*/ 	.short	0x0020
        /*0024*/ 	.byte	0x00, 0xf5, 0x21, 0x00


	//----- nvinfo : EIATTR_KPARAM_INFO
	.align		4
.L_87:
        /*0028*/ 	.byte	0x04, 0x17
        /*002a*/ 	.short	(.L_89 - .L_88)
.L_88:
        /*002c*/ 	.word	0x00000000
        /*0030*/ 	.short	0x0005
        /*0032*/ 	.short	0x001c
        /*0034*/ 	.byte	0x00, 0xf0, 0x11, 0x00


	//----- nvinfo : EIATTR_KPARAM_INFO
	.align		4
.L_89:
        /*0038*/ 	.byte	0x04, 0x17
        /*003a*/ 	.short	(.L_91 - .L_90)
.L_90:
        /*003c*/ 	.word	0x00000000
        /*0040*/ 	.short	0x0004
        /*0042*/ 	.short	0x0018
        /*0044*/ 	.byte	0x00, 0xf0, 0x11, 0x00


	//----- nvinfo : EIATTR_KPARAM_INFO
	.align		4
.L_91:
        /*0048*/ 	.byte	0x04, 0x17
        /*004a*/ 	.short	(.L_93 - .L_92)
.L_92:
        /*004c*/ 	.word	0x00000000
        /*0050*/ 	.short	0x0003
        /*0052*/ 	.short	0x0014
        /*0054*/ 	.byte	0x00, 0xf0, 0x11, 0x00


	//----- nvinfo : EIATTR_KPARAM_INFO
	.align		4
.L_93:
        /*0058*/ 	.byte	0x04, 0x17
        /*005a*/ 	.short	(.L_95 - .L_94)
.L_94:
        /*005c*/ 	.word	0x00000000
        /*0060*/ 	.short	0x0002
        /*0062*/ 	.short	0x0010
        /*0064*/ 	.byte	0x00, 0xf0, 0x11, 0x00


	//----- nvinfo : EIATTR_KPARAM_INFO
	.align		4
.L_95:
        /*0068*/ 	.byte	0x04, 0x17
        /*006a*/ 	.short	(.L_97 - .L_96)
.L_96:
        /*006c*/ 	.word	0x00000000
        /*0070*/ 	.short	0x0001
        /*0072*/ 	.short	0x0008
        /*0074*/ 	.byte	0x00, 0xf5, 0x21, 0x00


	//----- nvinfo : EIATTR_KPARAM_INFO
	.align		4
.L_97:
        /*0078*/ 	.byte	0x04, 0x17
        /*007a*/ 	.short	(.L_99 - .L_98)
.L_98:
        /*007c*/ 	.word	0x00000000
        /*0080*/ 	.short	0x0000
        /*0082*/ 	.short	0x0000
        /*0084*/ 	.byte	0x00, 0xf5, 0x21, 0x00


	//----- nvinfo : EIATTR_SPARSE_MMA_MASK
	.align		4
.L_99:
        /*0088*/ 	.byte	0x03, 0x50
        /*008a*/ 	.short	0x0000


	//----- nvinfo : EIATTR_MAXREG_COUNT
	.align		4
        /*008c*/ 	.byte	0x03, 0x1b
        /*008e*/ 	.short	0x00ff


	//----- nvinfo : EIATTR_NUM_BARRIERS
	.align		4
        /*0090*/ 	.byte	0x02, 0x4c
        /*0092*/ 	.byte	0x01
	.zero		1


	//----- nvinfo : EIATTR_MERCURY_ISA_VERSION
	.align		4
        /*0094*/ 	.byte	0x03, 0x5f
        /*0096*/ 	.short	0x0101


	//----- nvinfo : EIATTR_COOP_GROUP_MASK_REGIDS
	.align		4
        /*0098*/ 	.byte	0x04, 0x29
        /*009a*/ 	.short	(.L_101 - .L_100)


	//   ....[0]....
.L_100:
        /*009c*/ 	.word	0xffffffff


	//   ....[1]....
        /*00a0*/ 	.word	0x05000005


	//----- nvinfo : EIATTR_COOP_GROUP_INSTR_OFFSETS
	.align		4
.L_101:
        /*00a4*/ 	.byte	0x04, 0x28
        /*00a6*/ 	.short	(.L_103 - .L_102)


	//   ....[0]....
.L_102:
        /*00a8*/ 	.word	0x00001320


	//   ....[1]....
        /*00ac*/ 	.word	0x00002a50


	//----- nvinfo : EIATTR_VRC_CTA_INIT_COUNT
	.align		4
.L_103:
        /*00b0*/ 	.byte	0x02, 0x4a
	.zero		1
	.zero		1


	//----- nvinfo : EIATTR_MBARRIER_INSTR_OFFSETS
	.align		4
        /*00b4*/ 	.byte	0x04, 0x39
        /*00b6*/ 	.short	(.L_105 - .L_104)


	//   ....[0]....
.L_104:
        /*00b8*/ 	.word	0x000012d0
        /*00bc*/ 	.word	0x000000ff
        /*00c0*/ 	.word	0x00000008
        /*00c4*/ 	.short	0x0100
        /*00c6*/ 	.byte	0x09
	.zero		1


	//   ....[1]....
        /*00c8*/ 	.word	0x000012e0
        /*00cc*/ 	.word	0x000000ff
        /*00d0*/ 	.word	0x00000000
        /*00d4*/ 	.short	0x0100
        /*00d6*/ 	.byte	0x09
	.zero		1


	//   ....[2]....
        /*00d8*/ 	.word	0x000013c0
        /*00dc*/ 	.word	0x000000ff
        /*00e0*/ 	.word	0x00000008
        /*00e4*/ 	.short	0x010a
        /*00e6*/ 	.byte	0x06
	.zero		1


	//   ....[3]....
        /*00e8*/ 	.word	0x00001550
        /*00ec*/ 	.word	0x000000ff
        /*00f0*/ 	.word	0x00000008
        /*00f4*/ 	.short	0x010a
        /*00f6*/ 	.byte	0x06
	.zero		1


	//   ....[4]....
        /*00f8*/ 	.word	0x00001910
        /*00fc*/ 	.word	0x000000ff
        /*0100*/ 	.word	0x00000000
        /*0104*/ 	.short	0x0107
        /*0106*/ 	.byte	0x06
	.zero		1


	//   ....[5]....
        /*0108*/ 	.word	0x00001950
        /*010c*/ 	.word	0x000000ff
        /*0110*/ 	.word	0x00000000
        /*0114*/ 	.short	0x0101
        /*0116*/ 	.byte	0x06
	.zero		1


	//   ....[6]....
        /*0118*/ 	.word	0x00001980
        /*011c*/ 	.word	0x000000ff
        /*0120*/ 	.word	0x00000000
        /*0124*/ 	.short	0x010a
        /*0126*/ 	.byte	0x06
	.zero		1


	//   ....[7]....
        /*0128*/ 	.word	0x00001b00
        /*012c*/ 	.word	0x000000ff
        /*0130*/ 	.word	0x00000000
        /*0134*/ 	.short	0x010a
        /*0136*/ 	.byte	0x06
	.zero		1


	//   ....[8]....
        /*0138*/ 	.word	0x00002a20
        /*013c*/ 	.word	0x000000ff
        /*0140*/ 	.word	0x00000008
        /*0144*/ 	.short	0x0101
        /*0146*/ 	.byte	0x06
	.zero		1


	//   ....[9]....
        /*0148*/ 	.word	0x00002b70
        /*014c*/ 	.word	0x000000ff
        /*0150*/ 	.word	0x00000000
        /*0154*/ 	.short	0x0108
        /*0156*/ 	.byte	0x06
	.zero		1


	//   ....[10]....
        /*0158*/ 	.word	0x00002b80
        /*015c*/ 	.word	0x000000ff
        /*0160*/ 	.word	0x00000008
        /*0164*/ 	.short	0x0108
        /*0166*/ 	.byte	0x06
	.zero		1


	//----- nvinfo : EIATTR_NUM_MBARRIERS
	.align		4
.L_105:
        /*0168*/ 	.byte	0x03, 0x38
        /*016a*/ 	.short	0x0002


	//----- nvinfo : EIATTR_EXIT_INSTR_OFFSETS
	.align		4
        /*016c*/ 	.byte	0x04, 0x1c
        /*016e*/ 	.short	(.L_107 - .L_106)


	//   ....[0]....
.L_106:
        /*0170*/ 	.word	0x00000080


	//   ....[1]....
        /*0174*/ 	.word	0x00002a90


	//   ....[2]....
        /*0178*/ 	.word	0x00002b60


	//   ....[3]....
        /*017c*/ 	.word	0x00002b90


	//----- nvinfo : EIATTR_CRS_STACK_SIZE
	.align		4
.L_107:
        /*0180*/ 	.byte	0x04, 0x1e
        /*0182*/ 	.short	(.L_109 - .L_108)
.L_108:
        /*0184*/ 	.word	0x00000000


	//----- nvinfo : EIATTR_CBANK_PARAM_SIZE
	.align		4
.L_109:
        /*0188*/ 	.byte	0x03, 0x19
        /*018a*/ 	.short	0x0030


	//----- nvinfo : EIATTR_PARAM_CBANK
	.align		4
        /*018c*/ 	.byte	0x04, 0x0a
        /*018e*/ 	.short	(.L_111 - .L_110)
	.align		4
.L_110:
        /*0190*/ 	.word	index@(.nv.constant0.ehma_ms1p_tiled_f32_tx128_ty4_async)
        /*0194*/ 	.short	0x0380
        /*0196*/ 	.short	0x0030


	//----- nvinfo : EIATTR_SW_WAR
	.align		4
.L_111:
        /*0198*/ 	.byte	0x04, 0x36
        /*019a*/ 	.short	(.L_113 - .L_112)
.L_112:
        /*019c*/ 	.word	0x00000008
.L_113:


//--------------------- .nv.info.ehma_ms1p_tiled_f32_tx128_ty2_async --------------------------
	.section	.nv.info.ehma_ms1p_tiled_f32_tx128_ty2_async,"",@"SHT_CUDA_INFO"
	.sectionflags	@""
	.align	4


	//----- nvinfo : EIATTR_CUDA_API_VERSION
	.align		4
        /*0000*/ 	.byte	0x04, 0x37
        /*0002*/ 	.short	(.L_115 - .L_114)
.L_114:
        /*0004*/ 	.word	0x00000082


	//----- nvinfo : EIATTR_KPARAM_INFO
	.align		4
.L_115:
        /*0008*/ 	.byte	0x04, 0x17
        /*000a*/ 	.short	(.L_117 - .L_116)
.L_116:
        /*000c*/ 	.word	0x00000000
        /*0010*/ 	.short	0x0007
        /*0012*/ 	.short	0x0028
        /*0014*/ 	.byte	0x00, 0xf5, 0x21, 0x00


	//----- nvinfo : EIATTR_KPARAM_INFO
	.align		4
.L_117:
        /*0018*/ 	.byte	0x04, 0x17
        /*001a*/ 	.short	(.L_119 - .L_118)
.L_118:
        /*001c*/ 	.word	0x00000000
        /*0020*/ 	.short	0x0006
        /*0022*/ 	.short	0x0020
        /*0024*/ 	.byte	0x00, 0xf5, 0x21, 0x00


	//----- nvinfo : EIATTR_KPARAM_INFO
	.align		4
.L_119:
        /*0028*/ 	.byte	0x04, 0x17
        /*002a*/ 	.short	(.L_121 - .L_120)
.L_120:
        /*002c*/ 	.word	0x00000000
        /*0030*/ 	.short	0x0005
        /*0032*/ 	.short	0x001c
        /*0034*/ 	.byte	0x00, 0xf0, 0x11, 0x00


	//----- nvinfo : EIATTR_KPARAM_INFO
	.align		4
.L_121:
        /*0038*/ 	.byte	0x04, 0x17
        /*003a*/ 	.short	(.L_123 - .L_122)
.L_122:
        /*003c*/ 	.word	0x00000000
        /*0040*/ 	.short	0x0004
        /*0042*/ 	.short	0x0018
        /*0044*/ 	.byte	0x00, 0xf0, 0x11, 0x00


	//----- nvinfo : EIATTR_KPARAM_INFO
	.align		4
.L_123:
        /*0048*/ 	.byte	0x04, 0x17
        /*004a*/ 	.short	(.L_125 - .L_124)
.L_124:
        /*004c*/ 	.word	0x00000000
        /*0050*/ 	.short	0x0003
        /*0052*/ 	.short	0x0014
        /*0054*/ 	.byte	0x00, 0xf0, 0x11, 0x00


	//----- nvinfo : EIATTR_KPARAM_INFO
	.align		4
.L_125:
        /*0058*/ 	.byte	0x04, 0x17
        /*005a*/ 	.short	(.L_127 - .L_126)
.L_126:
        /*005c*/ 	.word	0x00000000
        /*0060*/ 	.short	0x0002
        /*0062*/ 	.short	0x0010
        /*0064*/ 	.byte	0x00, 0xf0, 0x11, 0x00


	//----- nvinfo : EIATTR_KPARAM_INFO
	.align		4
.L_127:
        /*0068*/ 	.byte	0x04, 0x17
        /*006a*/ 	.short	(.L_129 - .L_128)
.L_128:
        /*006c*/ 	.word	0x00000000
        /*0070*/ 	.short	0x0001
        /*0072*/ 	.short	0x0008
        /*0074*/ 	.byte	0x00, 0xf5, 0x21, 0x00


	//----- nvinfo : EIATTR_KPARAM_INFO
	.align		4
.L_129:
        /*0078*/ 	.byte	0x04, 0x17
        /*007a*/ 	.short	(.L_131 - .L_130)
.L_130:
        /*007c*/ 	.word	0x00000000
        /*0080*/ 	.short	0x0000
        /*0082*/ 	.short	0x0000
        /*0084*/ 	.byte	0x00, 0xf5, 0x21, 0x00


	//----- nvinfo : EIATTR_SPARSE_MMA_MASK
	.align		4
.L_131:
        /*0088*/ 	.byte	0x03, 0x50
        /*008a*/ 	.short	0x0000


	//----- nvinfo : EIATTR_MAXREG_COUNT
	.align		4
        /*008c*/ 	.byte	0x03, 0x1b
        /*008e*/ 	.short	0x00ff


	//----- nvinfo : EIATTR_NUM_BARRIERS
	.align		4
        /*0090*/ 	.byte	0x02, 0x4c
        /*0092*/ 	.byte	0x01
	.zero		1


	//----- nvinfo : EIATTR_MERCURY_ISA_VERSION
	.align		4
        /*0094*/ 	.byte	0x03, 0x5f
        /*0096*/ 	.short	0x0101


	//----- nvinfo : EIATTR_COOP_GROUP_MASK_REGIDS
	.align		4
        /*0098*/ 	.byte	0x04, 0x29
        /*009a*/ 	.short	(.L_133 - .L_132)


	//   ....[0]....
.L_132:
        /*009c*/ 	.word	0xffffffff


	//   ....[1]....
        /*00a0*/ 	.word	0x05000005


	//----- nvinfo : EIATTR_COOP_GROUP_INSTR_OFFSETS
	.align		4
.L_133:
        /*00a4*/ 	.byte	0x04, 0x28
        /*00a6*/ 	.short	(.L_135 - .L_134)


	//   ....[0]....
.L_134:
        /*00a8*/ 	.word	0x00001320


	//   ....[1]....
        /*00ac*/ 	.word	0x00002960


	//----- nvinfo : EIATTR_VRC_CTA_INIT_COUNT
	.align		4
.L_135:
        /*00b0*/ 	.byte	0x02, 0x4a
	.zero		1
	.zero		1


	//----- nvinfo : EIATTR_MBARRIER_INSTR_OFFSETS
	.align		4
        /*00b4*/ 	.byte	0x04, 0x39
        /*00b6*/ 	.short	(.L_137 - .L_136)


	//   ....[0]....
.L_136:
        /*00b8*/ 	.word	0x000012d0
        /*00bc*/ 	.word	0x000000ff
        /*00c0*/ 	.word	0x00000008
        /*00c4*/ 	.short	0x0100
        /*00c6*/ 	.byte	0x09
	.zero		1


	//   ....[1]....
        /*00c8*/ 	.word	0x000012e0
        /*00cc*/ 	.word	0x000000ff
        /*00d0*/ 	.word	0x00000000
        /*00d4*/ 	.short	0x0100
        /*00d6*/ 	.byte	0x09
	.zero		1


	//   ....[2]....
        /*00d8*/ 	.word	0x000013c0
        /*00dc*/ 	.word	0x000000ff
        /*00e0*/ 	.word	0x00000008
        /*00e4*/ 	.short	0x010a
        /*00e6*/ 	.byte	0x06
	.zero		1


	//   ....[3]....
        /*00e8*/ 	.word	0x00001550
        /*00ec*/ 	.word	0x000000ff
        /*00f0*/ 	.word	0x00000008
        /*00f4*/ 	.short	0x010a
        /*00f6*/ 	.byte	0x06
	.zero		1


	//   ....[4]....
        /*00f8*/ 	.word	0x00001820
        /*00fc*/ 	.word	0x000000ff
        /*0100*/ 	.word	0x00000000
        /*0104*/ 	.short	0x0107
        /*0106*/ 	.byte	0x06
	.zero		1


	//   ....[5]....
        /*0108*/ 	.word	0x00001860
        /*010c*/ 	.word	0x000000ff
        /*0110*/ 	.word	0x00000000
        /*0114*/ 	.short	0x0101
        /*0116*/ 	.byte	0x06
	.zero		1


	//   ....[6]....
        /*0118*/ 	.word	0x00001890
        /*011c*/ 	.word	0x000000ff
        /*0120*/ 	.word	0x00000000
        /*0124*/ 	.short	0x010a
        /*0126*/ 	.byte	0x06
	.zero		1


	//   ....[7]....
        /*0128*/ 	.word	0x00001a10
        /*012c*/ 	.word	0x000000ff
        /*0130*/ 	.word	0x00000000
        /*0134*/ 	.short	0x010a
        /*0136*/ 	.byte	0x06
	.zero		1


	//   ....[8]....
        /*0138*/ 	.word	0x00002930
        /*013c*/ 	.word	0x000000ff
        /*0140*/ 	.word	0x00000008
        /*0144*/ 	.short	0x0101
        /*0146*/ 	.byte	0x06
	.zero		1


	//   ....[9]....
        /*0148*/ 	.word	0x00002a80
        /*014c*/ 	.word	0x000000ff
        /*0150*/ 	.word	0x00000000
        /*0154*/ 	.short	0x0108
        /*0156*/ 	.byte	0x06
	.zero		1


	//   ....[10]....
        /*0158*/ 	.word	0x00002a90
        /*015c*/ 	.word	0x000000ff
        /*0160*/ 	.word	0x00000008
        /*0164*/ 	.short	0x0108
        /*0166*/ 	.byte	0x06
	.zero		1


	//----- nvinfo : EIATTR_NUM_MBARRIERS
	.align		4
.L_137:
        /*0168*/ 	.byte	0x03, 0x38
        /*016a*/ 	.short	0x0002


	//----- nvinfo : EIATTR_EXIT_INSTR_OFFSETS
	.align		4
        /*016c*/ 	.byte	0x04, 0x1c
        /*016e*/ 	.short	(.L_139 - .L_138)


	//   ....[0]....
.L_138:
        /*0170*/ 	.word	0x00000080


	//   ....[1]....
        /*0174*/ 	.word	0x000029a0


	//   ....[2]....
        /*0178*/ 	.word	0x00002a70


	//   ....[3]....
        /*017c*/ 	.word	0x00002aa0


	//----- nvinfo : EIATTR_CRS_STACK_SIZE
	.align		4
.L_139:
        /*0180*/ 	.byte	0x04, 0x1e
        /*0182*/ 	.short	(.L_141 - .L_140)
.L_140:
        /*0184*/ 	.word	0x00000000


	//----- nvinfo : EIATTR_CBANK_PARAM_SIZE
	.align		4
.L_141:
        /*0188*/ 	.byte	0x03, 0x19
        /*018a*/ 	.short	0x0030


	//----- nvinfo : EIATTR_PARAM_CBANK
	.align		4
        /*018c*/ 	.byte	0x04, 0x0a
        /*018e*/ 	.short	(.L_143 - .L_142)
	.align		4
.L_142:
        /*0190*/ 	.word	index@(.nv.constant0.ehma_ms1p_tiled_f32_tx128_ty2_async)
        /*0194*/ 	.short	0x0380
        /*0196*/ 	.short	0x0030


	//----- nvinfo : EIATTR_SW_WAR
	.align		4
.L_143:
        /*0198*/ 	.byte	0x04, 0x36
        /*019a*/ 	.short	(.L_145 - .L_144)
.L_144:
        /*019c*/ 	.word	0x00000008
.L_145:


//--------------------- .nv.info.ehma_ms1p_tiled_f32_tx128_ty4 --------------------------
	.section	.nv.info.ehma_ms1p_tiled_f32_tx128_ty4,"",@"SHT_CUDA_INFO"
	.sectionflags	@""
	.align	4


	//----- nvinfo : EIATTR_CUDA_API_VERSION
	.align		4
        /*0000*/ 	.byte	0x04, 0x37
        /*0002*/ 	.short	(.L_147 - .L_146)
.L_146:
        /*0004*/ 	.word	0x00000082


	//----- nvinfo : EIATTR_KPARAM_INFO
	.align		4
.L_147:
        /*0008*/ 	.byte	0x04, 0x17
        /*000a*/ 	.short	(.L_149 - .L_148)
.L_148:
        /*000c*/ 	.word	0x00000000
        /*0010*/ 	.short	0x0007
        /*0012*/ 	.short	0x0028
        /*0014*/ 	.byte	0x00, 0xf5, 0x21, 0x00


	//----- nvinfo : EIATTR_KPARAM_INFO
	.align		4
.L_149:
        /*0018*/ 	.byte	0x04, 0x17
        /*001a*/ 	.short	(.L_151 - .L_150)
.L_150:
        /*001c*/ 	.word	0x00000000
        /*0020*/ 	.short	0x0006
        /*0022*/ 	.short	0x0020
        /*0024*/ 	.byte	0x00, 0xf5, 0x21, 0x00


	//----- nvinfo : EIATTR_KPARAM_INFO
	.align		4
.L_151:
        /*0028*/ 	.byte	0x04, 0x17
        /*002a*/ 	.short	(.L_153 - .L_152)
.L_152:
        /*002c*/ 	.word	0x00000000
        /*0030*/ 	.short	0x0005
        /*0032*/ 	.short	0x001c
        /*0034*/ 	.byte	0x00, 0xf0, 0x11, 0x00


	//----- nvinfo : EIATTR_KPARAM_INFO
	.align		4
.L_153:
        /*0038*/ 	.byte	0x04, 0x17
        /*003a*/ 	.short	(.L_155 - .L_154)
.L_154:
        /*003c*/ 	.word	0x00000000
        /*0040*/ 	.short	0x0004
        /*0042*/ 	.short	0x0018
        /*0044*/ 	.byte	0x00, 0xf0, 0x11, 0x00


	//----- nvinfo : EIATTR_KPARAM_INFO
	.align		4
.L_155:
        /*0048*/ 	.byte	0x04, 0x17
        /*004a*/ 	.short	(.L_157 - .L_156)
.L_156:
        /*004c*/ 	.word	0x00000000
        /*0050*/ 	.short	0x0003
        /*0052*/ 	.short	0x0014
        /*0054*/ 	.byte	0x00, 0xf0, 0x11, 0x00


	//----- nvinfo : EIATTR_KPARAM_INFO
	.align		4
.L_157:
        /*0058*/ 	.byte	0x04, 0x17
        /*005a*/ 	.short	(.L_159 - .L_158)
.L_158:
        /*005c*/ 	.word	0x00000000
        /*0060*/ 	.short	0x0002
        /*0062*/ 	.short	0x0010
        /*0064*/ 	.byte	0x00, 0xf0, 0x11, 0x00


	//----- nvinfo : EIATTR_KPARAM_INFO
	.align		4
.L_159:
        /*0068*/ 	.byte	0x04, 0x17
        /*006a*/ 	.short	(.L_161 - .L_160)
.L_160:
        /*006c*/ 	.word	0x00000000
        /*0070*/ 	.short	0x0001
        /*0072*/ 	.short	0x0008
        /*0074*/ 	.byte	0x00, 0xf5, 0x21, 0x00


	//----- nvinfo : EIATTR_KPARAM_INFO
	.align		4
.L_161:
        /*0078*/ 	.byte	0x04, 0x17
        /*007a*/ 	.short	(.L_163 - .L_162)
.L_162:
        /*007c*/ 	.word	0x00000000
        /*0080*/ 	.short	0x0000
        /*0082*/ 	.short	0x0000
        /*0084*/ 	.byte	0x00, 0xf5, 0x21, 0x00


	//----- nvinfo : EIATTR_SPARSE_MMA_MASK
	.align		4
.L_163:
        /*0088*/ 	.byte	0x03, 0x50
        /*008a*/ 	.short	0x0000


	//----- nvinfo : EIATTR_MAXREG_COUNT
	.align		4
        /*008c*/ 	.byte	0x03, 0x1b
        /*008e*/ 	.short	0x00ff


	//----- nvinfo : EIATTR_NUM_BARRIERS
	.align		4
        /*0090*/ 	.byte	0x02, 0x4c
        /*0092*/ 	.byte	0x01
	.zero		1


	//----- nvinfo : EIATTR_MERCURY_ISA_VERSION
	.align		4
        /*0094*/ 	.byte	0x03, 0x5f
        /*0096*/ 	.short	0x0101


	//----- nvinfo : EIATTR_VRC_CTA_INIT_COUNT
	.align		4
        /*0098*/ 	.byte	0x02, 0x4a
	.zero		1
	.zero		1


	//----- nvinfo : EIATTR_EXIT_INSTR_OFFSETS
	.align		4
        /*009c*/ 	.byte	0x04, 0x1c
        /*009e*/ 	.short	(.L_165 - .L_164)


	//   ....[0]....
.L_164:
        /*00a0*/ 	.word	0x00000080


	//   ....[1]....
        /*00a4*/ 	.word	0x000014b0


	//   ....[2]....
        /*00a8*/ 	.word	0x00001570


	//   ....[3]....
        /*00ac*/ 	.word	0x000022b0


	//----- nvinfo : EIATTR_CRS_STACK_SIZE
	.align		4
.L_165:
        /*00b0*/ 	.byte	0x04, 0x1e
        /*00b2*/ 	.short	(.L_167 - .L_166)
.L_166:
        /*00b4*/ 	.word	0x00000000


	//----- nvinfo : EIATTR_CBANK_PARAM_SIZE
	.align		4
.L_167:
        /*00b8*/ 	.byte	0x03, 0x19
        /*00ba*/ 	.short	0x0030


	//----- nvinfo : EIATTR_PARAM_CBANK
	.align		4
        /*00bc*/ 	.byte	0x04, 0x0a
        /*00be*/ 	.short	(.L_169 - .L_168)
	.align		4
.L_168:
        /*00c0*/ 	.word	index@(.nv.constant0.ehma_ms1p_tiled_f32_tx128_ty4)
        /*00c4*/ 	.short	0x0380
        /*00c6*/ 	.short	0x0030


	//----- nvinfo : EIATTR_SW_WAR
	.align		4
.L_169:
        /*00c8*/ 	.byte	0x04, 0x36
        /*00ca*/ 	.short	(.L_171 - .L_170)
.L_170:
        /*00cc*/ 	.word	0x00000008
.L_171:


//--------------------- .nv.info.ehma_ms1p_tiled_f32_tx128_ty2 --------------------------
	.section	.nv.info.ehma_ms1p_tiled_f32_tx128_ty2,"",@"SHT_CUDA_INFO"
	.sectionflags	@""
	.align	4


	//----- nvinfo : EIATTR_CUDA_API_VERSION
	.align		4
        /*0000*/ 	.byte	0x04, 0x37
        /*0002*/ 	.short	(.L_173 - .L_172)
.L_172:
        /*0004*/ 	.word	0x00000082


	//----- nvinfo : EIATTR_KPARAM_INFO
	.align		4
.L_173:
        /*0008*/ 	.byte	0x04, 0x17
        /*000a*/ 	.short	(.L_175 - .L_174)
.L_174:
        /*000c*/ 	.word	0x00000000
        /*0010*/ 	.short	0x0007
        /*0012*/ 	.short	0x0028
        /*0014*/ 	.byte	0x00, 0xf5, 0x21, 0x00


	//----- nvinfo : EIATTR_KPARAM_INFO
	.align		4
.L_175:
        /*0018*/ 	.byte	0x04, 0x17
        /*001a*/ 	.short	(.L_177 - .L_176)
.L_176:
        /*001c*/ 	.word	0x00000000
        /*0020*/ 	.short	0x0006
        /*0022*/ 	.short	0x0020
        /*0024*/ 	.byte	0x00, 0xf5, 0x21, 0x00


	//----- nvinfo : EIATTR_KPARAM_INFO
	.align		4
.L_177:
        /*0028*/ 	.byte	0x04, 0x17
        /*002a*/ 	.short	(.L_179 - .L_178)
.L_178:
        /*002c*/ 	.word	0x00000000
        /*0030*/ 	.short	0x0005
        /*0032*/ 	.short	0x001c
        /*0034*/ 	.byte	0x00, 0xf0, 0x11, 0x00


	//----- nvinfo : EIATTR_KPARAM_INFO
	.align		4
.L_179:
        /*0038*/ 	.byte	0x04, 0x17
        /*003a*/ 	.short	(.L_181 - .L_180)
.L_180:
        /*003c*/ 	.word	0x00000000
        /*0040*/ 	.short	0x0004
        /*0042*/ 	.short	0x0018
        /*0044*/ 	.byte	0x00, 0xf0, 0x11, 0x00


	//----- nvinfo : EIATTR_KPARAM_INFO
	.align		4
.L_181:
        /*0048*/ 	.byte	0x04, 0x17
        /*004a*/ 	.short	(.L_183 - .L_182)
.L_182:
        /*004c*/ 	.word	0x00000000
        /*0050*/ 	.short	0x0003
        /*0052*/ 	.short	0x0014
        /*0054*/ 	.byte	0x00, 0xf0, 0x11, 0x00


	//----- nvinfo : EIATTR_KPARAM_INFO
	.align		4
.L_183:
        /*0058*/ 	.byte	0x04, 0x17
        /*005a*/ 	.short	(.L_185 - .L_184)
.L_184:
        /*005c*/ 	.word	0x00000000
        /*0060*/ 	.short	0x0002
        /*0062*/ 	.short	0x0010
        /*0064*/ 	.byte	0x00, 0xf0, 0x11, 0x00


	//----- nvinfo : EIATTR_KPARAM_INFO
	.align		4
.L_185:
        /*0068*/ 	.byte	0x04, 0x17
        /*006a*/ 	.short	(.L_187 - .L_186)
.L_186:
        /*006c*/ 	.word	0x00000000
        /*0070*/ 	.short	0x0001
        /*0072*/ 	.short	0x0008
        /*0074*/ 	.byte	0x00, 0xf5, 0x21, 0x00


	//----- nvinfo : EIATTR_KPARAM_INFO
	.align		4
.L_187:
        /*0078*/ 	.byte	0x04, 0x17
        /*007a*/ 	.short	(.L_189 - .L_188)
.L_188:
        /*007c*/ 	.word	0x00000000
        /*0080*/ 	.short	0x0000
        /*0082*/ 	.short	0x0000
        /*0084*/ 	.byte	0x00, 0xf5, 0x21, 0x00


	//----- nvinfo : EIATTR_SPARSE_MMA_MASK
	.align		4
.L_189:
        /*0088*/ 	.byte	0x03, 0x50
        /*008a*/ 	.short	0x0000


	//----- nvinfo : EIATTR_MAXREG_COUNT
	.align		4
        /*008c*/ 	.byte	0x03, 0x1b
        /*008e*/ 	.short	0x00ff


	//----- nvinfo : EIATTR_NUM_BARRIERS
	.align		4
        /*0090*/ 	.byte	0x02, 0x4c
        /*0092*/ 	.byte	0x01
	.zero		1


	//----- nvinfo : EIATTR_MERCURY_ISA_VERSION
	.align		4
        /*0094*/ 	.byte	0x03, 0x5f
        /*0096*/ 	.short	0x0101


	//----- nvinfo : EIATTR_VRC_CTA_INIT_COUNT
	.align		4
        /*0098*/ 	.byte	0x02, 0x4a
	.zero		1
	.zero		1


	//----- nvinfo : EIATTR_EXIT_INSTR_OFFSETS
	.align		4
        /*009c*/ 	.byte	0x04, 0x1c
        /*009e*/ 	.short	(.L_191 - .L_190)


	//   ....[0]....
.L_190:
        /*00a0*/ 	.word	0x00000080


	//   ....[1]....
        /*00a4*/ 	.word	0x00001430


	//   ....[2]....
        /*00a8*/ 	.word	0x000014f0


	//   ....[3]....
        /*00ac*/ 	.word	0x00002230


	//----- nvinfo : EIATTR_CRS_STACK_SIZE
	.align		4
.L_191:
        /*00b0*/ 	.byte	0x04, 0x1e
        /*00b2*/ 	.short	(.L_193 - .L_192)
.L_192:
        /*00b4*/ 	.word	0x00000000


	//----- nvinfo : EIATTR_CBANK_PARAM_SIZE
	.align		4
.L_193:
        /*00b8*/ 	.byte	0x03, 0x19
        /*00ba*/ 	.short	0x0030


	//----- nvinfo : EIATTR_PARAM_CBANK
	.align		4
        /*00bc*/ 	.byte	0x04, 0x0a
        /*00be*/ 	.short	(.L_195 - .L_194)
	.align		4
.L_194:
        /*00c0*/ 	.word	index@(.nv.constant0.ehma_ms1p_tiled_f32_tx128_ty2)
        /*00c4*/ 	.short	0x0380
        /*00c6*/ 	.short	0x0030


	//----- nvinfo : EIATTR_SW_WAR
	.align		4
.L_195:
        /*00c8*/ 	.byte	0x04, 0x36
        /*00ca*/ 	.short	(.L_197 - .L_196)
.L_196:
        /*00cc*/ 	.word	0x00000008
.L_197:


//--------------------- .nv.info.ehma_batch_tiled_f32_2x_tile512_async --------------------------
	.section	.nv.info.ehma_batch_tiled_f32_2x_tile512_async,"",@"SHT_CUDA_INFO"
	.sectionflags	@""
	.align	4


	//----- nvinfo : EIATTR_CUDA_API_VERSION
	.align		4
        /*0000*/ 	.byte	0x04, 0x37
        /*0002*/ 	.short	(.L_199 - .L_198)
.L_198:
        /*0004*/ 	.word	0x00000082


	//----- nvinfo : EIATTR_KPARAM_INFO
	.align		4
.L_199:
        /*0008*/ 	.byte	0x04, 0x17
        /*000a*/ 	.short	(.L_201 - .L_200)
.L_200:
        /*000c*/ 	.word	0x00000000
        /*0010*/ 	.short	0x0008
        /*0012*/ 	.short	0x0030
        /*0014*/ 	.byte	0x00, 0xf5, 0x21, 0x00


	//----- nvinfo : EIATTR_KPARAM_INFO
	.align		4
.L_201:
        /*0018*/ 	.byte	0x04, 0x17
        /*001a*/ 	.short	(.L_203 - .L_202)
.L_202:
        /*001c*/ 	.word	0x00000000
        /*0020*/ 	.short	0x0007
        /*0022*/ 	.short	0x002c
        /*0024*/ 	.byte	0x00, 0xf0, 0x11, 0x00


	//----- nvinfo : EIATTR_KPARAM_INFO
	.align		4
.L_203:
        /*0028*/ 	.byte	0x04, 0x17
        /*002a*/ 	.short	(.L_205 - .L_204)
.L_204:
        /*002c*/ 	.word	0x00000000
        /*0030*/ 	.short	0x0006
        /*0032*/ 	.short	0x0028
        /*0034*/ 	.byte	0x00, 0xf0, 0x11, 0x00


	//----- nvinfo : EIATTR_KPARAM_INFO
	.align		4
.L_205:
        /*0038*/ 	.byte	0x04, 0x17
        /*003a*/ 	.short	(.L_207 - .L_206)
.L_206:
        /*003c*/ 	.word	0x00000000
        /*0040*/ 	.short	0x0005
        /*0042*/ 	.short	0x0024
        /*0044*/ 	.byte	0x00, 0xf0, 0x11, 0x00


	//----- nvinfo : EIATTR_KPARAM_INFO
	.align		4
.L_207:
        /*0048*/ 	.byte	0x04, 0x17
        /*004a*/ 	.short	(.L_209 - .L_208)
.L_208:
        /*004c*/ 	.word	0x00000000
        /*0050*/ 	.short	0x0004
        /*0052*/ 	.short	0x0020
        /*0054*/ 	.byte	0x00, 0xf0, 0x11, 0x00


	//----- nvinfo : EIATTR_KPARAM_INFO
	.align		4
.L_209:
        /*0058*/ 	.byte	0x04, 0x17
        /*005a*/ 	.short	(.L_211 - .L_210)
.L_210:
        /*005c*/ 	.word	0x00000000
        /*0060*/ 	.short	0x0003
        /*0062*/ 	.short	0x0018
        /*0064*/ 	.byte	0x00, 0xf5, 0x21, 0x00


	//----- nvinfo : EIATTR_KPARAM_INFO
	.align		4
.L_211:
        /*0068*/ 	.byte	0x04, 0x17
        /*006a*/ 	.short	(.L_213 - .L_212)
.L_212:
        /*006c*/ 	.word	0x00000000
        /*0070*/ 	.short	0x0002
        /*0072*/ 	.short	0x0010
        /*0074*/ 	.byte	0x00, 0xf5, 0x21, 0x00


	//----- nvinfo : EIATTR_KPARAM_INFO
	.align		4
.L_213:
        /*0078*/ 	.byte	0x04, 0x17
        /*007a*/ 	.short	(.L_215 - .L_214)
.L_214:
        /*007c*/ 	.word	0x00000000
        /*0080*/ 	.short	0x0001
        /*0082*/ 	.short	0x0008
        /*0084*/ 	.byte	0x00, 0xf5, 0x21, 0x00


	//----- nvinfo : EIATTR_KPARAM_INFO
	.align		4
.L_215:
        /*0088*/ 	.byte	0x04, 0x17
        /*008a*/ 	.short	(.L_217 - .L_216)
.L_216:
        /*008c*/ 	.word	0x00000000
        /*0090*/ 	.short	0x0000
        /*0092*/ 	.short	0x0000
        /*0094*/ 	.byte	0x00, 0xf5, 0x21, 0x00


	//----- nvinfo : EIATTR_SPARSE_MMA_MASK
	.align		4
.L_217:
        /*0098*/ 	.byte	0x03, 0x50
        /*009a*/ 	.short	0x0000


	//----- nvinfo : EIATTR_MAXREG_COUNT
	.align		4
        /*009c*/ 	.byte	0x03, 0x1b
        /*009e*/ 	.short	0x00ff


	//----- nvinfo : EIATTR_NUM_BARRIERS
	.align		4
        /*00a0*/ 	.byte	0x02, 0x4c
        /*00a2*/ 	.byte	0x01
	.zero		1


	//----- nvinfo : EIATTR_MERCURY_ISA_VERSION
	.align		4
        /*00a4*/ 	.byte	0x03, 0x5f
        /*00a6*/ 	.short	0x0101


	//----- nvinfo : EIATTR_UNUSED_LOAD_BYTE_OFFSET
	.align		4
        /*00a8*/ 	.byte	0x04, 0x44
        /*00aa*/ 	.short	(.L_219 - .L_218)


	//   ....[0]....
.L_218:
        /*00ac*/ 	.word	0x00004440
        /*00b0*/ 	.word	0x00000fff


	//   ....[1]....
        /*00b4*/ 	.word	0x00005120
        /*00b8*/ 	.word	0x00000fff


	//----- nvinfo : EIATTR_COOP_GROUP_MASK_REGIDS
	.align		4
.L_219:
        /*00bc*/ 	.byte	0x04, 0x29
        /*00be*/ 	.short	(.L_221 - .L_220)


	//   ....[0]....
.L_220:
        /*00c0*/ 	.word	0xffffffff


	//----- nvinfo : EIATTR_COOP_GROUP_INSTR_OFFSETS
	.align		4
.L_221:
        /*00c4*/ 	.byte	0x04, 0x28
        /*00c6*/ 	.short	(.L_223 - .L_222)


	//   ....[0]....
.L_222:
        /*00c8*/ 	.word	0x000022d0


	//----- nvinfo : EIATTR_VRC_CTA_INIT_COUNT
	.align		4
.L_223:
        /*00cc*/ 	.byte	0x02, 0x4a
	.zero		1
	.zero		1


	//----- nvinfo : EIATTR_EXIT_INSTR_OFFSETS
	.align		4
        /*00d0*/ 	.byte	0x04, 0x1c
        /*00d2*/ 	.short	(.L_225 - .L_224)


	//   ....[0]....
.L_224:
        /*00d4*/ 	.word	0x00000030


	//   ....[1]....
        /*00d8*/ 	.word	0x00000080


	//   ....[2]....
        /*00dc*/ 	.word	0x00000130


	//   ....[3]....
        /*00e0*/ 	.word	0x00001850


	//   ....[4]....
        /*00e4*/ 	.word	0x00005280


	//----- nvinfo : EIATTR_CRS_STACK_SIZE
	.align		4
.L_225:
        /*00e8*/ 	.byte	0x04, 0x1e
        /*00ea*/ 	.short	(.L_227 - .L_226)
.L_226:
        /*00ec*/ 	.word	0x00000000


	//----- nvinfo : EIATTR_CBANK_PARAM_SIZE
	.align		4
.L_227:
        /*00f0*/ 	.byte	0x03, 0x19
        /*00f2*/ 	.short	0x0038


	//----- nvinfo : EIATTR_PARAM_CBANK
	.align		4
        /*00f4*/ 	.byte	0x04, 0x0a
        /*00f6*/ 	.short	(.L_229 - .L_228)
	.align		4
.L_228:
        /*00f8*/ 	.word	index@(.nv.constant0.ehma_batch_tiled_f32_2x_tile512_async)
        /*00fc*/ 	.short	0x0380
        /*00fe*/ 	.short	0x0038


	//----- nvinfo : EIATTR_SW_WAR
	.align		4
.L_229:
        /*0100*/ 	.byte	0x04, 0x36
        /*0102*/ 	.short	(.L_231 - .L_230)
.L_230:
        /*0104*/ 	.word	0x00000008
.L_231:


//--------------------- .nv.info.ehma_batch_tiled_f32_2x_tile256_async --------------------------
	.section	.nv.info.ehma_batch_tiled_f32_2x_tile256_async,"",@"SHT_CUDA_INFO"
	.sectionflags	@""
	.align	4


	//----- nvinfo : EIATTR_CUDA_API_VERSION
	.align		4
        /*0000*/ 	.byte	0x04, 0x37
        /*0002*/ 	.short	(.L_233 - .L_232)
.L_232:
        /*0004*/ 	.word	0x00000082


	//----- nvinfo : EIATTR_KPARAM_INFO
	.align		4
.L_233:
        /*0008*/ 	.byte	0x04, 0x17
        /*000a*/ 	.short	(.L_235 - .L_234)
.L_234:
        /*000c*/ 	.word	0x00000000
        /*0010*/ 	.short	0x0008
        /*0012*/ 	.short	0x0030
        /*0014*/ 	.byte	0x00, 0xf5, 0x21, 0x00


	//----- nvinfo : EIATTR_KPARAM_INFO
	.align		4
.L_235:
        /*0018*/ 	.byte	0x04, 0x17
        /*001a*/ 	.short	(.L_237 - .L_236)
.L_236:
        /*001c*/ 	.word	0x00000000
        /*0020*/ 	.short	0x0007
        /*0022*/ 	.short	0x002c
        /*0024*/ 	.byte	0x00, 0xf0, 0x11, 0x00


	//----- nvinfo : EIATTR_KPARAM_INFO
	.align		4
.L_237:
        /*0028*/ 	.byte	0x04, 0x17
        /*002a*/ 	.short	(.L_239 - .L_238)
.L_238:
        /*002c*/ 	.word	0x00000000
        /*0030*/ 	.short	0x0006
        /*0032*/ 	.short	0x0028
        /*0034*/ 	.byte	0x00, 0xf0, 0x11, 0x00


	//----- nvinfo : EIATTR_KPARAM_INFO
	.align		4
.L_239:
        /*0038*/ 	.byte	0x04, 0x17
        /*003a*/ 	.short	(.L_241 - .L_240)
.L_240:
        /*003c*/ 	.word	0x00000000
        /*0040*/ 	.short	0x0005
        /*0042*/ 	.short	0x0024
        /*0044*/ 	.byte	0x00, 0xf0, 0x11, 0x00


	//----- nvinfo : EIATTR_KPARAM_INFO
	.align		4
.L_241:
        /*0048*/ 	.byte	0x04, 0x17
        /*004a*/ 	.short	(.L_243 - .L_242)
.L_242:
        /*004c*/ 	.word	0x00000000
        /*0050*/ 	.short	0x0004
        /*0052*/ 	.short	0x0020
        /*0054*/ 	.byte	0x00, 0xf0, 0x11, 0x00


	//----- nvinfo : EIATTR_KPARAM_INFO
	.align		4
.L_243:
        /*0058*/ 	.byte	0x04, 0x17
        /*005a*/ 	.short	(.L_245 - .L_244)
.L_244:
        /*005c*/ 	.word	0x00000000
        /*0060*/ 	.short	0x0003
        /*0062*/ 	.short	0x0018
        /*0064*/ 	.byte	0x00, 0xf5, 0x21, 0x00


	//----- nvinfo : EIATTR_KPARAM_INFO
	.align		4
.L_245:
        /*0068*/ 	.byte	0x04, 0x17
        /*006a*/ 	.short	(.L_247 - .L_246)
.L_246:
        /*006c*/ 	.word	0x00000000
        /*0070*/ 	.short	0x0002
        /*0072*/ 	.short	0x0010
        /*0074*/ 	.byte	0x00, 0xf5, 0x21, 0x00


	//----- nvinfo : EIATTR_KPARAM_INFO
	.align		4
.L_247:
        /*0078*/ 	.byte	0x04, 0x17
        /*007a*/ 	.short	(.L_249 - .L_248)
.L_248:
        /*007c*/ 	.word	0x00000000
        /*0080*/ 	.short	0x0001
        /*0082*/ 	.short	0x0008
        /*0084*/ 	.byte	0x00, 0xf5, 0x21, 0x00


	//----- nvinfo : EIATTR_KPARAM_INFO
	.align		4
.L_249:
        /*0088*/ 	.byte	0x04, 0x17
        /*008a*/ 	.short	(.L_251 - .L_250)
.L_250:
        /*008c*/ 	.word	0x00000000
        /*0090*/ 	.short	0x0000
        /*0092*/ 	.short	0x0000
        /*0094*/ 	.byte	0x00, 0xf5, 0x21, 0x00


	//----- nvinfo : EIATTR_SPARSE_MMA_MASK
	.align		4
.L_251:
        /*0098*/ 	.byte	0x03, 0x50
        /*009a*/ 	.short	0x0000


	//----- nvinfo : EIATTR_MAXREG_COUNT
	.align		4
        /*009c*/ 	.byte	0x03, 0x1b
        /*009e*/ 	.short	0x00ff


	//----- nvinfo : EIATTR_NUM_BARRIERS
	.align		4
        /*00a0*/ 	.byte	0x02, 0x4c
        /*00a2*/ 	.byte	0x01
	.zero		1


	//----- nvinfo : EIATTR_MERCURY_ISA_VERSION
	.align		4
        /*00a4*/ 	.byte	0x03, 0x5f
        /*00a6*/ 	.short	0x0101


	//----- nvinfo : EIATTR_UNUSED_LOAD_BYTE_OFFSET
	.align		4
        /*00a8*/ 	.byte	0x04, 0x44
        /*00aa*/ 	.short	(.L_253 - .L_252)


	//   ....[0]....
.L_252:
        /*00ac*/ 	.word	0x00004440
        /*00b0*/ 	.word	0x00000fff


	//   ....[1]....
        /*00b4*/ 	.word	0x00005120
        /*00b8*/ 	.word	0x00000fff


	//----- nvinfo : EIATTR_COOP_GROUP_MASK_REGIDS
	.align		4
.L_253:
        /*00bc*/ 	.byte	0x04, 0x29
        /*00be*/ 	.short	(.L_255 - .L_254)


	//   ....[0]....
.L_254:
        /*00c0*/ 	.word	0xffffffff


	//----- nvinfo : EIATTR_COOP_GROUP_INSTR_OFFSETS
	.align		4
.L_255:
        /*00c4*/ 	.byte	0x04, 0x28
        /*00c6*/ 	.short	(.L_257 - .L_256)


	//   ....[0]....
.L_256:
        /*00c8*/ 	.word	0x000022d0


	//----- nvinfo : EIATTR_VRC_CTA_INIT_COUNT
	.align		4
.L_257:
        /*00cc*/ 	.byte	0x02, 0x4a
	.zero		1
	.zero		1


	//----- nvinfo : EIATTR_EXIT_INSTR_OFFSETS
	.align		4
        /*00d0*/ 	.byte	0x04, 0x1c
        /*00d2*/ 	.short	(.L_259 - .L_258)


	//   ....[0]....
.L_258:
        /*00d4*/ 	.word	0x00000030


	//   ....[1]....
        /*00d8*/ 	.word	0x00000080


	//   ....[2]....
        /*00dc*/ 	.word	0x00000130


	//   ....[3]....
        /*00e0*/ 	.word	0x00001850


	//   ....[4]....
        /*00e4*/ 	.word	0x00005280


	//----- nvinfo : EIATTR_CRS_STACK_SIZE
	.align		4
.L_259:
        /*00e8*/ 	.byte	0x04, 0x1e
        /*00ea*/ 	.short	(.L_261 - .L_260)
.L_260:
        /*00ec*/ 	.word	0x00000000


	//----- nvinfo : EIATTR_CBANK_PARAM_SIZE
	.align		4
.L_261:
        /*00f0*/ 	.byte	0x03, 0x19
        /*00f2*/ 	.short	0x0038


	//----- nvinfo : EIATTR_PARAM_CBANK
	.align		4
        /*00f4*/ 	.byte	0x04, 0x0a
        /*00f6*/ 	.short	(.L_263 - .L_262)
	.align		4
.L_262:
        /*00f8*/ 	.word	index@(.nv.constant0.ehma_batch_tiled_f32_2x_tile256_async)
        /*00fc*/ 	.short	0x0380
        /*00fe*/ 	.short	0x0038


	//----- nvinfo : EIATTR_SW_WAR
	.align		4
.L_263:
        /*0100*/ 	.byte	0x04, 0x36
        /*0102*/ 	.short	(.L_265 - .L_264)
.L_264:
        /*0104*/ 	.word	0x00000008
.L_265:


//--------------------- .nv.info.ehma_batch_tiled_f32_2x_tile128_async --------------------------
	.section	.nv.info.ehma_batch_tiled_f32_2x_tile128_async,"",@"SHT_CUDA_INFO"
	.sectionflags	@""
	.align	4


	//----- nvinfo : EIATTR_CUDA_API_VERSION
	.align		4
        /*0000*/ 	.byte	0x04, 0x37
        /*0002*/ 	.short	(.L_267 - .L_266)
.L_266:
        /*0004*/ 	.word	0x00000082


	//----- nvinfo : EIATTR_KPARAM_INFO
	.align		4
.L_267:
        /*0008*/ 	.byte	0x04, 0x17
        /*000a*/ 	.short	(.L_269 - .L_268)
.L_268:
        /*000c*/ 	.word	0x00000000
        /*0010*/ 	.short	0x0008
        /*0012*/ 	.short	0x0030
        /*0014*/ 	.byte	0x00, 0xf5, 0x21, 0x00


	//----- nvinfo : EIATTR_KPARAM_INFO
	.align		4
.L_269:
        /*0018*/ 	.byte	0x04, 0x17
        /*001a*/ 	.short	(.L_271 - .L_270)
.L_270:
        /*001c*/ 	.word	0x00000000
        /*0020*/ 	.short	0x0007
        /*0022*/ 	.short	0x002c
        /*0024*/ 	.byte	0x00, 0xf0, 0x11, 0x00


	//----- nvinfo : EIATTR_KPARAM_INFO
	.align		4
.L_271:
        /*0028*/ 	.byte	0x04, 0x17
        /*002a*/ 	.short	(.L_273 - .L_272)
.L_272:
        /*002c*/ 	.word	0x00000000
        /*0030*/ 	.short	0x0006
        /*0032*/ 	.short	0x0028
        /*0034*/ 	.byte	0x00, 0xf0, 0x11, 0x00


	//----- nvinfo : EIATTR_KPARAM_INFO
	.align		4
.L_273:
        /*0038*/ 	.byte	0x04, 0x17
        /*003a*/ 	.short	(.L_275 - .L_274)
.L_274:
        /*003c*/ 	.word	0x00000000
        /*0040*/ 	.short	0x0005
        /*0042*/ 	.short	0x0024
        /*0044*/ 	.byte	0x00, 0xf0, 0x11, 0x00


	//----- nvinfo : EIATTR_KPARAM_INFO
	.align		4
.L_275:
        /*0048*/ 	.byte	0x04, 0x17
        /*004a*/ 	.short	(.L_277 - .L_276)
.L_276:
        /*004c*/ 	.word	0x00000000
        /*0050*/ 	.short	0x0004
        /*0052*/ 	.short	0x0020
        /*0054*/ 	.byte	0x00, 0xf0, 0x11, 0x00


	//----- nvinfo : EIATTR_KPARAM_INFO
	.align		4
.L_277:
        /*0058*/ 	.byte	0x04, 0x17
        /*005a*/ 	.short	(.L_279 - .L_278)
.L_278:
        /*005c*/ 	.word	0x00000000
        /*0060*/ 	.short	0x0003
        /*0062*/ 	.short	0x0018
        /*0064*/ 	.byte	0x00, 0xf5, 0x21, 0x00


	//----- nvinfo : EIATTR_KPARAM_INFO
	.align		4
.L_279:
        /*0068*/ 	.byte	0x04, 0x17
        /*006a*/ 	.short	(.L_281 - .L_280)
.L_280:
        /*006c*/ 	.word	0x00000000
        /*0070*/ 	.short	0x0002
        /*0072*/ 	.short	0x0010
        /*0074*/ 	.byte	0x00, 0xf5, 0x21, 0x00


	//----- nvinfo : EIATTR_KPARAM_INFO
	.align		4
.L_281:
        /*0078*/ 	.byte	0x04, 0x17
        /*007a*/ 	.short	(.L_283 - .L_282)
.L_282:
        /*007c*/ 	.word	0x00000000
        /*0080*/ 	.short	0x0001
        /*0082*/ 	.short	0x0008
        /*0084*/ 	.byte	0x00, 0xf5, 0x21, 0x00


	//----- nvinfo : EIATTR_KPARAM_INFO
	.align		4
.L_283:
        /*0088*/ 	.byte	0x04, 0x17
        /*008a*/ 	.short	(.L_285 - .L_284)
.L_284:
        /*008c*/ 	.word	0x00000000
        /*0090*/ 	.short	0x0000
        /*0092*/ 	.short	0x0000
        /*0094*/ 	.byte	0x00, 0xf5, 0x21, 0x00


	//----- nvinfo : EIATTR_SPARSE_MMA_MASK
	.align		4
.L_285:
        /*0098*/ 	.byte	0x03, 0x50
        /*009a*/ 	.short	0x0000


	//----- nvinfo : EIATTR_MAXREG_COUNT
	.align		4
        /*009c*/ 	.byte	0x03, 0x1b
        /*009e*/ 	.short	0x00ff


	//----- nvinfo : EIATTR_NUM_BARRIERS
	.align		4
        /*00a0*/ 	.byte	0x02, 0x4c
        /*00a2*/ 	.byte	0x01
	.zero		1


	//----- nvinfo : EIATTR_MERCURY_ISA_VERSION
	.align		4
        /*00a4*/ 	.byte	0x03, 0x5f
        /*00a6*/ 	.short	0x0101


	//----- nvinfo : EIATTR_UNUSED_LOAD_BYTE_OFFSET
	.align		4
        /*00a8*/ 	.byte	0x04, 0x44
        /*00aa*/ 	.short	(.L_287 - .L_286)


	//   ....[0]....
.L_286:
        /*00ac*/ 	.word	0x00004440
        /*00b0*/ 	.word	0x00000fff


	//   ....[1]....
        /*00b4*/ 	.word	0x00005120
        /*00b8*/ 	.word	0x00000fff


	//----- nvinfo : EIATTR_COOP_GROUP_MASK_REGIDS
	.align		4
.L_287:
        /*00bc*/ 	.byte	0x04, 0x29
        /*00be*/ 	.short	(.L_289 - .L_288)


	//   ....[0]....
.L_288:
        /*00c0*/ 	.word	0xffffffff


	//----- nvinfo : EIATTR_COOP_GROUP_INSTR_OFFSETS
	.align		4
.L_289:
        /*00c4*/ 	.byte	0x04, 0x28
        /*00c6*/ 	.short	(.L_291 - .L_290)


	//   ....[0]....
.L_290:
        /*00c8*/ 	.word	0x000022d0


	//----- nvinfo : EIATTR_VRC_CTA_INIT_COUNT
	.align		4
.L_291:
        /*00cc*/ 	.byte	0x02, 0x4a
	.zero		1
	.zero		1


	//----- nvinfo : EIATTR_EXIT_INSTR_OFFSETS
	.align		4
        /*00d0*/ 	.byte	0x04, 0x1c
        /*00d2*/ 	.short	(.L_293 - .L_292)


	//   ....[0]....
.L_292:
        /*00d4*/ 	.word	0x00000030


	//   ....[1]....
        /*00d8*/ 	.word	0x00000080


	//   ....[2]....
        /*00dc*/ 	.word	0x00000130


	//   ....[3]....
        /*00e0*/ 	.word	0x00001850


	//   ....[4]....
        /*00e4*/ 	.word	0x00005280


	//----- nvinfo : EIATTR_CRS_STACK_SIZE
	.align		4
.L_293:
        /*00e8*/ 	.byte	0x04, 0x1e
        /*00ea*/ 	.short	(.L_295 - .L_294)
.L_294:
        /*00ec*/ 	.word	0x00000000


	//----- nvinfo : EIATTR_CBANK_PARAM_SIZE
	.align		4
.L_295:
        /*00f0*/ 	.byte	0x03, 0x19
        /*00f2*/ 	.short	0x0038


	//----- nvinfo : EIATTR_PARAM_CBANK
	.align		4
        /*00f4*/ 	.byte	0x04, 0x0a
        /*00f6*/ 	.short	(.L_297 - .L_296)
	.align		4
.L_296:
        /*00f8*/ 	.word	index@(.nv.constant0.ehma_batch_tiled_f32_2x_tile128_async)
        /*00fc*/ 	.short	0x0380
        /*00fe*/ 	.short	0x0038


	//----- nvinfo : EIATTR_SW_WAR
	.align		4
.L_297:
        /*0100*/ 	.byte	0x04, 0x36
        /*0102*/ 	.short	(.L_299 - .L_298)
.L_298:
        /*0104*/ 	.word	0x00000008
.L_299:


//--------------------- .nv.info.ehma_batch_tiled_f32_2x_tile512 --------------------------
	.section	.nv.info.ehma_batch_tiled_f32_2x_tile512,"",@"SHT_CUDA_INFO"
	.sectionflags	@""
	.align	4


	//----- nvinfo : EIATTR_CUDA_API_VERSION
	.align		4
        /*0000*/ 	.byte	0x04, 0x37
        /*0002*/ 	.short	(.L_301 - .L_300)
.L_300:
        /*0004*/ 	.word	0x00000082


	//----- nvinfo : EIATTR_KPARAM_INFO
	.align		4
.L_301:
        /*0008*/ 	.byte	0x04, 0x17
        /*000a*/ 	.short	(.L_303 - .L_302)
.L_302:
        /*000c*/ 	.word	0x00000000
        /*0010*/ 	.short	0x0008
        /*0012*/ 	.short	0x0030
        /*0014*/ 	.byte	0x00, 0xf5, 0x21, 0x00


	//----- nvinfo : EIATTR_KPARAM_INFO
	.align		4
.L_303:
        /*0018*/ 	.byte	0x04, 0x17
        /*001a*/ 	.short	(.L_305 - .L_304)
.L_304:
        /*001c*/ 	.word	0x00000000
        /*0020*/ 	.short	0x0007
        /*0022*/ 	.short	0x002c
        /*0024*/ 	.byte	0x00, 0xf0, 0x11, 0x00


	//----- nvinfo : EIATTR_KPARAM_INFO
	.align		4
.L_305:
        /*0028*/ 	.byte	0x04, 0x17
        /*002a*/ 	.short	(.L_307 - .L_306)
.L_306:
        /*002c*/ 	.word	0x00000000
        /*0030*/ 	.short	0x0006
        /*0032*/ 	.short	0x0028
        /*0034*/ 	.byte	0x00, 0xf0, 0x11, 0x00


	//----- nvinfo : EIATTR_KPARAM_INFO
	.align		4
.L_307:
        /*0038*/ 	.byte	0x04, 0x17
        /*003a*/ 	.short	(.L_309 - .L_308)
.L_308:
        /*003c*/ 	.word	0x00000000
        /*0040*/ 	.short	0x0005
        /*0042*/ 	.short	0x0024
        /*0044*/ 	.byte	0x00, 0xf0, 0x11, 0x00


	//----- nvinfo : EIATTR_KPARAM_INFO
	.align		4
.L_309:
        /*0048*/ 	.byte	0x04, 0x17
        /*004a*/ 	.short	(.L_311 - .L_310)
.L_310:
        /*004c*/ 	.word	0x00000000
        /*0050*/ 	.short	0x0004
        /*0052*/ 	.short	0x0020
        /*0054*/ 	.byte	0x00, 0xf0, 0x11, 0x00


	//----- nvinfo : EIATTR_KPARAM_INFO
	.align		4
.L_311:
        /*0058*/ 	.byte	0x04, 0x17
        /*005a*/ 	.short	(.L_313 - .L_312)
.L_312:
        /*005c*/ 	.word	0x00000000
        /*0060*/ 	.short	0x0003
        /*0062*/ 	.short	0x0018
        /*0064*/ 	.byte	0x00, 0xf5, 0x21, 0x00


	//----- nvinfo : EIATTR_KPARAM_INFO
	.align		4
.L_313:
        /*0068*/ 	.byte	0x04, 0x17
        /*006a*/ 	.short	(.L_315 - .L_314)
.L_314:
        /*006c*/ 	.word	0x00000000
        /*0070*/ 	.short	0x0002
        /*0072*/ 	.short	0x0010
        /*0074*/ 	.byte	0x00, 0xf5, 0x21, 0x00


	//----- nvinfo : EIATTR_KPARAM_INFO
	.align		4
.L_315:
        /*0078*/ 	.byte	0x04, 0x17
        /*007a*/ 	.short	(.L_317 - .L_316)
.L_316:
        /*007c*/ 	.word	0x00000000
        /*0080*/ 	.short	0x0001
        /*0082*/ 	.short	0x0008
        /*0084*/ 	.byte	0x00, 0xf5, 0x21, 0x00


	//----- nvinfo : EIATTR_KPARAM_INFO
	.align		4
.L_317:
        /*0088*/ 	.byte	0x04, 0x17
        /*008a*/ 	.short	(.L_319 - .L_318)
.L_318:
        /*008c*/ 	.word	0x00000000
        /*0090*/ 	.short	0x0000
        /*0092*/ 	.short	0x0000
        /*0094*/ 	.byte	0x00, 0xf5, 0x21, 0x00


	//----- nvinfo : EIATTR_SPARSE_MMA_MASK
	.align		4
.L_319:
        /*0098*/ 	.byte	0x03, 0x50
        /*009a*/ 	.short	0x0000


	//----- nvinfo : EIATTR_MAXREG_COUNT
	.align		4
        /*009c*/ 	.byte	0x03, 0x1b
        /*009e*/ 	.short	0x00ff


	//----- nvinfo : EIATTR_NUM_BARRIERS
	.align		4
        /*00a0*/ 	.byte	0x02, 0x4c
        /*00a2*/ 	.byte	0x01
	.zero		1


	//----- nvinfo : EIATTR_MERCURY_ISA_VERSION
	.align		4
        /*00a4*/ 	.byte	0x03, 0x5f
        /*00a6*/ 	.short	0x0101


	//----- nvinfo : EIATTR_VRC_CTA_INIT_COUNT
	.align		4
        /*00a8*/ 	.byte	0x02, 0x4a
	.zero		1
	.zero		1


	//----- nvinfo : EIATTR_EXIT_INSTR_OFFSETS
	.align		4
        /*00ac*/ 	.byte	0x04, 0x1c
        /*00ae*/ 	.short	(.L_321 - .L_320)


	//   ....[0]....
.L_320:
        /*00b0*/ 	.word	0x00000030


	//   ....[1]....
        /*00b4*/ 	.word	0x00000070


	//   ....[2]....
        /*00b8*/ 	.word	0x000000d0


	//   ....[3]....
        /*00bc*/ 	.word	0x000032b0


	//   ....[4]....
        /*00c0*/ 	.word	0x00005660


	//   ....[5]....
        /*00c4*/ 	.word	0x00005680


	//----- nvinfo : EIATTR_CRS_STACK_SIZE
	.align		4
.L_321:
        /*00c8*/ 	.byte	0x04, 0x1e
        /*00ca*/ 	.short	(.L_323 - .L_322)
.L_322:
        /*00cc*/ 	.word	0x00000000


	//----- nvinfo : EIATTR_CBANK_PARAM_SIZE
	.align		4
.L_323:
        /*00d0*/ 	.byte	0x03, 0x19
        /*00d2*/ 	.short	0x0038


	//----- nvinfo : EIATTR_PARAM_CBANK
	.align		4
        /*00d4*/ 	.byte	0x04, 0x0a
        /*00d6*/ 	.short	(.L_325 - .L_324)
	.align		4
.L_324:
        /*00d8*/ 	.word	index@(.nv.constant0.ehma_batch_tiled_f32_2x_tile512)
        /*00dc*/ 	.short	0x0380
        /*00de*/ 	.short	0x0038


	//----- nvinfo : EIATTR_SW_WAR
	.align		4
.L_325:
        /*00e0*/ 	.byte	0x04, 0x36
        /*00e2*/ 	.short	(.L_327 - .L_326)
.L_326:
        /*00e4*/ 	.word	0x00000008
.L_327:


//--------------------- .nv.info.ehma_batch_tiled_f32_2x_tile256 --------------------------
	.section	.nv.info.ehma_batch_tiled_f32_2x_tile256,"",@"SHT_CUDA_INFO"
	.sectionflags	@""
	.align	4


	//----- nvinfo : EIATTR_CUDA_API_VERSION
	.align		4
        /*0000*/ 	.byte	0x04, 0x37
        /*0002*/ 	.short	(.L_329 - .L_328)
.L_328:
        /*0004*/ 	.word	0x00000082


	//----- nvinfo : EIATTR_KPARAM_INFO
	.align		4
.L_329:
        /*0008*/ 	.byte	0x04, 0x17
        /*000a*/ 	.short	(.L_331 - .L_330)
.L_330:
        /*000c*/ 	.word	0x00000000
        /*0010*/ 	.short	0x0008
        /*0012*/ 	.short	0x0030
        /*0014*/ 	.byte	0x00, 0xf5, 0x21, 0x00


	//----- nvinfo : EIATTR_KPARAM_INFO
	.align		4
.L_331:
        /*0018*/ 	.byte	0x04, 0x17
        /*001a*/ 	.short	(.L_333 - .L_332)
.L_332:
        /*001c*/ 	.word	0x00000000
        /*0020*/ 	.short	0x0007
        /*0022*/ 	.short	0x002c
        /*0024*/ 	.byte	0x00, 0xf0, 0x11, 0x00


	//----- nvinfo : EIATTR_KPARAM_INFO
	.align		4
.L_333:
        /*0028*/ 	.byte	0x04, 0x17
        /*002a*/ 	.short	(.L_335 - .L_334)
.L_334:
        /*002c*/ 	.word	0x00000000
        /*0030*/ 	.short	0x0006
        /*0032*/ 	.short	0x0028
        /*0034*/ 	.byte	0x00, 0xf0, 0x11, 0x00


	//----- nvinfo : EIATTR_KPARAM_INFO
	.align		4
.L_335:
        /*0038*/ 	.byte	0x04, 0x17
        /*003a*/ 	.short	(.L_337 - .L_336)
.L_336:
        /*003c*/ 	.word	0x00000000
        /*0040*/ 	.short	0x0005
        /*0042*/ 	.short	0x0024
        /*0044*/ 	.byte	0x00, 0xf0, 0x11, 0x00


	//----- nvinfo : EIATTR_KPARAM_INFO
	.align		4
.L_337:
        /*0048*/ 	.byte	0x04, 0x17
        /*004a*/ 	.short	(.L_339 - .L_338)
.L_338:
        /*004c*/ 	.word	0x00000000
        /*0050*/ 	.short	0x0004
        /*0052*/ 	.short	0x0020
        /*0054*/ 	.byte	0x00, 0xf0, 0x11, 0x00


	//----- nvinfo : EIATTR_KPARAM_INFO
	.align		4
.L_339:
        /*0058*/ 	.byte	0x04, 0x17
        /*005a*/ 	.short	(.L_341 - .L_340)
.L_340:
        /*005c*/ 	.word	0x00000000
        /*0060*/ 	.short	0x0003
        /*0062*/ 	.short	0x0018
        /*0064*/ 	.byte	0x00, 0xf5, 0x21, 0x00


	//----- nvinfo : EIATTR_KPARAM_INFO
	.align		4
.L_341:
        /*0068*/ 	.byte	0x04, 0x17
        /*006a*/ 	.short	(.L_343 - .L_342)
.L_342:
        /*006c*/ 	.word	0x00000000
        /*0070*/ 	.short	0x0002
        /*0072*/ 	.short	0x0010
        /*0074*/ 	.byte	0x00, 0xf5, 0x21, 0x00


	//----- nvinfo : EIATTR_KPARAM_INFO
	.align		4
.L_343:
        /*0078*/ 	.byte	0x04, 0x17
        /*007a*/ 	.short	(.L_345 - .L_344)
.L_344:
        /*007c*/ 	.word	0x00000000
        /*0080*/ 	.short	0x0001
        /*0082*/ 	.short	0x0008
        /*0084*/ 	.byte	0x00, 0xf5, 0x21, 0x00


	//----- nvinfo : EIATTR_KPARAM_INFO
	.align		4
.L_345:
        /*0088*/ 	.byte	0x04, 0x17
        /*008a*/ 	.short	(.L_347 - .L_346)
.L_346:
        /*008c*/ 	.word	0x00000000
        /*0090*/ 	.short	0x0000
        /*0092*/ 	.short	0x0000
        /*0094*/ 	.byte	0x00, 0xf5, 0x21, 0x00


	//----- nvinfo : EIATTR_SPARSE_MMA_MASK
	.align		4
.L_347:
        /*0098*/ 	.byte	0x03, 0x50
        /*009a*/ 	.short	0x0000


	//----- nvinfo : EIATTR_MAXREG_COUNT
	.align		4
        /*009c*/ 	.byte	0x03, 0x1b
        /*009e*/ 	.short	0x00ff


	//----- nvinfo : EIATTR_NUM_BARRIERS
	.align		4
        /*00a0*/ 	.byte	0x02, 0x4c
        /*00a2*/ 	.byte	0x01
	.zero		1


	//----- nvinfo : EIATTR_MERCURY_ISA_VERSION
	.align		4
        /*00a4*/ 	.byte	0x03, 0x5f
        /*00a6*/ 	.short	0x0101


	//----- nvinfo : EIATTR_VRC_CTA_INIT_COUNT
	.align		4
        /*00a8*/ 	.byte	0x02, 0x4a
	.zero		1
	.zero		1


	//----- nvinfo : EIATTR_EXIT_INSTR_OFFSETS
	.align		4
        /*00ac*/ 	.byte	0x04, 0x1c
        /*00ae*/ 	.short	(.L_349 - .L_348)


	//   ....[0]....
.L_348:
        /*00b0*/ 	.word	0x00000030


	//   ....[1]....
        /*00b4*/ 	.word	0x00000070


	//   ....[2]....
        /*00b8*/ 	.word	0x000000d0


	//   ....[3]....
        /*00bc*/ 	.word	0x000032b0


	//   ....[4]....
        /*00c0*/ 	.word	0x00005660


	//   ....[5]....
        /*00c4*/ 	.word	0x00005680


	//----- nvinfo : EIATTR_CRS_STACK_SIZE
	.align		4
.L_349:
        /*00c8*/ 	.byte	0x04, 0x1e
        /*00ca*/ 	.short	(.L_351 - .L_350)
.L_350:
        /*00cc*/ 	.word	0x00000000


	//----- nvinfo : EIATTR_CBANK_PARAM_SIZE
	.align		4
.L_351:
        /*00d0*/ 	.byte	0x03, 0x19
        /*00d2*/ 	.short	0x0038


	//----- nvinfo : EIATTR_PARAM_CBANK
	.align		4
        /*00d4*/ 	.byte	0x04, 0x0a
        /*00d6*/ 	.short	(.L_353 - .L_352)
	.align		4
.L_352:
        /*00d8*/ 	.word	index@(.nv.constant0.ehma_batch_tiled_f32_2x_tile256)
        /*00dc*/ 	.short	0x0380
        /*00de*/ 	.short	0x0038


	//----- nvinfo : EIATTR_SW_WAR
	.align		4
.L_353:
        /*00e0*/ 	.byte	0x04, 0x36
        /*00e2*/ 	.short	(.L_355 - .L_354)
.L_354:
        /*00e4*/ 	.word	0x00000008
.L_355:


//--------------------- .nv.info.ehma_batch_tiled_f32_2x_tile128 --------------------------
	.section	.nv.info.ehma_batch_tiled_f32_2x_tile128,"",@"SHT_CUDA_INFO"
	.sectionflags	@""
	.align	4


	//----- nvinfo : EIATTR_CUDA_API_VERSION
	.align		4
        /*0000*/ 	.byte	0x04, 0x37
        /*0002*/ 	.short	(.L_357 - .L_356)
.L_356:
        /*0004*/ 	.word	0x00000082


	//----- nvinfo : EIATTR_KPARAM_INFO
	.align		4
.L_357:
        /*0008*/ 	.byte	0x04, 0x17
        /*000a*/ 	.short	(.L_359 - .L_358)
.L_358:
        /*000c*/ 	.word	0x00000000
        /*0010*/ 	.short	0x0008
        /*0012*/ 	.short	0x0030
        /*0014*/ 	.byte	0x00, 0xf5, 0x21, 0x00


	//----- nvinfo : EIATTR_KPARAM_INFO
	.align		4
.L_359:
        /*0018*/ 	.byte	0x04, 0x17
        /*001a*/ 	.short	(.L_361 - .L_360)
.L_360:
        /*001c*/ 	.word	0x00000000
        /*0020*/ 	.short	0x0007
        /*0022*/ 	.short	0x002c
        /*0024*/ 	.byte	0x00, 0xf0, 0x11, 0x00


	//----- nvinfo : EIATTR_KPARAM_INFO
	.align		4
.L_361:
        /*0028*/ 	.byte	0x04, 0x17
        /*002a*/ 	.short	(.L_363 - .L_362)
.L_362:
        /*002c*/ 	.word	0x00000000
        /*0030*/ 	.short	0x0006
        /*0032*/ 	.short	0x0028
        /*0034*/ 	.byte	0x00, 0xf0, 0x11, 0x00


	//----- nvinfo : EIATTR_KPARAM_INFO
	.align		4
.L_363:
        /*0038*/ 	.byte	0x04, 0x17
        /*003a*/ 	.short	(.L_365 - .L_364)
.L_364:
        /*003c*/ 	.word	0x00000000
        /*0040*/ 	.short	0x0005
        /*0042*/ 	.short	0x0024
        /*0044*/ 	.byte	0x00, 0xf0, 0x11, 0x00


	//----- nvinfo : EIATTR_KPARAM_INFO
	.align		4
.L_365:
        /*0048*/ 	.byte	0x04, 0x17
        /*004a*/ 	.short	(.L_367 - .L_366)
.L_366:
        /*004c*/ 	.word	0x00000000
        /*0050*/ 	.short	0x0004
        /*0052*/ 	.short	0x0020
        /*0054*/ 	.byte	0x00, 0xf0, 0x11, 0x00


	//----- nvinfo : EIATTR_KPARAM_INFO
	.align		4
.L_367:
        /*0058*/ 	.byte	0x04, 0x17
        /*005a*/ 	.short	(.L_369 - .L_368)
.L_368:
        /*005c*/ 	.word	0x00000000
        /*0060*/ 	.short	0x0003
        /*0062*/ 	.short	0x0018
        /*0064*/ 	.byte	0x00, 0xf5, 0x21, 0x00


	//----- nvinfo : EIATTR_KPARAM_INFO
	.align		4
.L_369:
        /*0068*/ 	.byte	0x04, 0x17
        /*006a*/ 	.short	(.L_371 - .L_370)
.L_370:
        /*006c*/ 	.word	0x00000000
        /*0070*/ 	.short	0x0002
        /*0072*/ 	.short	0x0010
        /*0074*/ 	.byte	0x00, 0xf5, 0x21, 0x00


	//----- nvinfo : EIATTR_KPARAM_INFO
	.align		4
.L_371:
        /*0078*/ 	.byte	0x04, 0x17
        /*007a*/ 	.short	(.L_373 - .L_372)
.L_372:
        /*007c*/ 	.word	0x00000000
        /*0080*/ 	.short	0x0001
        /*0082*/ 	.short	0x0008
        /*0084*/ 	.byte	0x00, 0xf5, 0x21, 0x00


	//----- nvinfo : EIATTR_KPARAM_INFO
	.align		4
.L_373:
        /*0088*/ 	.byte	0x04, 0x17
        /*008a*/ 	.short	(.L_375 - .L_374)
.L_374:
        /*008c*/ 	.word	0x00000000
        /*0090*/ 	.short	0x0000
        /*0092*/ 	.short	0x0000
        /*0094*/ 	.byte	0x00, 0xf5, 0x21, 0x00


	//----- nvinfo : EIATTR_SPARSE_MMA_MASK
	.align		4
.L_375:
        /*0098*/ 	.byte	0x03, 0x50
        /*009a*/ 	.short	0x0000


	//----- nvinfo : EIATTR_MAXREG_COUNT
	.align		4
        /*009c*/ 	.byte	0x03, 0x1b
        /*009e*/ 	.short	0x00ff


	//----- nvinfo : EIATTR_NUM_BARRIERS
	.align		4
        /*00a0*/ 	.byte	0x02, 0x4c
        /*00a2*/ 	.byte	0x01
	.zero		1


	//----- nvinfo : EIATTR_MERCURY_ISA_VERSION
	.align		4
        /*00a4*/ 	.byte	0x03, 0x5f
        /*00a6*/ 	.short	0x0101


	//----- nvinfo : EIATTR_VRC_CTA_INIT_COUNT
	.align		4
        /*00a8*/ 	.byte	0x02, 0x4a
	.zero		1
	.zero		1


	//----- nvinfo : EIATTR_EXIT_INSTR_OFFSETS
	.align		4
        /*00ac*/ 	.byte	0x04, 0x1c
        /*00ae*/ 	.short	(.L_377 - .L_376)


	//   ....[0]....
.L_376:
        /*00b0*/ 	.word	0x00000030


	//   ....[1]....
        /*00b4*/ 	.word	0x00000070


	//   ....[2]....
        /*00b8*/ 	.word	0x000000d0


	//   ....[3]....
        /*00bc*/ 	.word	0x000032b0


	//   ....[4]....
        /*00c0*/ 	.word	0x00005660


	//   ....[5]....
        /*00c4*/ 	.word	0x00005680


	//----- nvinfo : EIATTR_CRS_STACK_SIZE
	.align		4
.L_377:
        /*00c8*/ 	.byte	0x04, 0x1e
        /*00ca*/ 	.short	(.L_379 - .L_378)
.L_378:
        /*00cc*/ 	.word	0x00000000


	//----- nvinfo : EIATTR_CBANK_PARAM_SIZE
	.align		4
.L_379:
        /*00d0*/ 	.byte	0x03, 0x19
        /*00d2*/ 	.short	0x0038


	//----- nvinfo : EIATTR_PARAM_CBANK
	.align		4
        /*00d4*/ 	.byte	0x04, 0x0a
        /*00d6*/ 	.short	(.L_381 - .L_380)
	.align		4
.L_380:
        /*00d8*/ 	.word	index@(.nv.constant0.ehma_batch_tiled_f32_2x_tile128)
        /*00dc*/ 	.short	0x0380
        /*00de*/ 	.short	0x0038


	//----- nvinfo : EIATTR_SW_WAR
	.align		4
.L_381:
        /*00e0*/ 	.byte	0x04, 0x36
        /*00e2*/ 	.short	(.L_383 - .L_382)
.L_382:
        /*00e4*/ 	.word	0x00000008
.L_383:


//--------------------- .nv.info.ehma_multi_series_one_param_f32 --------------------------
	.section	.nv.info.ehma_multi_series_one_param_f32,"",@"SHT_CUDA_INFO"
	.sectionflags	@""
	.align	4


	//----- nvinfo : EIATTR_CUDA_API_VERSION
	.align		4
        /*0000*/ 	.byte	0x04, 0x37
        /*0002*/ 	.short	(.L_385 - .L_384)
.L_384:
        /*0004*/ 	.word	0x00000082


	//----- nvinfo : EIATTR_KPARAM_INFO
	.align		4
.L_385:
        /*0008*/ 	.byte	0x04, 0x17
        /*000a*/ 	.short	(.L_387 - .L_386)
.L_386:
        /*000c*/ 	.word	0x00000000
        /*0010*/ 	.short	0x0006
        /*0012*/ 	.short	0x0028
        /*0014*/ 	.byte	0x00, 0xf5, 0x21, 0x00


	//----- nvinfo : EIATTR_KPARAM_INFO
	.align		4
.L_387:
        /*0018*/ 	.byte	0x04, 0x17
        /*001a*/ 	.short	(.L_389 - .L_388)
.L_388:
        /*001c*/ 	.word	0x00000000
        /*0020*/ 	.short	0x0005
        /*0022*/ 	.short	0x0020
        /*0024*/ 	.byte	0x00, 0xf5, 0x21, 0x00


	//----- nvinfo : EIATTR_KPARAM_INFO
	.align		4
.L_389:
        /*0028*/ 	.byte	0x04, 0x17
        /*002a*/ 	.short	(.L_391 - .L_390)
.L_390:
        /*002c*/ 	.word	0x00000000
        /*0030*/ 	.short	0x0004
        /*0032*/ 	.short	0x0018
        /*0034*/ 	.byte	0x00, 0xf0, 0x11, 0x00


	//----- nvinfo : EIATTR_KPARAM_INFO
	.align		4
.L_391:
        /*0038*/ 	.byte	0x04, 0x17
        /*003a*/ 	.short	(.L_393 - .L_392)
.L_392:
        /*003c*/ 	.word	0x00000000
        /*0040*/ 	.short	0x0003
        /*0042*/ 	.short	0x0014
        /*0044*/ 	.byte	0x00, 0xf0, 0x11, 0x00


	//----- nvinfo : EIATTR_KPARAM_INFO
	.align		4
.L_393:
        /*0048*/ 	.byte	0x04, 0x17
        /*004a*/ 	.short	(.L_395 - .L_394)
.L_394:
        /*004c*/ 	.word	0x00000000
        /*0050*/ 	.short	0x0002
        /*0052*/ 	.short	0x0010
        /*0054*/ 	.byte	0x00, 0xf0, 0x11, 0x00


	//----- nvinfo : EIATTR_KPARAM_INFO
	.align		4
.L_395:
        /*0058*/ 	.byte	0x04, 0x17
        /*005a*/ 	.short	(.L_397 - .L_396)
.L_396:
        /*005c*/ 	.word	0x00000000
        /*0060*/ 	.short	0x0001
        /*0062*/ 	.short	0x0008
        /*0064*/ 	.byte	0x00, 0xf5, 0x21, 0x00


	//----- nvinfo : EIATTR_KPARAM_INFO
	.align		4
.L_397:
        /*0068*/ 	.byte	0x04, 0x17
        /*006a*/ 	.short	(.L_399 - .L_398)
.L_398:
        /*006c*/ 	.word	0x00000000
        /*0070*/ 	.short	0x0000
        /*0072*/ 	.short	0x0000
        /*0074*/ 	.byte	0x00, 0xf5, 0x21, 0x00


	//----- nvinfo : EIATTR_SPARSE_MMA_MASK
	.align		4
.L_399:
        /*0078*/ 	.byte	0x03, 0x50
        /*007a*/ 	.short	0x0000


	//----- nvinfo : EIATTR_MAXREG_COUNT
	.align		4
        /*007c*/ 	.byte	0x03, 0x1b
        /*007e*/ 	.short	0x00ff


	//----- nvinfo : EIATTR_NUM_BARRIERS
	.align		4
        /*0080*/ 	.byte	0x02, 0x4c
        /*0082*/ 	.byte	0x01
	.zero		1


	//----- nvinfo : EIATTR_MERCURY_ISA_VERSION
	.align		4
        /*0084*/ 	.byte	0x03, 0x5f
        /*0086*/ 	.short	0x0101


	//----- nvinfo : EIATTR_UNUSED_LOAD_BYTE_OFFSET
	.align		4
        /*0088*/ 	.byte	0x04, 0x44
        /*008a*/ 	.short	(.L_401 - .L_400)


	//   ....[0]....
.L_400:
        /*008c*/ 	.word	0x000014e0
        /*0090*/ 	.word	0x00000fff


	//   ....[1]....
        /*0094*/ 	.word	0x00002020
        /*0098*/ 	.word	0x00000fff


	//----- nvinfo : EIATTR_VRC_CTA_INIT_COUNT
	.align		4
.L_401:
        /*009c*/ 	.byte	0x02, 0x4a
	.zero		1
	.zero		1


	//----- nvinfo : EIATTR_EXIT_INSTR_OFFSETS
	.align		4
        /*00a0*/ 	.byte	0x04, 0x1c
        /*00a2*/ 	.short	(.L_403 - .L_402)


	//   ....[0]....
.L_402:
        /*00a4*/ 	.word	0x00000190


	//   ....[1]....
        /*00a8*/ 	.word	0x00000210


	//   ....[2]....
        /*00ac*/ 	.word	0x00001660


	//   ....[3]....
        /*00b0*/ 	.word	0x00002120


	//----- nvinfo : EIATTR_CRS_STACK_SIZE
	.align		4
.L_403:
        /*00b4*/ 	.byte	0x04, 0x1e
        /*00b6*/ 	.short	(.L_405 - .L_404)
.L_404:
        /*00b8*/ 	.word	0x00000000


	//----- nvinfo : EIATTR_CBANK_PARAM_SIZE
	.align		4
.L_405:
        /*00bc*/ 	.byte	0x03, 0x19
        /*00be*/ 	.short	0x0030


	//----- nvinfo : EIATTR_PARAM_CBANK
	.align		4
        /*00c0*/ 	.byte	0x04, 0x0a
        /*00c2*/ 	.short	(.L_407 - .L_406)
	.align		4
.L_406:
        /*00c4*/ 	.word	index@(.nv.constant0.ehma_multi_series_one_param_f32)
        /*00c8*/ 	.short	0x0380
        /*00ca*/ 	.short	0x0030


	//----- nvinfo : EIATTR_SW_WAR
	.align		4
.L_407:
        /*00cc*/ 	.byte	0x04, 0x36
        /*00ce*/ 	.short	(.L_409 - .L_408)
.L_408:
        /*00d0*/ 	.word	0x00000008
.L_409:


//--------------------- .nv.info.ehma_batch_f32   --------------------------
	.section	.nv.info.ehma_batch_f32,"",@"SHT_CUDA_INFO"
	.sectionflags	@""
	.align	4


	//----- nvinfo : EIATTR_CUDA_API_VERSION
	.align		4
        /*0000*/ 	.byte	0x04, 0x37
        /*0002*/ 	.short	(.L_411 - .L_410)
.L_410:
        /*0004*/ 	.word	0x00000082


	//----- nvinfo : EIATTR_KPARAM_INFO
	.align		4
.L_411:
        /*0008*/ 	.byte	0x04, 0x17
        /*000a*/ 	.short	(.L_413 - .L_412)
.L_412:
        /*000c*/ 	.word	0x00000000
        /*0010*/ 	.short	0x0006
        /*0012*/ 	.short	0x0028
        /*0014*/ 	.byte	0x00, 0xf5, 0x21, 0x00


	//----- nvinfo : EIATTR_KPARAM_INFO
	.align		4
.L_413:
        /*0018*/ 	.byte	0x04, 0x17
        /*001a*/ 	.short	(.L_415 - .L_414)
.L_414:
        /*001c*/ 	.word	0x00000000
        /*0020*/ 	.short	0x0005
        /*0022*/ 	.short	0x0020
        /*0024*/ 	.byte	0x00, 0xf0, 0x11, 0x00


	//----- nvinfo : EIATTR_KPARAM_INFO
	.align		4
.L_415:
        /*0028*/ 	.byte	0x04, 0x17
        /*002a*/ 	.short	(.L_417 - .L_416)
.L_416:
        /*002c*/ 	.word	0x00000000
        /*0030*/ 	.short	0x0004
        /*0032*/ 	.short	0x001c
        /*0034*/ 	.byte	0x00, 0xf0, 0x11, 0x00


	//----- nvinfo : EIATTR_KPARAM_INFO
	.align		4
.L_417:
        /*0038*/ 	.byte	0x04, 0x17
        /*003a*/ 	.short	(.L_419 - .L_418)
.L_418:
        /*003c*/ 	.word	0x00000000
        /*0040*/ 	.short	0x0003
        /*0042*/ 	.short	0x0018
        /*0044*/ 	.byte	0x00, 0xf0, 0x11, 0x00


	//----- nvinfo : EIATTR_KPARAM_INFO
	.align		4
.L_419:
        /*0048*/ 	.byte	0x04, 0x17
        /*004a*/ 	.short	(.L_421 - .L_420)
.L_420:
        /*004c*/ 	.word	0x00000000
        /*0050*/ 	.short	0x0002
        /*0052*/ 	.short	0x0010
        /*0054*/ 	.byte	0x00, 0xf5, 0x21, 0x00


	//----- nvinfo : EIATTR_KPARAM_INFO
	.align		4
.L_421:
        /*0058*/ 	.byte	0x04, 0x17
        /*005a*/ 	.short	(.L_423 - .L_422)
.L_422:
        /*005c*/ 	.word	0x00000000
        /*0060*/ 	.short	0x0001
        /*0062*/ 	.short	0x0008
        /*0064*/ 	.byte	0x00, 0xf5, 0x21, 0x00


	//----- nvinfo : EIATTR_KPARAM_INFO
	.align		4
.L_423:
        /*0068*/ 	.byte	0x04, 0x17
        /*006a*/ 	.short	(.L_425 - .L_424)
.L_424:
        /*006c*/ 	.word	0x00000000
        /*0070*/ 	.short	0x0000
        /*0072*/ 	.short	0x0000
        /*0074*/ 	.byte	0x00, 0xf5, 0x21, 0x00


	//----- nvinfo : EIATTR_SPARSE_MMA_MASK
	.align		4
.L_425:
        /*0078*/ 	.byte	0x03, 0x50
        /*007a*/ 	.short	0x0000


	//----- nvinfo : EIATTR_MAXREG_COUNT
	.align		4
        /*007c*/ 	.byte	0x03, 0x1b
        /*007e*/ 	.short	0x00ff


	//----- nvinfo : EIATTR_NUM_BARRIERS
	.align		4
        /*0080*/ 	.byte	0x02, 0x4c
        /*0082*/ 	.byte	0x01
	.zero		1


	//----- nvinfo : EIATTR_MERCURY_ISA_VERSION
	.align		4
        /*0084*/ 	.byte	0x03, 0x5f
        /*0086*/ 	.short	0x0101


	//----- nvinfo : EIATTR_UNUSED_LOAD_BYTE_OFFSET
	.align		4
        /*0088*/ 	.byte	0x04, 0x44
        /*008a*/ 	.short	(.L_427 - .L_426)


	//   ....[0]....
.L_426:
        /*008c*/ 	.word	0x000017e0
        /*0090*/ 	.word	0x00000fff


	//----- nvinfo : EIATTR_VRC_CTA_INIT_COUNT
	.align		4
.L_427:
        /*0094*/ 	.byte	0x02, 0x4a
	.zero		1
	.zero		1


	//----- nvinfo : EIATTR_EXIT_INSTR_OFFSETS
	.align		4
        /*0098*/ 	.byte	0x04, 0x1c
        /*009a*/ 	.short	(.L_429 - .L_428)


	//   ....[0]....
.L_428:
        /*009c*/ 	.word	0x00000040


	//   ....[1]....
        /*00a0*/ 	.word	0x000000e0


	//   ....[2]....
        /*00a4*/ 	.word	0x000005d0


	//   ....[3]....
        /*00a8*/ 	.word	0x00001950


	//----- nvinfo : EIATTR_CRS_STACK_SIZE
	.align		4
.L_429:
        /*00ac*/ 	.byte	0x04, 0x1e
        /*00ae*/ 	.short	(.L_431 - .L_430)
.L_430:
        /*00b0*/ 	.word	0x00000000


	//----- nvinfo : EIATTR_CBANK_PARAM_SIZE
	.align		4
.L_431:
        /*00b4*/ 	.byte	0x03, 0x19
        /*00b6*/ 	.short	0x0030


	//----- nvinfo : EIATTR_PARAM_CBANK
	.align		4
        /*00b8*/ 	.byte	0x04, 0x0a
        /*00ba*/ 	.short	(.L_433 - .L_432)
	.align		4
.L_432:
        /*00bc*/ 	.word	index@(.nv.constant0.ehma_batch_f32)
        /*00c0*/ 	.short	0x0380
        /*00c2*/ 	.short	0x0030


	//----- nvinfo : EIATTR_SW_WAR
	.align		4
.L_433:
        /*00c4*/ 	.byte	0x04, 0x36
        /*00c6*/ 	.short	(.L_435 - .L_434)
.L_434:
        /*00c8*/ 	.word	0x00000008
.L_435:


//--------------------- .nv.callgraph             --------------------------
	.section	.nv.callgraph,"",@"SHT_CUDA_CALLGRAPH"
	.align	4
	.sectionentsize	8
	.align		4
        /*0000*/ 	.word	0x00000000
	.align		4
        /*0004*/ 	.word	0xffffffff
	.align		4
        /*0008*/ 	.word	0x00000000
	.align		4
        /*000c*/ 	.word	0xfffffffe
	.align		4
        /*0010*/ 	.word	0x00000000
	.align		4
        /*0014*/ 	.word	0xfffffffd
	.align		4
        /*0018*/ 	.word	0x00000000
	.align		4
        /*001c*/ 	.word	0xfffffffc


//--------------------- .text.ehma_ms1p_tiled_f32_tx128_ty4_async --------------------------
	.section	.text.ehma_ms1p_tiled_f32_tx128_ty4_async,"ax",@progbits
	.align	128
        .global         ehma_ms1p_tiled_f32_tx128_ty4_async
        .type           ehma_ms1p_tiled_f32_tx128_ty4_async,@function
        .size           ehma_ms1p_tiled_f32_tx128_ty4_async,(.L_x_742 - ehma_ms1p_tiled_f32_tx128_ty4_async)
        .other          ehma_ms1p_tiled_f32_tx128_ty4_async,@"STO_CUDA_ENTRY STV_DEFAULT"
ehma_ms1p_tiled_f32_tx128_ty4_async:
.text.ehma_ms1p_tiled_f32_tx128_ty4_async:
[----:B------:R-:W-:Y:S01]  /*0000*/  LDC R1, c[0x0][0x37c] ;  /* 0x0000df00ff017b82 */ /* 0x000fe20000000800 */
[----:B------:R-:W0:Y:S07]  /*0010*/  S2R R7, SR_CTAID.X ;  /* 0x0000000000077919 */ /* 0x000e2e0000002500 */
[----:B------:R-:W1:Y:S08]  /*0020*/  S2UR UR8, SR_CTAID.Y ;  /* 0x00000000000879c3 */ /* 0x000e700000002600 */
[----:B------:R-:W2:Y:S01]  /*0030*/  LDC.64 R2, c[0x0][0x398] ;  /* 0x0000e600ff027b82 */ /* 0x000ea20000000a00 */
[----:B-1----:R-:W-:Y:S01]  /*0040*/  USHF.L.U32 UR8, UR8, 0x2, URZ ;  /* 0x0000000208087899 */ /* 0x002fe200080006ff */
[----:B0-----:R-:W-:-:S05]  /*0050*/  IMAD.SHL.U32 R7, R7, 0x80, RZ ;  /* 0x0000008007077824 */ /* 0x001fca00078e00ff */
[----:B--2---:R-:W-:-:S04]  /*0060*/  ISETP.LE.AND P0, PT, R2, UR8, PT ;  /* 0x0000000802007c0c */ /* 0x004fc8000bf03270 */
[----:B------:R-:W-:-:S13]  /*0070*/  ISETP.GE.OR P0, PT, R7, R3, P0 ;  /* 0x000000030700720c */ /* 0x000fda0000706670 */
[----:B------:R-:W-:Y:S05]  /*0080*/  @P0 EXIT ;  /* 0x000000000000094d */ /* 0x000fea0003800000 */
[----:B------:R-:W0:Y:S01]  /*0090*/  LDCU UR6, c[0x0][0x388] ;  /* 0x00007100ff0677ac */ /* 0x000e220008000800 */
[----:B------:R-:W1:Y:S01]  /*00a0*/  LDC R5, c[0x0][0x360] ;  /* 0x0000d800ff057b82 */ /* 0x000e620000000800 */
[----:B------:R-:W-:Y:S01]  /*00b0*/  BSSY.RECONVERGENT B0, `(.L_x_0) ;  /* 0x000010b000007945 */ /* 0x000fe20003800200 */
[----:B------:R-:W2:Y:S06]  /*00c0*/  LDCU.64 UR12, c[0x0][0x358] ;  /* 0x00006b00ff0c77ac */ /* 0x000eac0008000a00 */
[----:B------:R-:W1:Y:S01]  /*00d0*/  LDC R21, c[0x0][0x364] ;  /* 0x0000d900ff157b82 */ /* 0x000e620000000800 */
[----:B0-----:R-:W-:Y:S01]  /*00e0*/  ULOP3.LUT UP0, URZ, UR6, 0xf, URZ, 0xc0, !UPT ;  /* 0x0000000f06ff7892 */ /* 0x001fe2000f80c0ff */
[----:B-1----:R-:W-:-:S08]  /*00f0*/  IMAD R20, R5, R21, RZ ;  /* 0x0000001505147224 */ /* 0x002fd000078e02ff */
[----:B--2---:R-:W-:Y:S05]  /*0100*/  BRA.U UP0, `(.L_x_1) ;  /* 0x0000000900ac7547 */ /* 0x004fea000b800000 */
[----:B------:R-:W0:Y:S01]  /*0110*/  S2R R0, SR_TID.Y ;  /* 0x0000000000007919 */ /* 0x000e220000002200 */
[----:B------:R-:W1:Y:S01]  /*0120*/  LDCU UR4, c[0x0][0x390] ;  /* 0x00007200ff0477ac */ /* 0x000e620008000800 */
[----:B------:R-:W-:Y:S01]  /*0130*/  BSSY.RECONVERGENT B1, `(.L_x_2) ;  /* 0x000005f000017945 */ /* 0x000fe20003800200 */
[----:B------:R-:W0:Y:S01]  /*0140*/  S2R R2, SR_TID.X ;  /* 0x0000000000027919 */ /* 0x000e220000002100 */
[----:B-1----:R-:W-:-:S05]  /*0150*/  IMAD.U32 R6, RZ, RZ, UR4 ;  /* 0x00000004ff067e24 */ /* 0x002fca000f8e00ff */
[----:B------:R-:W-:Y:S01]  /*0160*/  SHF.R.S32.HI R4, RZ, 0x2, R6 ;  /* 0x00000002ff047819 */ /* 0x000fe20000011406 */
[----:B0-----:R-:W-:-:S05]  /*0170*/  IMAD R3, R5, R0, R2 ;  /* 0x0000000005037224 */ /* 0x001fca00078e0202 */
[----:B------:R-:W-:-:S13]  /*0180*/  ISETP.GE.AND P0, PT, R3, R4, PT ;  /* 0x000000040300720c */ /* 0x000fda0003f06270 */
[----:B------:R-:W-:Y:S05]  /*0190*/  @P0 BRA `(.L_x_3) ;  /* 0x0000000400600947 */ /* 0x000fea0003800000 */
[----:B------:R-:W0:Y:S01]  /*01a0*/  I2F.U32.RP R13, R20 ;  /* 0x00000014000d7306 */ /* 0x000e220000209000 */
[C---:B------:R-:W-:Y:S01]  /*01b0*/  IMAD.IADD R11, R20.reuse, 0x1, R3 ;  /* 0x00000001140b7824 */ /* 0x040fe200078e0203 */
[----:B------:R-:W-:Y:S01]  /*01c0*/  ISETP.NE.U32.AND P2, PT, R20, RZ, PT ;  /* 0x000000ff1400720c */ /* 0x000fe20003f45070 */
[----:B------:R-:W-:Y:S01]  /*01d0*/  IMAD.MOV R15, RZ, RZ, -R20 ;  /* 0x000000ffff0f7224 */ /* 0x000fe200078e0a14 */
[----:B------:R-:W-:Y:S02]  /*01e0*/  BSSY.RECONVERGENT B2, `(.L_x_4) ;  /* 0x0000032000027945 */ /* 0x000fe40003800200 */
[----:B------:R-:W-:Y:S02]  /*01f0*/  ISETP.GE.U32.AND P0, PT, R11, R4, PT ;  /* 0x000000040b00720c */ /* 0x000fe40003f06070 */
[----:B------:R-:W-:Y:S02]  /*0200*/  VIMNMX.U32 R10, PT, PT, R4, R11, !PT ;  /* 0x0000000b040a7248 */ /* 0x000fe40007fe0000 */
[----:B------:R-:W-:-:S04]  /*0210*/  SEL R12, RZ, 0x1, P0 ;  /* 0x00000001ff0c7807 */ /* 0x000fc80000000000 */
[----:B------:R-:W-:Y:S01]  /*0220*/  IADD3 R11, PT, PT, R10, -R11, -R12 ;  /* 0x8000000b0a0b7210 */ /* 0x000fe20007ffe80c */
[----:B0-----:R-:W0:Y:S02]  /*0230*/  MUFU.RCP R13, R13 ;  /* 0x0000000d000d7308 */ /* 0x001e240000001000 */
[----:B0-----:R-:W-:-:S06]  /*0240*/  IADD3 R8, PT, PT, R13, 0xffffffe, RZ ;  /* 0x0ffffffe0d087810 */ /* 0x001fcc0007ffe0ff */
[----:B------:R0:W1:Y:S02]  /*0250*/  F2I.FTZ.U32.TRUNC.NTZ R9, R8 ;  /* 0x0000000800097305 */ /* 0x000064000021f000 */
[----:B0-----:R-:W-:Y:S02]  /*0260*/  HFMA2 R8, -RZ, RZ, 0, 0 ;  /* 0x00000000ff087431 */ /* 0x001fe400000001ff */
[----:B-1----:R-:W-:-:S04]  /*0270*/  IMAD R15, R15, R9, RZ ;  /* 0x000000090f0f7224 */ /* 0x002fc800078e02ff */
[----:B------:R-:W-:-:S06]  /*0280*/  IMAD.HI.U32 R14, R9, R15, R8 ;  /* 0x0000000f090e7227 */ /* 0x000fcc00078e0008 */
[----:B------:R-:W-:-:S04]  /*0290*/  IMAD.HI.U32 R9, R14, R11, RZ ;  /* 0x0000000b0e097227 */ /* 0x000fc800078e00ff */
[----:B------:R-:W-:-:S04]  /*02a0*/  IMAD.MOV R8, RZ, RZ, -R9 ;  /* 0x000000ffff087224 */ /* 0x000fc800078e0a09 */
[----:B------:R-:W-:-:S05]  /*02b0*/  IMAD R11, R20, R8, R11 ;  /* 0x00000008140b7224 */ /* 0x000fca00078e020b */
[----:B------:R-:W-:-:S13]  /*02c0*/  ISETP.GE.U32.AND P0, PT, R11, R20, PT ;  /* 0x000000140b00720c */ /* 0x000fda0003f06070 */
[----:B------:R-:W-:Y:S01]  /*02d0*/  @P0 IMAD.IADD R11, R11, 0x1, -R20 ;  /* 0x000000010b0b0824 */ /* 0x000fe200078e0a14 */
[----:B------:R-:W-:-:S04]  /*02e0*/  @P0 IADD3 R9, PT, PT, R9, 0x1, RZ ;  /* 0x0000000109090810 */ /* 0x000fc80007ffe0ff */
[----:B------:R-:W-:-:S13]  /*02f0*/  ISETP.GE.U32.AND P1, PT, R11, R20, PT ;  /* 0x000000140b00720c */ /* 0x000fda0003f26070 */
[----:B------:R-:W-:Y:S01]  /*0300*/  @P1 VIADD R9, R9, 0x1 ;  /* 0x0000000109091836 */ /* 0x000fe20000000000 */
[----:B------:R-:W-:-:S05]  /*0310*/  @!P2 LOP3.LUT R9, RZ, R20, RZ, 0x33, !PT ;  /* 0x00000014ff09a212 */ /* 0x000fca00078e33ff */
[----:B------:R-:W-:-:S05]  /*0320*/  IMAD.IADD R9, R12, 0x1, R9 ;  /* 0x000000010c097824 */ /* 0x000fca00078e0209 */
[C---:B------:R-:W-:Y:S02]  /*0330*/  LOP3.LUT R8, R9.reuse, 0x3, RZ, 0xc0, !PT ;  /* 0x0000000309087812 */ /* 0x040fe400078ec0ff */
[----:B------:R-:W-:Y:S02]  /*0340*/  ISETP.GE.U32.AND P0, PT, R9, 0x3, PT ;  /* 0x000000030900780c */ /* 0x000fe40003f06070 */
[----:B------:R-:W-:-:S13]  /*0350*/  ISETP.NE.AND P1, PT, R8, 0x3, PT ;  /* 0x000000030800780c */ /* 0x000fda0003f25270 */
[----:B------:R-:W-:Y:S05]  /*0360*/  @!P1 BRA `(.L_x_5) ;  /* 0x0000000000649947 */ /* 0x000fea0003800000 */
[----:B------:R-:W0:Y:S01]  /*0370*/  S2UR UR5, SR_CgaCtaId ;  /* 0x00000000000579c3 */ /* 0x000e220000008800 */
[----:B------:R-:W1:Y:S01]  /*0380*/  LDCU UR7, c[0x0][0x38c] ;  /* 0x00007180ff0777ac */ /* 0x000e620008000800 */
[----:B------:R-:W-:Y:S01]  /*0390*/  IADD3 R10, PT, PT, R9, 0x1, RZ ;  /* 0x00000001090a7810 */ /* 0x000fe20007ffe0ff */
[----:B------:R-:W-:Y:S01]  /*03a0*/  IMAD.MOV.U32 R8, RZ, RZ, R2 ;  /* 0x000000ffff087224 */ /* 0x000fe200078e0002 */
[----:B------:R-:W-:Y:S01]  /*03b0*/  UMOV UR4, 0x400 ;  /* 0x0000040000047882 */ /* 0x000fe20000000000 */
[----:B------:R-:W-:Y:S01]  /*03c0*/  IMAD.MOV.U32 R9, RZ, RZ, RZ ;  /* 0x000000ffff097224 */ /* 0x000fe200078e00ff */
[----:B------:R-:W-:Y:S01]  /*03d0*/  UIADD3 UR4, UPT, UPT, UR4, 0x20, URZ ;  /* 0x0000002004047890 */ /* 0x000fe2000fffe0ff */
[----:B------:R-:W-:Y:S01]  /*03e0*/  LOP3.LUT R10, R10, 0x3, RZ, 0xc0, !PT ;  /* 0x000000030a0a7812 */ /* 0x000fe200078ec0ff */
[----:B------:R-:W-:-:S03]  /*03f0*/  IMAD.WIDE.U32 R8, R5, R0, R8 ;  /* 0x0000000005087225 */ /* 0x000fc600078e0008 */
[C---:B------:R-:W-:Y:S01]  /*0400*/  IADD3 R16, PT, PT, -R10.reuse, RZ, RZ ;  /* 0x000000ff0a107210 */ /* 0x040fe20007ffe1ff */
[----:B------:R-:W-:Y:S01]  /*0410*/  IMAD R11, R10, R21, R0 ;  /* 0x000000150a0b7224 */ /* 0x000fe200078e0200 */
[----:B------:R-:W-:-:S04]  /*0420*/  LEA R12, P1, R8, UR6, 0x4 ;  /* 0x00000006080c7c11 */ /* 0x000fc8000f8220ff */
[----:B-1----:R-:W-:Y:S01]  /*0430*/  LEA.HI.X R13, R8, UR7, R9, 0x4, P1 ;  /* 0x00000007080d7c11 */ /* 0x002fe200088f2409 */
[----:B0-----:R-:W-:-:S06]  /*0440*/  ULEA UR4, UR5, UR4, 0x18 ;  /* 0x0000000405047291 */ /* 0x001fcc000f8ec0ff */
[----:B------:R-:W-:Y:S01]  /*0450*/  LEA R17, R3, UR4, 0x4 ;  /* 0x0000000403117c11 */ /* 0x000fe2000f8e20ff */
[----:B------:R-:W-:-:S07]  /*0460*/  IMAD R3, R11, R5, R2 ;  /* 0x000000050b037224 */ /* 0x000fce00078e0202 */
.L_x_6:
[----:B------:R-:W-:Y:S02]  /*0470*/  IMAD.MOV.U32 R14, RZ, RZ, R12 ;  /* 0x000000ffff0e7224 */ /* 0x000fe400078e000c */
[----:B------:R-:W-:-:S05]  /*0480*/  IMAD.MOV.U32 R15, RZ, RZ, R13 ;  /* 0x000000ffff0f7224 */ /* 0x000fca00078e000d */
[----:B------:R-:W2:Y:S01]  /*0490*/  LDG.E.128 R8, desc[UR12][R14.64] ;  /* 0x0000000c0e087981 */ /* 0x000ea2000c1e1d00 */
[----:B------:R-:W-:Y:S01]  /*04a0*/  IADD3 R16, PT, PT, R16, 0x1, RZ ;  /* 0x0000000110107810 */ /* 0x000fe20007ffe0ff */
[----:B------:R-:W-:-:S03]  /*04b0*/  IMAD.WIDE.U32 R12, R20, 0x10, R14 ;  /* 0x00000010140c7825 */ /* 0x000fc600078e000e */
[----:B------:R-:W-:Y:S01]  /*04c0*/  ISETP.NE.AND P1, PT, R16, RZ, PT ;  /* 0x000000ff1000720c */ /* 0x000fe20003f25270 */
[----:B--2---:R0:W-:Y:S02]  /*04d0*/  STS.128 [R17], R8 ;  /* 0x0000000811007388 */ /* 0x0041e40000000c00 */
[----:B0-----:R-:W-:-:S10]  /*04e0*/  IMAD R17, R20, 0x10, R17 ;  /* 0x0000001014117824 */ /* 0x001fd400078e0211 */
[----:B------:R-:W-:Y:S05]  /*04f0*/  @P1 BRA `(.L_x_6) ;  /* 0xfffffffc00dc1947 */ /* 0x000fea000383ffff */
.L_x_5:
[----:B------:R-:W-:Y:S05]  /*0500*/  BSYNC.RECONVERGENT B2 ;  /* 0x0000000000027941 */ /* 0x000fea0003800200 */
.L_x_4:
[----:B------:R-:W-:Y:S05]  /*0510*/  @!P0 BRA `(.L_x_3) ;  /* 0x0000000000808947 */ /* 0x000fea0003800000 */
[----:B------:R-:W0:Y:S01]  /*0520*/  S2UR UR5, SR_CgaCtaId ;  /* 0x00000000000579c3 */ /* 0x000e220000008800 */
[----:B------:R-:W-:Y:S01]  /*0530*/  UMOV UR4, 0x400 ;  /* 0x0000040000047882 */ /* 0x000fe20000000000 */
[C-C-:B------:R-:W-:Y:S01]  /*0540*/  IMAD R22, R20.reuse, 0x2, R3.reuse ;  /* 0x0000000214167824 */ /* 0x140fe200078e0203 */
[----:B------:R-:W-:Y:S01]  /*0550*/  UIADD3 UR4, UPT, UPT, UR4, 0x20, URZ ;  /* 0x0000002004047890 */ /* 0x000fe2000fffe0ff */
[C---:B------:R-:W-:Y:S01]  /*0560*/  IMAD R23, R20.reuse, 0x3, R3 ;  /* 0x0000000314177824 */ /* 0x040fe200078e0203 */
[----:B------:R-:W-:-:S03]  /*0570*/  IADD3 R24, PT, PT, R20, R3, RZ ;  /* 0x0000000314187210 */ /* 0x000fc60007ffe0ff */
[----:B------:R-:W1:Y:S01]  /*0580*/  LDC.64 R26, c[0x0][0x388] ;  /* 0x0000e200ff1a7b82 */ /* 0x000e620000000a00 */
[----:B0-----:R-:W-:-:S06]  /*0590*/  ULEA UR4, UR5, UR4, 0x18 ;  /* 0x0000000405047291 */ /* 0x001fcc000f8ec0ff */
[----:B------:R-:W-:-:S07]  /*05a0*/  LEA R25, R3, UR4, 0x4 ;  /* 0x0000000403197c11 */ /* 0x000fce000f8e20ff */
.L_x_7:
[----:B01----:R-:W-:-:S05]  /*05b0*/  IMAD.WIDE.U32 R28, R3, 0x10, R26 ;  /* 0x00000010031c7825 */ /* 0x003fca00078e001a */
[----:B------:R-:W2:Y:S01]  /*05c0*/  LDG.E.128 R12, desc[UR12][R28.64] ;  /* 0x0000000c1c0c7981 */ /* 0x000ea2000c1e1d00 */
[----:B------:R-:W-:-:S04]  /*05d0*/  IMAD.WIDE.U32 R8, R24, 0x10, R26 ;  /* 0x0000001018087825 */ /* 0x000fc800078e001a */
[--C-:B------:R-:W-:Y:S02]  /*05e0*/  IMAD.WIDE.U32 R16, R23, 0x10, R26.reuse ;  /* 0x0000001017107825 */ /* 0x100fe400078e001a */
[----:B------:R-:W3:Y:S04]  /*05f0*/  LDG.E.128 R8, desc[UR12][R8.64] ;  /* 0x0000000c08087981 */ /* 0x000ee8000c1e1d00 */
[----:B------:R-:W4:Y:S04]  /*0600*/  LDG.E.128 R16, desc[UR12][R16.64] ;  /* 0x0000000c10107981 */ /* 0x000f28000c1e1d00 */
[----:B--2---:R0:W-:Y:S02]  /*0610*/  STS.128 [R25], R12 ;  /* 0x0000000c19007388 */ /* 0x0041e40000000c00 */
[----:B0-----:R-:W-:-:S06]  /*0620*/  IMAD.WIDE.U32 R12, R22, 0x10, R26 ;  /* 0x00000010160c7825 */ /* 0x001fcc00078e001a */
[----:B------:R-:W2:Y:S01]  /*0630*/  LDG.E.128 R12, desc[UR12][R12.64] ;  /* 0x0000000c0c0c7981 */ /* 0x000ea2000c1e1d00 */
[C-C-:B------:R-:W-:Y:S02]  /*0640*/  IMAD R28, R20.reuse, 0x10, R25.reuse ;  /* 0x00000010141c7824 */ /* 0x140fe400078e0219 */
[----:B------:R-:W-:-:S03]  /*0650*/  IMAD R29, R20, 0x20, R25 ;  /* 0x00000020141d7824 */ /* 0x000fc600078e0219 */
[----:B---3--:R0:W-:Y:S01]  /*0660*/  STS.128 [R28], R8 ;  /* 0x000000081c007388 */ /* 0x0081e20000000c00 */
[----:B------:R-:W-:-:S04]  /*0670*/  IADD3 R3, PT, PT, R20, R3, R20 ;  /* 0x0000000314037210 */ /* 0x000fc80007ffe014 */
[C---:B------:R-:W-:Y:S01]  /*0680*/  IADD3 R3, PT, PT, R20.reuse, R3, R20 ;  /* 0x0000000314037210 */ /* 0x040fe20007ffe014 */
[----:B0-----:R-:W-:-:S03]  /*0690*/  IMAD R10, R20, 0x30, R25 ;  /* 0x00000030140a7824 */ /* 0x001fc600078e0219 */
[----:B------:R-:W-:Y:S01]  /*06a0*/  ISETP.GE.AND P0, PT, R3, R4, PT ;  /* 0x000000040300720c */ /* 0x000fe20003f06270 */
[C---:B------:R-:W-:Y:S01]  /*06b0*/  IMAD R23, R20.reuse, 0x4, R23 ;  /* 0x0000000414177824 */ /* 0x040fe200078e0217 */
[C---:B------:R-:W-:Y:S01]  /*06c0*/  LEA R22, R20.reuse, R22, 0x2 ;  /* 0x0000001614167211 */ /* 0x040fe200078e10ff */
[C---:B------:R-:W-:Y:S01]  /*06d0*/  IMAD R24, R20.reuse, 0x4, R24 ;  /* 0x0000000414187824 */ /* 0x040fe200078e0218 */
[----:B------:R-:W-:Y:S01]  /*06e0*/  LEA R25, R20, R25, 0x6 ;  /* 0x0000001914197211 */ /* 0x000fe200078e30ff */
[----:B--2---:R0:W-:Y:S04]  /*06f0*/  STS.128 [R29], R12 ;  /* 0x0000000c1d007388 */ /* 0x0041e80000000c00 */
[----:B----4-:R0:W-:Y:S04]  /*0700*/  STS.128 [R10], R16 ;  /* 0x000000100a007388 */ /* 0x0101e80000000c00 */
[----:B------:R-:W-:Y:S05]  /*0710*/  @!P0 BRA `(.L_x_7) ;  /* 0xfffffffc00a48947 */ /* 0x000fea000383ffff */
.L_x_3:
[----:B------:R-:W-:Y:S05]  /*0720*/  BSYNC.RECONVERGENT B1 ;  /* 0x0000000000017941 */ /* 0x000fea0003800200 */
.L_x_2:
[----:B------:R-:W-:Y:S02]  /*0730*/  LOP3.LUT P0, RZ, R2, R0, RZ, 0xfc, !PT ;  /* 0x0000000002ff7212 */ /* 0x000fe4000780fcff */
[----:B------:R-:W-:-:S04]  /*0740*/  LOP3.LUT P1, R3, R6, 0x3, RZ, 0xc0, !PT ;  /* 0x0000000306037812 */ /* 0x000fc8000782c0ff */
[----:B------:R-:W-:-:S13]  /*0750*/  PLOP3.LUT P0, PT, P0, P1, PT, 0xf2, 0x2f ;  /* 0x00000000002f781c */ /* 0x000fda0000703e72 */
[----:B------:R-:W-:Y:S05]  /*0760*/  @P0 BRA `(.L_x_8) ;  /* 0x00000008007c0947 */ /* 0x000fea0003800000 */
[----:B------:R-:W1:Y:S01]  /*0770*/  LDC.64 R8, c[0x0][0x388] ;  /* 0x0000e200ff087b82 */ /* 0x000e620000000a00 */
[----:B0-----:R-:W-:-:S05]  /*0780*/  LOP3.LUT R19, R6, 0xfffffffc, RZ, 0xc0, !PT ;  /* 0xfffffffc06137812 */ /* 0x001fca00078ec0ff */
[----:B-1----:R-:W-:-:S06]  /*0790*/  IMAD.WIDE R10, R19, 0x4, R8 ;  /* 0x00000004130a7825 */ /* 0x002fcc00078e0208 */
[----:B------:R-:W2:Y:S01]  /*07a0*/  LDG.E R11, desc[UR12][R10.64] ;  /* 0x0000000c0a0b7981 */ /* 0x000ea2000c1e1900 */
[----:B------:R-:W0:Y:S01]  /*07b0*/  S2UR UR5, SR_CgaCtaId ;  /* 0x00000000000579c3 */ /* 0x000e220000008800 */
[----:B------:R-:W-:Y:S01]  /*07c0*/  IADD3 R3, PT, PT, -R3, 0x1, RZ ;  /* 0x0000000103037810 */ /* 0x000fe20007ffe1ff */
[----:B------:R-:W-:Y:S01]  /*07d0*/  UMOV UR4, 0x400 ;  /* 0x0000040000047882 */ /* 0x000fe20000000000 */
[----:B------:R-:W-:Y:S01]  /*07e0*/  IMAD.SHL.U32 R4, R6, 0x4, RZ ;  /* 0x0000000406047824 */ /* 0x000fe200078e00ff */
[----:B------:R-:W-:Y:S01]  /*07f0*/  UIADD3 UR4, UPT, UPT, UR4, 0x20, URZ ;  /* 0x0000002004047890 */ /* 0x000fe2000fffe0ff */
[----:B------:R-:W-:-:S03]  /*0800*/  ISETP.NE.AND P0, PT, R3, RZ, PT ;  /* 0x000000ff0300720c */ /* 0x000fc60003f05270 */
[----:B------:R-:W-:Y:S01]  /*0810*/  LOP3.LUT R4, R4, 0xfffffff0, RZ, 0xc0, !PT ;  /* 0xfffffff004047812 */ /* 0x000fe200078ec0ff */
[----:B0-----:R-:W-:-:S06]  /*0820*/  ULEA UR4, UR5, UR4, 0x18 ;  /* 0x0000000405047291 */ /* 0x001fcc000f8ec0ff */
[----:B------:R-:W-:-:S03]  /*0830*/  VIADD R12, R4, UR4 ;  /* 0x00000004040c7c36 */ /* 0x000fc60008000000 */
[----:B--2---:R1:W-:Y:S01]  /*0840*/  STS [R4+UR4], R11 ;  /* 0x0000000b04007988 */ /* 0x0043e20008000804 */
[----:B------:R-:W-:Y:S05]  /*0850*/  @!P0 BRA `(.L_x_8) ;  /* 0x0000000800408947 */ /* 0x000fea0003800000 */
[----:B------:R-:W-:Y:S01]  /*0860*/  ISETP.GE.AND P0, PT, R3, RZ, PT ;  /* 0x000000ff0300720c */ /* 0x000fe20003f06270 */
[----:B------:R-:W-:Y:S01]  /*0870*/  VIADD R19, R19, 0x1 ;  /* 0x0000000113137836 */ /* 0x000fe20000000000 */
[----:B-1----:R-:W-:-:S11]  /*0880*/  IADD3 R4, PT, PT, R12, 0x4, RZ ;  /* 0x000000040c047810 */ /* 0x002fd60007ffe0ff */
[----:B------:R-:W-:Y:S05]  /*0890*/  @P0 BRA `(.L_x_9) ;  /* 0x0000000000a40947 */ /* 0x000fea0003800000 */
[----:B------:R-:W-:Y:S01]  /*08a0*/  IMAD.MOV R10, RZ, RZ, -R3 ;  /* 0x000000ffff0a7224 */ /* 0x000fe200078e0a03 */
[----:B------:R-:W-:-:S04]  /*08b0*/  PLOP3.LUT P0, PT, PT, PT, PT, 0x80, 0x8 ;  /* 0x000000000008781c */ /* 0x000fc80003f0f070 */
[----:B------:R-:W-:-:S13]  /*08c0*/  ISETP.GT.AND P1, PT, R10, 0x3, PT ;  /* 0x000000030a00780c */ /* 0x000fda0003f24270 */
[----:B------:R-:W-:Y:S05]  /*08d0*/  @!P1 BRA `(.L_x_10) ;  /* 0x0000000000549947 */ /* 0x000fea0003800000 */
[----:B------:R-:W-:-:S13]  /*08e0*/  PLOP3.LUT P0, PT, PT, PT, PT, 0x8, 0x80 ;  /* 0x000000000080781c */ /* 0x000fda0003f0e170 */
.L_x_11:
[C---:B------:R-:W-:Y:S01]  /*08f0*/  IADD3 R13, PT, PT, R19.reuse, 0x1, RZ ;  /* 0x00000001130d7810 */ /* 0x040fe20007ffe0ff */
[C---:B------:R-:W-:Y:S02]  /*0900*/  VIADD R15, R19.reuse, 0x2 ;  /* 0x00000002130f7836 */ /* 0x040fe40000000000 */
[C---:B------:R-:W-:Y:S02]  /*0910*/  VIADD R17, R19.reuse, 0x3 ;  /* 0x0000000313117836 */ /* 0x040fe40000000000 */
[----:B------:R-:W-:-:S04]  /*0920*/  IMAD.WIDE R10, R19, 0x4, R8 ;  /* 0x00000004130a7825 */ /* 0x000fc800078e0208 */
[--C-:B------:R-:W-:Y:S02]  /*0930*/  IMAD.WIDE R12, R13, 0x4, R8.reuse ;  /* 0x000000040d0c7825 */ /* 0x100fe400078e0208 */
[----:B------:R-:W2:Y:S02]  /*0940*/  LDG.E R11, desc[UR12][R10.64] ;  /* 0x0000000c0a0b7981 */ /* 0x000ea4000c1e1900 */
[--C-:B------:R-:W-:Y:S02]  /*0950*/  IMAD.WIDE R14, R15, 0x4, R8.reuse ;  /* 0x000000040f0e7825 */ /* 0x100fe400078e0208 */
[----:B------:R-:W3:Y:S02]  /*0960*/  LDG.E R13, desc[UR12][R12.64] ;  /* 0x0000000c0c0d7981 */ /* 0x000ee4000c1e1900 */
[----:B------:R-:W-:Y:S02]  /*0970*/  IMAD.WIDE R16, R17, 0x4, R8 ;  /* 0x0000000411107825 */ /* 0x000fe400078e0208 */
[----:B------:R-:W4:Y:S04]  /*0980*/  LDG.E R15, desc[UR12][R14.64] ;  /* 0x0000000c0e0f7981 */ /* 0x000f28000c1e1900 */
[----:B------:R-:W5:Y:S01]  /*0990*/  LDG.E R17, desc[UR12][R16.64] ;  /* 0x0000000c10117981 */ /* 0x000f62000c1e1900 */
[----:B------:R-:W-:-:S04]  /*09a0*/  IADD3 R3, PT, PT, R3, 0x4, RZ ;  /* 0x0000000403037810 */ /* 0x000fc80007ffe0ff */
[----:B------:R-:W-:Y:S01]  /*09b0*/  ISETP.GE.AND P1, PT, R3, -0x3, PT ;  /* 0xfffffffd0300780c */ /* 0x000fe20003f26270 */
[----:B------:R-:W-:Y:S01]  /*09c0*/  VIADD R19, R19, 0x4 ;  /* 0x0000000413137836 */ /* 0x000fe20000000000 */
[----:B--2---:R-:W-:Y:S04]  /*09d0*/  STS [R4], R11 ;  /* 0x0000000b04007388 */ /* 0x004fe80000000800 */
[----:B---3--:R-:W-:Y:S04]  /*09e0*/  STS [R4+0x4], R13 ;  /* 0x0000040d04007388 */ /* 0x008fe80000000800 */
[----:B----4-:R-:W-:Y:S04]  /*09f0*/  STS [R4+0x8], R15 ;  /* 0x0000080f04007388 */ /* 0x010fe80000000800 */
[----:B-----5:R0:W-:Y:S02]  /*0a00*/  STS [R4+0xc], R17 ;  /* 0x00000c1104007388 */ /* 0x0201e40000000800 */
[----:B0-----:R-:W-:Y:S01]  /*0a10*/  VIADD R4, R4, 0x10 ;  /* 0x0000001004047836 */ /* 0x001fe20000000000 */
[----:B------:R-:W-:Y:S06]  /*0a20*/  @!P1 BRA `(.L_x_11) ;  /* 0xfffffffc00b09947 */ /* 0x000fec000383ffff */
.L_x_10:
[----:B------:R-:W-:-:S04]  /*0a30*/  IADD3 R10, PT, PT, -R3, RZ, RZ ;  /* 0x000000ff030a7210 */ /* 0x000fc80007ffe1ff */
[----:B------:R-:W-:-:S13]  /*0a40*/  ISETP.GT.AND P1, PT, R10, 0x1, PT ;  /* 0x000000010a00780c */ /* 0x000fda0003f24270 */
[----:B------:R-:W-:Y:S05]  /*0a50*/  @!P1 BRA `(.L_x_12) ;  /* 0x00000000002c9947 */ /* 0x000fea0003800000 */
[C---:B------:R-:W-:Y:S02]  /*0a60*/  VIADD R13, R19.reuse, 0x1 ;  /* 0x00000001130d7836 */ /* 0x040fe40000000000 */
[----:B------:R-:W-:-:S04]  /*0a70*/  IMAD.WIDE R10, R19, 0x4, R8 ;  /* 0x00000004130a7825 */ /* 0x000fc800078e0208 */
[----:B------:R-:W-:Y:S02]  /*0a80*/  IMAD.WIDE R12, R13, 0x4, R8 ;  /* 0x000000040d0c7825 */ /* 0x000fe400078e0208 */
[----:B------:R-:W2:Y:S04]  /*0a90*/  LDG.E R11, desc[UR12][R10.64] ;  /* 0x0000000c0a0b7981 */ /* 0x000ea8000c1e1900 */
[----:B------:R-:W3:Y:S01]  /*0aa0*/  LDG.E R13, desc[UR12][R12.64] ;  /* 0x0000000c0c0d7981 */ /* 0x000ee2000c1e1900 */
[----:B------:R-:W-:Y:S01]  /*0ab0*/  PLOP3.LUT P0, PT, PT, PT, PT, 0x8, 0x80 ;  /* 0x000000000080781c */ /* 0x000fe20003f0e170 */
[----:B------:R-:W-:Y:S01]  /*0ac0*/  VIADD R3, R3, 0x2 ;  /* 0x0000000203037836 */ /* 0x000fe20000000000 */
[----:B------:R-:W-:Y:S01]  /*0ad0*/  IADD3 R19, PT, PT, R19, 0x2, RZ ;  /* 0x0000000213137810 */ /* 0x000fe20007ffe0ff */
[----:B--2---:R-:W-:Y:S04]  /*0ae0*/  STS [R4], R11 ;  /* 0x0000000b04007388 */ /* 0x004fe80000000800 */
[----:B---3--:R0:W-:Y:S02]  /*0af0*/  STS [R4+0x4], R13 ;  /* 0x0000040d04007388 */ /* 0x0081e40000000800 */
[----:B0-----:R-:W-:-:S07]  /*0b00*/  VIADD R4, R4, 0x8 ;  /* 0x0000000804047836 */ /* 0x001fce0000000000 */
.L_x_12:
[----:B------:R-:W-:-:S13]  /*0b10*/  ISETP.EQ.AND P1, PT, R3, RZ, PT ;  /* 0x000000ff0300720c */ /* 0x000fda0003f22270 */
[----:B------:R-:W-:Y:S05]  /*0b20*/  @!P0 BRA P1, `(.L_x_8) ;  /* 0x00000004008c8947 */ /* 0x000fea0000800000 */
.L_x_9:
[----:B------:R-:W-:-:S06]  /*0b30*/  IMAD.WIDE R10, R19, 0x4, R8 ;  /* 0x00000004130a7825 */ /* 0x000fcc00078e0208 */
[----:B------:R-:W2:Y:S01]  /*0b40*/  LDG.E R11, desc[UR12][R10.64] ;  /* 0x0000000c0a0b7981 */ /* 0x000ea2000c1e1900 */
[----:B------:R-:W-:Y:S01]  /*0b50*/  VIADD R3, R3, 0x1 ;  /* 0x0000000103037836 */ /* 0x000fe20000000000 */
[----:B------:R-:W-:-:S04]  /*0b60*/  IADD3 R19, PT, PT, R19, 0x1, RZ ;  /* 0x0000000113137810 */ /* 0x000fc80007ffe0ff */
[----:B------:R-:W-:Y:S01]  /*0b70*/  ISETP.NE.AND P0, PT, R3, RZ, PT ;  /* 0x000000ff0300720c */ /* 0x000fe20003f05270 */
[----:B--2---:R0:W-:Y:S02]  /*0b80*/  STS [R4], R11 ;  /* 0x0000000b04007388 */ /* 0x0041e40000000800 */
[----:B0-----:R-:W-:-:S10]  /*0b90*/  VIADD R4, R4, 0x4 ;  /* 0x0000000404047836 */ /* 0x001fd40000000000 */
[----:B------:R-:W-:Y:S05]  /*0ba0*/  @P0 BRA `(.L_x_9) ;  /* 0xfffffffc00e00947 */ /* 0x000fea000383ffff */
[----:B------:R-:W-:Y:S05]  /*0bb0*/  BRA `(.L_x_8) ;  /* 0x0000000400687947 */ /* 0x000fea0003800000 */
.L_x_1:
[----:B------:R-:W0:Y:S01]  /*0bc0*/  S2R R0, SR_TID.Y ;  /* 0x0000000000007919 */ /* 0x000e220000002200 */
[----:B------:R-:W1:Y:S01]  /*0bd0*/  LDC R6, c[0x0][0x390] ;  /* 0x0000e400ff067b82 */ /* 0x000e620000000800 */
[----:B------:R-:W0:Y:S02]  /*0be0*/  S2R R2, SR_TID.X ;  /* 0x0000000000027919 */ /* 0x000e240000002100 */
[----:B0-----:R-:W-:-:S05]  /*0bf0*/  IMAD R3, R5, R0, R2 ;  /* 0x0000000005037224 */ /* 0x001fca00078e0202 */
[----:B-1----:R-:W-:-:S13]  /*0c00*/  ISETP.GE.AND P0, PT, R3, R6, PT ;  /* 0x000000060300720c */ /* 0x002fda0003f06270 */
[----:B------:R-:W-:Y:S05]  /*0c10*/  @P0 BRA `(.L_x_8) ;  /* 0x0000000400500947 */ /* 0x000fea0003800000 */
[----:B------:R-:W0:Y:S01]  /*0c20*/  I2F.U32.RP R12, R20 ;  /* 0x00000014000c7306 */ /* 0x000e220000209000 */
[C---:B------:R-:W-:Y:S01]  /*0c30*/  IMAD.IADD R11, R20.reuse, 0x1, R3 ;  /* 0x00000001140b7824 */ /* 0x040fe200078e0203 */
[----:B------:R-:W-:Y:S01]  /*0c40*/  IADD3 R13, PT, PT, RZ, -R20, RZ ;  /* 0x80000014ff0d7210 */ /* 0x000fe20007ffe0ff */
[----:B------:R-:W-:Y:S01]  /*0c50*/  BSSY.RECONVERGENT B1, `(.L_x_13) ;  /* 0x0000034000017945 */ /* 0x000fe20003800200 */
[----:B------:R-:W-:Y:S02]  /*0c60*/  ISETP.NE.U32.AND P2, PT, R20, RZ, PT ;  /* 0x000000ff1400720c */ /* 0x000fe40003f45070 */
[CC--:B------:R-:W-:Y:S02]  /*0c70*/  ISETP.GE.U32.AND P0, PT, R11.reuse, R6.reuse, PT ;  /* 0x000000060b00720c */ /* 0x0c0fe40003f06070 */
[----:B------:R-:W-:Y:S02]  /*0c80*/  VIMNMX.U32 R4, PT, PT, R11, R6, !PT ;  /* 0x000000060b047248 */ /* 0x000fe40007fe0000 */
[----:B------:R-:W-:-:S04]  /*0c90*/  SEL R10, RZ, 0x1, P0 ;  /* 0x00000001ff0a7807 */ /* 0x000fc80000000000 */
[----:B------:R-:W-:Y:S01]  /*0ca0*/  IADD3 R11, PT, PT, R4, -R11, -R10 ;  /* 0x8000000b040b7210 */ /* 0x000fe20007ffe80a */
[----:B0-----:R-:W0:Y:S02]  /*0cb0*/  MUFU.RCP R12, R12 ;  /* 0x0000000c000c7308 */ /* 0x001e240000001000 */
[----:B0-----:R-:W-:-:S06]  /*0cc0*/  VIADD R8, R12, 0xffffffe ;  /* 0x0ffffffe0c087836 */ /* 0x001fcc0000000000 */
[----:B------:R0:W1:Y:S02]  /*0cd0*/  F2I.FTZ.U32.TRUNC.NTZ R9, R8 ;  /* 0x0000000800097305 */ /* 0x000064000021f000 */
[----:B0-----:R-:W-:Y:S02]  /*0ce0*/  IMAD.MOV.U32 R8, RZ, RZ, RZ ;  /* 0x000000ffff087224 */ /* 0x001fe400078e00ff */
[----:B-1----:R-:W-:-:S04]  /*0cf0*/  IMAD R13, R13, R9, RZ ;  /* 0x000000090d0d7224 */ /* 0x002fc800078e02ff */
[----:B------:R-:W-:-:S06]  /*0d00*/  IMAD.HI.U32 R12, R9, R13, R8 ;  /* 0x0000000d090c7227 */ /* 0x000fcc00078e0008 */
[----:B------:R-:W-:-:S05]  /*0d10*/  IMAD.HI.U32 R9, R12, R11, RZ ;  /* 0x0000000b0c097227 */ /* 0x000fca00078e00ff */
[----:B------:R-:W-:-:S05]  /*0d20*/  IADD3 R4, PT, PT, -R9, RZ, RZ ;  /* 0x000000ff09047210 */ /* 0x000fca0007ffe1ff */
[----:B------:R-:W-:-:S05]  /*0d30*/  IMAD R11, R20, R4, R11 ;  /* 0x00000004140b7224 */ /* 0x000fca00078e020b */
[----:B------:R-:W-:-:S13]  /*0d40*/  ISETP.GE.U32.AND P0, PT, R11, R20, PT ;  /* 0x000000140b00720c */ /* 0x000fda0003f06070 */
[----:B------:R-:W-:Y:S02]  /*0d50*/  @P0 IMAD.IADD R11, R11, 0x1, -R20 ;  /* 0x000000010b0b0824 */ /* 0x000fe400078e0a14 */
[----:B------:R-:W-:-:S03]  /*0d60*/  @P0 VIADD R9, R9, 0x1 ;  /* 0x0000000109090836 */ /* 0x000fc60000000000 */
[----:B------:R-:W-:-:S13]  /*0d70*/  ISETP.GE.U32.AND P1, PT, R11, R20, PT ;  /* 0x000000140b00720c */ /* 0x000fda0003f26070 */
[----:B------:R-:W-:Y:S02]  /*0d80*/  @P1 IADD3 R9, PT, PT, R9, 0x1, RZ ;  /* 0x0000000109091810 */ /* 0x000fe40007ffe0ff */
        /* <DEDUP_REMOVED lines=8> */
[----:B------:R-:W-:Y:S01]  /*0e10*/  VIADD R4, R4, 0x1 ;  /* 0x0000000104047836 */ /* 0x000fe20000000000 */
[----:B------:R-:W-:Y:S01]  /*0e20*/  MOV R8, R2 ;  /* 0x0000000200087202 */ /* 0x000fe20000000f00 */
[----:B------:R-:W-:Y:S01]  /*0e30*/  IMAD.MOV.U32 R9, RZ, RZ, RZ ;  /* 0x000000ffff097224 */ /* 0x000fe200078e00ff */
[----:B------:R-:W-:Y:S02]  /*0e40*/  UMOV UR4, 0x400 ;  /* 0x0000040000047882 */ /* 0x000fe40000000000 */
[----:B------:R-:W-:Y:S01]  /*0e50*/  UIADD3 UR4, UPT, UPT, UR4, 0x20, URZ ;  /* 0x0000002004047890 */ /* 0x000fe2000fffe0ff */
[----:B------:R-:W-:Y:S01]  /*0e60*/  IMAD.WIDE.U32 R8, R5, R0, R8 ;  /* 0x0000000005087225 */ /* 0x000fe200078e0008 */
[----:B------:R-:W-:Y:S02]  /*0e70*/  LOP3.LUT R4, R4, 0x3, RZ, 0xc0, !PT ;  /* 0x0000000304047812 */ /* 0x000fe400078ec0ff */
[----:B------:R-:W-:-:S03]  /*0e80*/  LEA R14, P1, R8, UR6, 0x2 ;  /* 0x00000006080e7c11 */ /* 0x000fc6000f8210ff */
[----:B------:R-:W-:Y:S02]  /*0e90*/  IMAD R10, R4, R21, R0 ;  /* 0x00000015040a7224 */ /* 0x000fe400078e0200 */
[----:B------:R-:W-:Y:S01]  /*0ea0*/  IMAD.MOV R4, RZ, RZ, -R4 ;  /* 0x000000ffff047224 */ /* 0x000fe200078e0a04 */
[----:B-1----:R-:W-:Y:S01]  /*0eb0*/  LEA.HI.X R9, R8, UR7, R9, 0x2, P1 ;  /* 0x0000000708097c11 */ /* 0x002fe200088f1409 */
[----:B0-----:R-:W-:-:S06]  /*0ec0*/  ULEA UR4, UR5, UR4, 0x18 ;  /* 0x0000000405047291 */ /* 0x001fcc000f8ec0ff */
[----:B------:R-:W-:Y:S01]  /*0ed0*/  LEA R13, R3, UR4, 0x2 ;  /* 0x00000004030d7c11 */ /* 0x000fe2000f8e10ff */
[----:B------:R-:W-:-:S07]  /*0ee0*/  IMAD R3, R10, R5, R2 ;  /* 0x000000050a037224 */ /* 0x000fce00078e0202 */
.L_x_15:
[----:B------:R-:W-:Y:S01]  /*0ef0*/  MOV R10, R14 ;  /* 0x0000000e000a7202 */ /* 0x000fe20000000f00 */
[----:B------:R-:W-:-:S05]  /*0f00*/  IMAD.MOV.U32 R11, RZ, RZ, R9 ;  /* 0x000000ffff0b7224 */ /* 0x000fca00078e0009 */
[----:B------:R-:W2:Y:S01]  /*0f10*/  LDG.E R12, desc[UR12][R10.64] ;  /* 0x0000000c0a0c7981 */ /* 0x000ea2000c1e1900 */
[----:B------:R-:W-:Y:S02]  /*0f20*/  VIADD R4, R4, 0x1 ;  /* 0x0000000104047836 */ /* 0x000fe40000000000 */
[----:B------:R-:W-:-:S03]  /*0f30*/  IMAD.WIDE.U32 R8, R20, 0x4, R10 ;  /* 0x0000000414087825 */ /* 0x000fc600078e000a */
[----:B------:R-:W-:Y:S02]  /*0f40*/  ISETP.NE.AND P1, PT, R4, RZ, PT ;  /* 0x000000ff0400720c */ /* 0x000fe40003f25270 */
[----:B------:R-:W-:Y:S01]  /*0f50*/  MOV R14, R8 ;  /* 0x00000008000e7202 */ /* 0x000fe20000000f00 */
[----:B--2---:R0:W-:Y:S02]  /*0f60*/  STS [R13], R12 ;  /* 0x0000000c0d007388 */ /* 0x0041e40000000800 */
[----:B0-----:R-:W-:-:S08]  /*0f70*/  IMAD R13, R20, 0x4, R13 ;  /* 0x00000004140d7824 */ /* 0x001fd000078e020d */
[----:B------:R-:W-:Y:S05]  /*0f80*/  @P1 BRA `(.L_x_15) ;  /* 0xfffffffc00d81947 */ /* 0x000fea000383ffff */
.L_x_14:
[----:B------:R-:W-:Y:S05]  /*0f90*/  BSYNC.RECONVERGENT B1 ;  /* 0x0000000000017941 */ /* 0x000fea0003800200 */
.L_x_13:
[----:B------:R-:W-:Y:S05]  /*0fa0*/  @!P0 BRA `(.L_x_8) ;  /* 0x00000000006c8947 */ /* 0x000fea0003800000 */
[----:B------:R-:W0:Y:S01]  /*0fb0*/  S2R R11, SR_CgaCtaId ;  /* 0x00000000000b7919 */ /* 0x000e220000008800 */
[----:B------:R-:W1:Y:S01]  /*0fc0*/  LDC.64 R8, c[0x0][0x388] ;  /* 0x0000e200ff087b82 */ /* 0x000e620000000a00 */
[----:B------:R-:W-:-:S05]  /*0fd0*/  MOV R4, 0x400 ;  /* 0x0000040000047802 */ /* 0x000fca0000000f00 */
[----:B------:R-:W-:-:S05]  /*0fe0*/  VIADD R4, R4, 0x20 ;  /* 0x0000002004047836 */ /* 0x000fca0000000000 */
[----:B0-----:R-:W-:-:S07]  /*0ff0*/  LEA R4, R11, R4, 0x18 ;  /* 0x000000040b047211 */ /* 0x001fce00078ec0ff */
.L_x_16:
[----:B------:R-:W-:Y:S01]  /*1000*/  IADD3 R13, PT, PT, R20, R3, RZ ;  /* 0x00000003140d7210 */ /* 0x000fe20007ffe0ff */
[----:B-12---:R-:W-:-:S04]  /*1010*/  IMAD.WIDE.U32 R10, R3, 0x4, R8 ;  /* 0x00000004030a7825 */ /* 0x006fc800078e0008 */
[C---:B------:R-:W-:Y:S02]  /*1020*/  IMAD.IADD R15, R20.reuse, 0x1, R13 ;  /* 0x00000001140f7824 */ /* 0x040fe400078e020d */
[----:B------:R-:W-:Y:S01]  /*1030*/  IMAD.WIDE.U32 R12, R13, 0x4, R8 ;  /* 0x000000040d0c7825 */ /* 0x000fe200078e0008 */
[----:B------:R-:W2:Y:S03]  /*1040*/  LDG.E R10, desc[UR12][R10.64] ;  /* 0x0000000c0a0a7981 */ /* 0x000ea6000c1e1900 */
[----:B------:R-:W-:Y:S02]  /*1050*/  IMAD.IADD R19, R20, 0x1, R15 ;  /* 0x0000000114137824 */ /* 0x000fe400078e020f */
[--C-:B------:R-:W-:Y:S01]  /*1060*/  IMAD.WIDE.U32 R14, R15, 0x4, R8.reuse ;  /* 0x000000040f0e7825 */ /* 0x100fe200078e0008 */
[----:B------:R-:W3:Y:S03]  /*1070*/  LDG.E R12, desc[UR12][R12.64] ;  /* 0x0000000c0c0c7981 */ /* 0x000ee6000c1e1900 */
[----:B------:R-:W-:-:S02]  /*1080*/  IMAD.WIDE.U32 R16, R19, 0x4, R8 ;  /* 0x0000000413107825 */ /* 0x000fc400078e0008 */
[----:B------:R-:W4:Y:S04]  /*1090*/  LDG.E R14, desc[UR12][R14.64] ;  /* 0x0000000c0e0e7981 */ /* 0x000f28000c1e1900 */
[----:B------:R-:W5:Y:S01]  /*10a0*/  LDG.E R16, desc[UR12][R16.64] ;  /* 0x0000000c10107981 */ /* 0x000f62000c1e1900 */
[----:B------:R-:W-:-:S05]  /*10b0*/  LEA R23, R3, R4, 0x2 ;  /* 0x0000000403177211 */ /* 0x000fca00078e10ff */
[----:B------:R-:W-:-:S04]  /*10c0*/  IMAD R25, R20, 0x4, R23 ;  /* 0x0000000414197824 */ /* 0x000fc800078e0217 */
[----:B------:R-:W-:-:S05]  /*10d0*/  IMAD R27, R20, 0x4, R25 ;  /* 0x00000004141b7824 */ /* 0x000fca00078e0219 */
[C---:B------:R-:W-:Y:S01]  /*10e0*/  LEA R29, R20.reuse, R27, 0x2 ;  /* 0x0000001b141d7211 */ /* 0x040fe200078e10ff */
[----:B------:R-:W-:-:S05]  /*10f0*/  IMAD.IADD R3, R20, 0x1, R19 ;  /* 0x0000000114037824 */ /* 0x000fca00078e0213 */
[----:B------:R-:W-:Y:S01]  /*1100*/  ISETP.GE.AND P0, PT, R3, R6, PT ;  /* 0x000000060300720c */ /* 0x000fe20003f06270 */
[----:B--2---:R2:W-:Y:S04]  /*1110*/  STS [R23], R10 ;  /* 0x0000000a17007388 */ /* 0x0045e80000000800 */
[----:B---3--:R2:W-:Y:S04]  /*1120*/  STS [R25], R12 ;  /* 0x0000000c19007388 */ /* 0x0085e80000000800 */
[----:B----4-:R2:W-:Y:S04]  /*1130*/  STS [R27], R14 ;  /* 0x0000000e1b007388 */ /* 0x0105e80000000800 */
[----:B-----5:R2:W-:Y:S01]  /*1140*/  STS [R29], R16 ;  /* 0x000000101d007388 */ /* 0x0205e20000000800 */
[----:B------:R-:W-:Y:S05]  /*1150*/  @!P0 BRA `(.L_x_16) ;  /* 0xfffffffc00a88947 */ /* 0x000fea000383ffff */
.L_x_8:
[----:B------:R-:W-:Y:S05]  /*1160*/  BSYNC.RECONVERGENT B0 ;  /* 0x0000000000007941 */ /* 0x000fea0003800200 */
.L_x_0:
[----:B-1----:R-:W1:Y:S01]  /*1170*/  S2R R4, SR_TID.Z ;  /* 0x0000000000047919 */ /* 0x002e620000002300 */
[----:B------:R-:W-:Y:S01]  /*1180*/  BSSY.RECONVERGENT B0, `(.L_x_17) ;  /* 0x0000019000007945 */ /* 0x000fe20003800200 */
[----:B------:R-:W-:Y:S01]  /*1190*/  BAR.SYNC.DEFER_BLOCKING 0x0 ;  /* 0x0000000000007b1d */ /* 0x000fe20000010000 */
[----:B-1----:R-:W-:-:S04]  /*11a0*/  IMAD R4, R21, R4, R0 ;  /* 0x0000000415047224 */ /* 0x002fc800078e0200 */
[----:B------:R-:W-:-:S05]  /*11b0*/  IMAD R3, R4, R5, RZ ;  /* 0x0000000504037224 */ /* 0x000fca00078e02ff */
[----:B------:R-:W-:-:S13]  /*11c0*/  LOP3.LUT P0, RZ, R3, R2, RZ, 0xfc, !PT ;  /* 0x0000000203ff7212 */ /* 0x000fda000780fcff */
[----:B------:R-:W-:Y:S05]  /*11d0*/  @P0 BRA `(.L_x_18) ;  /* 0x00000000004c0947 */ /* 0x000fea0003800000 */
[----:B------:R-:W1:Y:S01]  /*11e0*/  LDC R3, c[0x0][0x368] ;  /* 0x0000da00ff037b82 */ /* 0x000e620000000800 */
[----:B------:R-:W-:-:S07]  /*11f0*/  UMOV UR9, 0x400 ;  /* 0x0000040000097882 */ /* 0x000fce0000000000 */
[----:B------:R-:W3:Y:S08]  /*1200*/  S2UR UR4, SR_CgaCtaId ;  /* 0x00000000000479c3 */ /* 0x000ef00000008800 */
[----:B------:R-:W4:Y:S01]  /*1210*/  S2UR UR10, SR_SWINHI ;  /* 0x00000000000a79c3 */ /* 0x000f220000002f00 */
[----:B-1----:R-:W-:-:S05]  /*1220*/  IMAD R3, R20, R3, RZ ;  /* 0x0000000314037224 */ /* 0x002fca00078e02ff */
[----:B------:R-:W-:Y:S01]  /*1230*/  R2UR UR6, R3 ;  /* 0x00000000030672ca */ /* 0x000fe200000e0000 */
[----:B---3--:R-:W-:-:S07]  /*1240*/  ULEA UR9, UR4, UR9, 0x18 ;  /* 0x0000000904097291 */ /* 0x008fce000f8ec0ff */
[----:B------:R-:W-:Y:S01]  /*1250*/  UMOV UR4, UR9 ;  /* 0x0000000900047c82 */ /* 0x000fe20008000000 */
[----:B----4-:R-:W-:-:S04]  /*1260*/  UMOV UR5, UR10 ;  /* 0x0000000a00057c82 */ /* 0x010fc80008000000 */
[----:B------:R-:W-:-:S04]  /*1270*/  UIADD3 UR6, UPT, UPT, -UR6, 0x100000, URZ ;  /* 0x0010000006067890 */ /* 0x000fc8000fffe1ff */
[----:B------:R-:W-:Y:S02]  /*1280*/  USHF.L.U32 UR7, UR6, 0xb, URZ ;  /* 0x0000000b06077899 */ /* 0x000fe400080006ff */
[----:B------:R-:W-:Y:S01]  /*1290*/  USHF.L.U32 UR6, UR6, 0x1, URZ ;  /* 0x0000000106067899 */ /* 0x000fe200080006ff */
[----:B------:R-:W-:Y:S01]  /*12a0*/  IMAD.U32 R8, RZ, RZ, UR4 ;  /* 0x00000004ff087e24 */ /* 0x000fe2000f8e00ff */
[----:B------:R-:W-:Y:S01]  /*12b0*/  MOV R9, UR5 ;  /* 0x0000000500097c02 */ /* 0x000fe20008000f00 */
[----:B------:R-:W1:Y:S09]  /*12c0*/  FENCE.VIEW.ASYNC.S ;  /* 0x00000000000073c6 */ /* 0x000e720000000000 */
[----:B-1----:R1:W3:Y:S01]  /*12d0*/  SYNCS.EXCH.64 URZ, [UR9+0x8], UR6 ;  /* 0x0000080609ff75b2 */ /* 0x0022e20008000100 */
[----:B------:R1:W3:Y:S02]  /*12e0*/  SYNCS.EXCH.64 URZ, [UR9], UR6 ;  /* 0x0000000609ff75b2 */ /* 0x0002e40008000100 */
[----:B---3--:R1:W-:Y:S01]  /*12f0*/  ST.E.STRONG.SM desc[UR12][R8.64+0x10], R3 ;  /* 0x0000100308007985 */ /* 0x0083e2000c10b90c */
[----:B------:R-:W-:Y:S01]  /*1300*/  NOP ;  /* 0x0000000000007918 */ /* 0x000fe20000000000 */
.L_x_18:
[----:B-1----:R-:W-:Y:S05]  /*1310*/  BSYNC.RECONVERGENT B0 ;  /* 0x0000000000007941 */ /* 0x002fea0003800200 */
.L_x_17:
[----:B------:R-:W-:Y:S01]  /*1320*/  BAR.SYNC.DEFER_BLOCKING 0x0 ;  /* 0x0000000000007b1d */ /* 0x000fe20000010000 */
[----:B------:R-:W-:-:S07]  /*1330*/  CS2R R8, SR_GLOBALTIMERLO ;  /* 0x0000000000087805 */ /* 0x000fce0000015200 */
[----:B------:R-:W1:Y:S01]  /*1340*/  S2UR UR5, SR_CgaCtaId ;  /* 0x00000000000579c3 */ /* 0x000e620000008800 */
[----:B------:R-:W-:Y:S01]  /*1350*/  UMOV UR4, 0x400 ;  /* 0x0000040000047882 */ /* 0x000fe20000000000 */
[----:B------:R-:W-:Y:S01]  /*1360*/  IMAD.MOV.U32 R4, RZ, RZ, 0x1 ;  /* 0x00000001ff047424 */ /* 0x000fe200078e00ff */
[C---:B------:R-:W-:Y:S01]  /*1370*/  LEA R3, R6.reuse, 0xf, 0x2 ;  /* 0x0000000f06037811 */ /* 0x040fe200078e10ff */
[----:B0-----:R-:W-:-:S03]  /*1380*/  VIADD R13, R6, 0x7f ;  /* 0x0000007f060d7836 */ /* 0x001fc60000000000 */
[----:B------:R-:W-:Y:S02]  /*1390*/  SHF.L.U32 R4, R4, 0x1f, RZ ;  /* 0x0000001f04047819 */ /* 0x000fe400000006ff */
[----:B------:R-:W-:Y:S01]  /*13a0*/  LOP3.LUT R3, R3, 0xfffffff0, RZ, 0xc0, !PT ;  /* 0xfffffff003037812 */ /* 0x000fe200078ec0ff */
[----:B-1----:R-:W-:-:S09]  /*13b0*/  ULEA UR6, UR5, UR4, 0x18 ;  /* 0x0000000405067291 */ /* 0x002fd2000f8ec0ff */
[----:B------:R-:W0:Y:S02]  /*13c0*/  SYNCS.PHASECHK.TRANS64.TRYWAIT P0, [UR6+0x8], R4 ;  /* 0x00000804ff0075a7 */ /* 0x000e240008001106 */
[----:B0-----:R-:W-:Y:S05]  /*13d0*/  @P0 BRA `(.L_x_19) ;  /* 0x0000000000640947 */ /* 0x001fea0003800000 */
[----:B------:R-:W-:Y:S01]  /*13e0*/  HFMA2 R6, -RZ, RZ, 0, 5.9604644775390625e-08 ;  /* 0x00000001ff067431 */ /* 0x000fe200000001ff */
[----:B------:R-:W-:-:S04]  /*13f0*/  UMOV UR4, URZ ;  /* 0x000000ff00047c82 */ /* 0x000fc80008000000 */
[----:B------:R-:W-:-:S07]  /*1400*/  SHF.L.U32 R6, R6, 0x1f, RZ ;  /* 0x0000001f06067819 */ /* 0x000fce00000006ff */
.L_x_22:
[----:B------:R-:W-:-:S11]  /*1410*/  UISETP.GT.AND UP0, UPT, UR4, 0xf, UPT ;  /* 0x0000000f0400788c */ /* 0x000fd6000bf04270 */
[----:B------:R-:W-:Y:S01]  /*1420*/  @!UP0 UIADD3 UR4, UPT, UPT, UR4, 0x1, URZ ;  /* 0x0000000104048890 */ /* 0x000fe2000fffe0ff */
[----:B------:R-:W-:Y:S11]  /*1430*/  BRA.U !UP0, `(.L_x_20) ;  /* 0x0000000108447547 */ /* 0x000ff6000b800000 */
[----:B--2---:R-:W-:-:S06]  /*1440*/  CS2R R10, SR_GLOBALTIMERLO ;  /* 0x00000000000a7805 */ /* 0x004fcc0000015200 */
[----:B------:R-:W-:-:S05]  /*1450*/  IADD3 R15, P0, PT, -R8, R10, RZ ;  /* 0x0000000a080f7210 */ /* 0x000fca0007f1e1ff */
[----:B------:R-:W-:Y:S01]  /*1460*/  IMAD.X R11, R11, 0x1, ~R9, P0 ;  /* 0x000000010b0b7824 */ /* 0x000fe200000e0e09 */
[----:B------:R-:W-:-:S04]  /*1470*/  ISETP.GE.U32.AND P0, PT, R15, 0x3d0900, PT ;  /* 0x003d09000f00780c */ /* 0x000fc80003f06070 */
[----:B------:R-:W-:-:S13]  /*1480*/  ISETP.GE.AND.EX P0, PT, R11, RZ, PT, P0 ;  /* 0x000000ff0b00720c */ /* 0x000fda0003f06300 */
[----:B------:R-:W-:Y:S05]  /*1490*/  @!P0 BRA `(.L_x_21) ;  /* 0x0000000000088947 */ /* 0x000fea0003800000 */
[----:B------:R-:W-:Y:S05]  /*14a0*/  NANOSLEEP 0xf4240 ;  /* 0x000f42400000795d */ /* 0x000fea0003800000 */
[----:B------:R-:W-:Y:S05]  /*14b0*/  BRA `(.L_x_20) ;  /* 0x0000000000247947 */ /* 0x000fea0003800000 */
.L_x_21:
[----:B------:R-:W-:-:S04]  /*14c0*/  ISETP.GE.U32.AND P0, PT, R15, 0x9c40, PT ;  /* 0x00009c400f00780c */ /* 0x000fc80003f06070 */
[----:B------:R-:W-:-:S13]  /*14d0*/  ISETP.GE.AND.EX P0, PT, R11, RZ, PT, P0 ;  /* 0x000000ff0b00720c */ /* 0x000fda0003f06300 */
[----:B------:R-:W-:Y:S05]  /*14e0*/  @!P0 BRA `(.L_x_20) ;  /* 0x0000000000188947 */ /* 0x000fea0003800000 */
[----:B------:R-:W-:-:S04]  /*14f0*/  SHF.R.S32.HI R4, RZ, 0x1f, R11 ;  /* 0x0000001fff047819 */ /* 0x000fc8000001140b */
[----:B------:R-:W-:-:S05]  /*1500*/  LEA.HI R4, P0, R4, R15, RZ, 0x2 ;  /* 0x0000000f04047211 */ /* 0x000fca00078110ff */
[----:B------:R-:W-:-:S05]  /*1510*/  IMAD.X R11, RZ, RZ, R11, P0 ;  /* 0x000000ffff0b7224 */ /* 0x000fca00000e060b */
[----:B------:R-:W-:-:S04]  /*1520*/  SHF.R.U64 R4, R4, 0x2, R11 ;  /* 0x0000000204047819 */ /* 0x000fc8000000120b */
[----:B------:R-:W-:Y:S05]  /*1530*/  NANOSLEEP R4 ;  /* 0x000000040000735d */ /* 0x000fea0003800000 */
[----:B------:R-:W-:Y:S01]  /*1540*/  NOP ;  /* 0x0000000000007918 */ /* 0x000fe20000000000 */
.L_x_20:
[----:B------:R-:W0:Y:S02]  /*1550*/  SYNCS.PHASECHK.TRANS64.TRYWAIT P0, [UR6+0x8], R6 ;  /* 0x00000806ff0075a7 */ /* 0x000e240008001106 */
[----:B0-----:R-:W-:Y:S05]  /*1560*/  @!P0 BRA `(.L_x_22) ;  /* 0xfffffffc00a88947 */ /* 0x001fea000383ffff */
.L_x_19:
[----:B------:R-:W0:Y:S01]  /*1570*/  S2R R9, SR_CgaCtaId ;  /* 0x0000000000097919 */ /* 0x000e220000008800 */
[----:B------:R-:W-:Y:S01]  /*1580*/  ISETP.GE.AND P0, PT, R2, R13, PT ;  /* 0x0000000d0200720c */ /* 0x000fe20003f06270 */
[----:B------:R-:W-:Y:S01]  /*1590*/  BSSY.RECONVERGENT B0, `(.L_x_23) ;  /* 0x0000037000007945 */ /* 0x000fe20003800200 */
[----:B------:R-:W-:-:S04]  /*15a0*/  MOV R4, 0x400 ;  /* 0x0000040000047802 */ /* 0x000fc80000000f00 */
[----:B------:R-:W-:-:S04]  /*15b0*/  IADD3 R4, PT, PT, R4, 0x20, RZ ;  /* 0x0000002004047810 */ /* 0x000fc80007ffe0ff */
[----:B0-----:R-:W-:-:S05]  /*15c0*/  LEA R4, R9, R4, 0x18 ;  /* 0x0000000409047211 */ /* 0x001fca00078ec0ff */
[----:B------:R-:W-:Y:S01]  /*15d0*/  IMAD.IADD R6, R4, 0x1, R3 ;  /* 0x0000000104067824 */ /* 0x000fe200078e0203 */
[----:B------:R-:W-:Y:S06]  /*15e0*/  @P0 BRA `(.L_x_24) ;  /* 0x0000000000c40947 */ /* 0x000fec0003800000 */
[----:B--2---:R-:W0:Y:S01]  /*15f0*/  LDC R12, c[0x0][0x390] ;  /* 0x0000e400ff0c7b82 */ /* 0x004e220000000800 */
[----:B------:R-:W-:Y:S01]  /*1600*/  IMAD.SHL.U32 R14, R13, 0x4, RZ ;  /* 0x000000040d0e7824 */ /* 0x000fe200078e00ff */
[----:B------:R-:W-:Y:S01]  /*1610*/  IADD3 R15, PT, PT, R0, UR8, RZ ;  /* 0x00000008000f7c10 */ /* 0x000fe2000fffe0ff */
[----:B------:R-:W-:-:S05]  /*1620*/  IMAD.MOV.U32 R17, RZ, RZ, R2 ;  /* 0x000000ffff117224 */ /* 0x000fca00078e0002 */
[----:B------:R-:W1:Y:S08]  /*1630*/  LDC R21, c[0x0][0x39c] ;  /* 0x0000e700ff157b82 */ /* 0x000e700000000800 */
[----:B------:R-:W2:Y:S08]  /*1640*/  LDC R16, c[0x0][0x398] ;  /* 0x0000e600ff107b82 */ /* 0x000eb00000000800 */
[----:B------:R-:W3:Y:S01]  /*1650*/  LDC.64 R8, c[0x0][0x380] ;  /* 0x0000e000ff087b82 */ /* 0x000ee20000000a00 */
[----:B0-----:R-:W-:-:S07]  /*1660*/  IADD3 R12, PT, PT, R7, 0x1, -R12 ;  /* 0x00000001070c7810 */ /* 0x001fce0007ffe80c */
.L_x_30:
[----:B0---4-:R-:W-:Y:S01]  /*1670*/  IMAD.IADD R10, R12, 0x1, R17 ;  /* 0x000000010c0a7824 */ /* 0x011fe200078e0211 */
[----:B------:R-:W-:Y:S04]  /*1680*/  BSSY.RECONVERGENT B1, `(.L_x_25) ;  /* 0x0000024000017945 */ /* 0x000fe80003800200 */
[----:B-1----:R-:W-:-:S04]  /*1690*/  ISETP.GE.AND P0, PT, R10, R21, PT ;  /* 0x000000150a00720c */ /* 0x002fc80003f06270 */
[----:B------:R-:W-:-:S13]  /*16a0*/  ISETP.LT.OR P0, PT, R10, RZ, P0 ;  /* 0x000000ff0a00720c */ /* 0x000fda0000701670 */
[----:B------:R-:W-:Y:S05]  /*16b0*/  @P0 BRA `(.L_x_26) ;  /* 0x0000000000700947 */ /* 0x000fea0003800000 */
[----:B--2---:R-:W-:-:S13]  /*16c0*/  LOP3.LUT P0, RZ, R16, 0x3, RZ, 0xc0, !PT ;  /* 0x0000000310ff7812 */ /* 0x004fda000780c0ff */
[----:B------:R-:W-:Y:S05]  /*16d0*/  @P0 BRA `(.L_x_27) ;  /* 0x0000000000340947 */ /* 0x000fea0003800000 */
[----:B------:R-:W-:-:S13]  /*16e0*/  ISETP.NE.AND P0, PT, R0, RZ, PT ;  /* 0x000000ff0000720c */ /* 0x000fda0003f05270 */
[----:B------:R-:W-:Y:S05]  /*16f0*/  @P0 BRA `(.L_x_28) ;  /* 0x0000000000700947 */ /* 0x000fea0003800000 */
[----:B------:R-:W-:Y:S01]  /*1700*/  IMAD R11, R10, R16, UR8 ;  /* 0x000000080a0b7e24 */ /* 0x000fe2000f8e0210 */
[----:B------:R-:W-:-:S03]  /*1710*/  LEA R19, R17, R6, 0x4 ;  /* 0x0000000611137211 */ /* 0x000fc600078e20ff */
[----:B---3--:R-:W-:-:S05]  /*1720*/  IMAD.WIDE.U32 R10, R11, 0x4, R8 ;  /* 0x000000040b0a7825 */ /* 0x008fca00078e0008 */
[----:B------:R-:W-:Y:S01]  /*1730*/  @!PT LDS RZ, [RZ] ;  /* 0x00000000fffff984 */ /* 0x000fe20000000800 */
[----:B------:R-:W-:Y:S01]  /*1740*/  @!PT LDS RZ, [RZ] ;  /* 0x00000000fffff984 */ /* 0x000fe20000000800 */
[----:B------:R-:W-:Y:S01]  /*1750*/  @!PT LDS RZ, [RZ] ;  /* 0x00000000fffff984 */ /* 0x000fe20000000800 */
[----:B------:R0:W-:Y:S04]  /*1760*/  LDGSTS.E [R19], desc[UR12][R10.64] ;  /* 0x000000000a137fae */ /* 0x0001e8000b9a100c */
[----:B------:R0:W-:Y:S04]  /*1770*/  LDGSTS.E [R19+0x4], desc[UR12][R10.64+0x4] ;  /* 0x000040040a137fae */ /* 0x0001e8000b9a100c */
[----:B------:R0:W-:Y:S04]  /*1780*/  LDGSTS.E [R19+0x8], desc[UR12][R10.64+0x8] ;  /* 0x000080080a137fae */ /* 0x0001e8000b9a100c */
[----:B------:R0:W-:Y:S01]  /*1790*/  LDGSTS.E [R19+0xc], desc[UR12][R10.64+0xc] ;  /* 0x0000c00c0a137fae */ /* 0x0001e2000b9a100c */
[----:B------:R-:W-:Y:S05]  /*17a0*/  BRA `(.L_x_28) ;  /* 0x0000000000447947 */ /* 0x000fea0003800000 */
.L_x_27:
[----:B------:R-:W-:Y:S01]  /*17b0*/  ISETP.GE.AND P0, PT, R15, R16, PT ;  /* 0x000000100f00720c */ /* 0x000fe20003f06270 */
[----:B------:R-:W-:-:S04]  /*17c0*/  IMAD R11, R17, 0x4, R0 ;  /* 0x00000004110b7824 */ /* 0x000fc800078e0200 */
[----:B------:R-:W-:-:S08]  /*17d0*/  IMAD R19, R11, 0x4, R6 ;  /* 0x000000040b137824 */ /* 0x000fd000078e0206 */
[----:B------:R-:W-:Y:S05]  /*17e0*/  @P0 BRA `(.L_x_29) ;  /* 0x00000000001c0947 */ /* 0x000fea0003800000 */
[----:B------:R-:W-:-:S04]  /*17f0*/  IMAD R11, R10, R16, R15 ;  /* 0x000000100a0b7224 */ /* 0x000fc800078e020f */
[----:B---3--:R-:W-:-:S05]  /*1800*/  IMAD.WIDE.U32 R10, R11, 0x4, R8 ;  /* 0x000000040b0a7825 */ /* 0x008fca00078e0008 */
[----:B------:R-:W-:Y:S01]  /*1810*/  @!PT LDS RZ, [RZ] ;  /* 0x00000000fffff984 */ /* 0x000fe20000000800 */
[----:B------:R-:W-:Y:S01]  /*1820*/  @!PT LDS RZ, [RZ] ;  /* 0x00000000fffff984 */ /* 0x000fe20000000800 */
[----:B------:R-:W-:Y:S01]  /*1830*/  @!PT LDS RZ, [RZ] ;  /* 0x00000000fffff984 */ /* 0x000fe20000000800 */
[----:B------:R4:W-:Y:S01]  /*1840*/  LDGSTS.E [R19], desc[UR12][R10.64] ;  /* 0x000000000a137fae */ /* 0x0009e2000b9a100c */
[----:B------:R-:W-:Y:S05]  /*1850*/  BRA `(.L_x_28) ;  /* 0x0000000000187947 */ /* 0x000fea0003800000 */
.L_x_29:
[----:B------:R1:W-:Y:S01]  /*1860*/  STS [R19], RZ ;  /* 0x000000ff13007388 */ /* 0x0003e20000000800 */
[----:B------:R-:W-:Y:S05]  /*1870*/  BRA `(.L_x_28) ;  /* 0x0000000000107947 */ /* 0x000fea0003800000 */
.L_x_26:
[----:B------:R-:W-:-:S04]  /*1880*/  LEA R11, R17, R0, 0x2 ;  /* 0x00000000110b7211 */ /* 0x000fc800078e10ff */
[----:B------:R-:W-:-:S13]  /*1890*/  ISETP.GE.AND P0, PT, R11, R14, PT ;  /* 0x0000000e0b00720c */ /* 0x000fda0003f06270 */
[----:B------:R-:W-:-:S05]  /*18a0*/  @!P0 IMAD R10, R11, 0x4, R6 ;  /* 0x000000040b0a8824 */ /* 0x000fca00078e0206 */
[----:B------:R0:W-:Y:S02]  /*18b0*/  @!P0 STS [R10], RZ ;  /* 0x000000ff0a008388 */ /* 0x0001e40000000800 */
.L_x_28:
[----:B------:R-:W-:Y:S05]  /*18c0*/  BSYNC.RECONVERGENT B1 ;  /* 0x0000000000017941 */ /* 0x000fea0003800200 */
.L_x_25:
[----:B------:R-:W-:-:S04]  /*18d0*/  IADD3 R17, PT, PT, R5, R17, RZ ;  /* 0x0000001105117210 */ /* 0x000fc80007ffe0ff */
[----:B------:R-:W-:-:S13]  /*18e0*/  ISETP.GE.AND P0, PT, R17, R13, PT ;  /* 0x0000000d1100720c */ /* 0x000fda0003f06270 */
[----:B------:R-:W-:Y:S05]  /*18f0*/  @!P0 BRA `(.L_x_30) ;  /* 0xfffffffc005c8947 */ /* 0x000fea000383ffff */
.L_x_24:
[----:B------:R-:W-:Y:S05]  /*1900*/  BSYNC.RECONVERGENT B0 ;  /* 0x0000000000007941 */ /* 0x000fea0003800200 */
.L_x_23:
[----:B------:R-:W-:Y:S01]  /*1910*/  NOP ;  /* 0x0000000000007918 */ /* 0x000fe20000000000 */
[----:B------:R-:W-:Y:S01]  /*1920*/  SYNCS.ARRIVE.TRANS64.RED.A0T1 RZ, [UR6], RZ ;  /* 0x000000ffffff79a7 */ /* 0x000fe20008200406 */
[----:B------:R-:W-:Y:S01]  /*1930*/  ARRIVES.LDGSTSBAR.64.TRANSCNT [UR6] ;  /* 0x00000000ff0079b0 */ /* 0x000fe20008002a06 */
[----:B------:R-:W-:Y:S01]  /*1940*/  NOP ;  /* 0x0000000000007918 */ /* 0x000fe20000000000 */
[----:B------:R-:W-:Y:S01]  /*1950*/  SYNCS.ARRIVE.TRANS64.A1T0 RZ, [UR6], RZ ;  /* 0x000000ffffff79a7 */ /* 0x000fe20008100006 */
[----:B---3--:R-:W-:Y:S02]  /*1960*/  CS2R R8, SR_GLOBALTIMERLO ;  /* 0x0000000000087805 */ /* 0x008fe40000015200 */
[----:B------:R-:W-:-:S04]  /*1970*/  SHF.L.U32 R5, RZ, 0x1f, RZ ;  /* 0x0000001fff057819 */ /* 0x000fc800000006ff */
[----:B------:R-:W3:Y:S02]  /*1980*/  SYNCS.PHASECHK.TRANS64.TRYWAIT P0, [UR6], R5 ;  /* 0x00000005ff0075a7 */ /* 0x000ee40008001106 */
[----:B---3--:R-:W-:Y:S05]  /*1990*/  @P0 BRA `(.L_x_31) ;  /* 0x0000000000600947 */ /* 0x008fea0003800000 */
[----:B--2---:R-:W-:Y:S01]  /*19a0*/  SHF.L.U32 R12, RZ, 0x1f, RZ ;  /* 0x0000001fff0c7819 */ /* 0x004fe200000006ff */
[----:B------:R-:W-:-:S06]  /*19b0*/  UMOV UR4, URZ ;  /* 0x000000ff00047c82 */ /* 0x000fcc0008000000 */
.L_x_34:
[----:B------:R-:W-:-:S11]  /*19c0*/  UISETP.GT.AND UP0, UPT, UR4, 0xf, UPT ;  /* 0x0000000f0400788c */ /* 0x000fd6000bf04270 */
[----:B------:R-:W-:Y:S01]  /*19d0*/  @!UP0 UIADD3 UR4, UPT, UPT, UR4, 0x1, URZ ;  /* 0x0000000104048890 */ /* 0x000fe2000fffe0ff */
[----:B------:R-:W-:Y:S11]  /*19e0*/  BRA.U !UP0, `(.L_x_32) ;  /* 0x0000000108447547 */ /* 0x000ff6000b800000 */
[----:B0---4-:R-:W-:-:S06]  /*19f0*/  CS2R R10, SR_GLOBALTIMERLO ;  /* 0x00000000000a7805 */ /* 0x011fcc0000015200 */
[----:B------:R-:W-:-:S05]  /*1a00*/  IADD3 R10, P0, PT, -R8, R10, RZ ;  /* 0x0000000a080a7210 */ /* 0x000fca0007f1e1ff */
[----:B------:R-:W-:Y:S01]  /*1a10*/  IMAD.X R11, R11, 0x1, ~R9, P0 ;  /* 0x000000010b0b7824 */ /* 0x000fe200000e0e09 */
[----:B------:R-:W-:-:S04]  /*1a20*/  ISETP.GE.U32.AND P0, PT, R10, 0x3d0900, PT ;  /* 0x003d09000a00780c */ /* 0x000fc80003f06070 */
[----:B------:R-:W-:-:S13]  /*1a30*/  ISETP.GE.AND.EX P0, PT, R11, RZ, PT, P0 ;  /* 0x000000ff0b00720c */ /* 0x000fda0003f06300 */
[----:B------:R-:W-:Y:S05]  /*1a40*/  @!P0 BRA `(.L_x_33) ;  /* 0x0000000000088947 */ /* 0x000fea0003800000 */
[----:B------:R-:W-:Y:S05]  /*1a50*/  NANOSLEEP 0xf4240 ;  /* 0x000f42400000795d */ /* 0x000fea0003800000 */
[----:B------:R-:W-:Y:S05]  /*1a60*/  BRA `(.L_x_32) ;  /* 0x0000000000247947 */ /* 0x000fea0003800000 */
.L_x_33:
[----:B------:R-:W-:-:S04]  /*1a70*/  ISETP.GE.U32.AND P0, PT, R10, 0x9c40, PT ;  /* 0x00009c400a00780c */ /* 0x000fc80003f06070 */
[----:B------:R-:W-:-:S13]  /*1a80*/  ISETP.GE.AND.EX P0, PT, R11, RZ, PT, P0 ;  /* 0x000000ff0b00720c */ /* 0x000fda0003f06300 */
[----:B------:R-:W-:Y:S05]  /*1a90*/  @!P0 BRA `(.L_x_32) ;  /* 0x0000000000188947 */ /* 0x000fea0003800000 */
[----:B------:R-:W-:-:S04]  /*1aa0*/  SHF.R.S32.HI R5, RZ, 0x1f, R11 ;  /* 0x0000001fff057819 */ /* 0x000fc8000001140b */
[----:B------:R-:W-:-:S04]  /*1ab0*/  LEA.HI R5, P0, R5, R10, RZ, 0x2 ;  /* 0x0000000a05057211 */ /* 0x000fc800078110ff */
[----:B------:R-:W-:-:S04]  /*1ac0*/  IADD3.X R10, PT, PT, RZ, R11, RZ, P0, !PT ;  /* 0x0000000bff0a7210 */ /* 0x000fc800007fe4ff */
[----:B------:R-:W-:-:S04]  /*1ad0*/  SHF.R.U64 R5, R5, 0x2, R10 ;  /* 0x0000000205057819 */ /* 0x000fc8000000120a */
[----:B------:R-:W-:Y:S05]  /*1ae0*/  NANOSLEEP R5 ;  /* 0x000000050000735d */ /* 0x000fea0003800000 */
[----:B------:R-:W-:Y:S01]  /*1af0*/  NOP ;  /* 0x0000000000007918 */ /* 0x000fe20000000000 */
.L_x_32:
[----:B------:R-:W2:Y:S02]  /*1b00*/  SYNCS.PHASECHK.TRANS64.TRYWAIT P0, [UR6], R12 ;  /* 0x0000000cff0075a7 */ /* 0x000ea40008001106 */
[----:B--2---:R-:W-:Y:S05]  /*1b10*/  @!P0 BRA `(.L_x_34) ;  /* 0xfffffffc00a88947 */ /* 0x004fea000383ffff */
.L_x_31:
[----:B------:R-:W3:Y:S01]  /*1b20*/  LDCU.64 UR10, c[0x0][0x398] ;  /* 0x00007300ff0a77ac */ /* 0x000ee20008000a00 */
[----:B------:R-:W-:Y:S01]  /*1b30*/  IMAD.IADD R5, R7, 0x1, R2 ;  /* 0x0000000107057824 */ /* 0x000fe200078e0202 */
[----:B------:R-:W-:Y:S01]  /*1b40*/  IADD3 R7, PT, PT, R0, UR8, RZ ;  /* 0x0000000800077c10 */ /* 0x000fe2000fffe0ff */
[----:B------:R-:W-:Y:S01]  /*1b50*/  BSSY.RECONVERGENT B0, `(.L_x_35) ;  /* 0x00000e4000007945 */ /* 0x000fe20003800200 */
[----:B------:R-:W-:Y:S02]  /*1b60*/  BAR.SYNC.DEFER_BLOCKING 0x0 ;  /* 0x0000000000007b1d */ /* 0x000fe40000010000 */
[----:B---3--:R-:W-:-:S04]  /*1b70*/  ISETP.GE.AND P0, PT, R5, UR11, PT ;  /* 0x0000000b05007c0c */ /* 0x008fc8000bf06270 */
[----:B------:R-:W-:-:S13]  /*1b80*/  ISETP.GE.OR P0, PT, R7, UR10, P0 ;  /* 0x0000000a07007c0c */ /* 0x000fda0008706670 */
[----:B------:R-:W-:Y:S05]  /*1b90*/  @P0 BRA `(.L_x_36) ;  /* 0x0000000c007c0947 */ /* 0x000fea0003800000 */
[----:B------:R-:W3:Y:S08]  /*1ba0*/  LDC.64 R8, c[0x0][0x3a0] ;  /* 0x0000e800ff087b82 */ /* 0x000ef00000000a00 */
[----:B------:R-:W0:Y:S01]  /*1bb0*/  LDC R17, c[0x0][0x390] ;  /* 0x0000e400ff117b82 */ /* 0x000e220000000800 */
[----:B---3--:R-:W-:-:S06]  /*1bc0*/  IMAD.WIDE.U32 R8, R7, 0x4, R8 ;  /* 0x0000000407087825 */ /* 0x008fcc00078e0008 */
[----:B------:R-:W0:Y:S02]  /*1bd0*/  LDG.E.CONSTANT R8, desc[UR12][R8.64] ;  /* 0x0000000c08087981 */ /* 0x000e24000c1e9900 */
[----:B0-2-4-:R-:W-:-:S04]  /*1be0*/  IADD3 R10, PT, PT, R8, -0x1, R17 ;  /* 0xffffffff080a7810 */ /* 0x015fc80007ffe011 */
[C---:B------:R-:W-:Y:S01]  /*1bf0*/  ISETP.GE.AND P0, PT, R5.reuse, R10, PT ;  /* 0x0000000a0500720c */ /* 0x040fe20003f06270 */
[----:B------:R-:W-:-:S12]  /*1c00*/  IMAD R5, R5, UR10, R7 ;  /* 0x0000000a05057c24 */ /* 0x000fd8000f8e0207 */
[----:B------:R-:W0:Y:S01]  /*1c10*/  @!P0 LDC.64 R10, c[0x0][0x3a8] ;  /* 0x0000ea00ff0a8b82 */ /* 0x000e220000000a00 */
[----:B------:R-:W-:Y:S02]  /*1c20*/  @!P0 IMAD.MOV.U32 R7, RZ, RZ, 0x7fc00000 ;  /* 0x7fc00000ff078424 */ /* 0x000fe400078e00ff */
[----:B0-----:R-:W-:-:S05]  /*1c30*/  @!P0 IMAD.WIDE R10, R5, 0x4, R10 ;  /* 0x00000004050a8825 */ /* 0x001fca00078e020a */
[----:B------:R3:W-:Y:S01]  /*1c40*/  @!P0 STG.E desc[UR12][R10.64], R7 ;  /* 0x000000070a008986 */ /* 0x0007e2000c10190c */
[----:B------:R-:W-:Y:S05]  /*1c50*/  @!P0 BRA `(.L_x_36) ;  /* 0x0000000c004c8947 */ /* 0x000fea0003800000 */
[----:B------:R-:W-:Y:S01]  /*1c60*/  ISETP.GE.AND P0, PT, R17, 0x4, PT ;  /* 0x000000041100780c */ /* 0x000fe20003f06270 */
[----:B------:R-:W-:Y:S02]  /*1c70*/  HFMA2 R18, -RZ, RZ, 0, 0 ;  /* 0x00000000ff127431 */ /* 0x000fe400000001ff */
[----:B---3--:R-:W-:-:S10]  /*1c80*/  IMAD.MOV.U32 R7, RZ, RZ, RZ ;  /* 0x000000ffff077224 */ /* 0x008fd400078e00ff */
[----:B------:R-:W-:Y:S05]  /*1c90*/  @!P0 BRA `(.L_x_37) ;  /* 0x0000000400588947 */ /* 0x000fea0003800000 */
[----:B------:R-:W-:Y:S01]  /*1ca0*/  IADD3 R7, PT, PT, R17, -0x4, RZ ;  /* 0xfffffffc11077810 */ /* 0x000fe20007ffe0ff */
[----:B------:R-:W-:Y:S01]  /*1cb0*/  IMAD.MOV.U32 R14, RZ, RZ, RZ ;  /* 0x000000ffff0e7224 */ /* 0x000fe200078e00ff */
[----:B-1----:R-:W-:Y:S02]  /*1cc0*/  MOV R19, RZ ;  /* 0x000000ff00137202 */ /* 0x002fe40000000f00 */
[----:B------:R-:W-:Y:S02]  /*1cd0*/  CS2R R12, SRZ ;  /* 0x00000000000c7805 */ /* 0x000fe4000001ff00 */
[C---:B------:R-:W-:Y:S01]  /*1ce0*/  ISETP.GE.U32.AND P0, PT, R7.reuse, 0xc, PT ;  /* 0x0000000c0700780c */ /* 0x040fe20003f06070 */
[----:B------:R-:W-:Y:S01]  /*1cf0*/  IMAD.MOV.U32 R23, RZ, RZ, RZ ;  /* 0x000000ffff177224 */ /* 0x000fe200078e00ff */
[C---:B------:R-:W-:Y:S02]  /*1d00*/  LEA.HI R8, R7.reuse, 0x1, RZ, 0x1e ;  /* 0x0000000107087811 */ /* 0x040fe400078ff0ff */
[----:B------:R-:W-:-:S02]  /*1d10*/  LOP3.LUT R7, R7, 0xfffffffc, RZ, 0xc0, !PT ;  /* 0xfffffffc07077812 */ /* 0x000fc400078ec0ff */
[----:B------:R-:W-:-:S04]  /*1d20*/  LOP3.LUT R16, R8, 0x3, RZ, 0xc0, !PT ;  /* 0x0000000308107812 */ /* 0x000fc800078ec0ff */
[----:B------:R-:W-:-:S03]  /*1d30*/  ISETP.NE.AND P1, PT, R16, RZ, PT ;  /* 0x000000ff1000720c */ /* 0x000fc60003f25270 */
[----:B------:R-:W-:Y:S10]  /*1d40*/  @!P0 BRA `(.L_x_38) ;  /* 0x0000000000c88947 */ /* 0x000ff40003800000 */
[----:B------:R-:W-:Y:S01]  /*1d50*/  LEA R9, R2, R3, 0x4 ;  /* 0x0000000302097211 */ /* 0x000fe200078e20ff */
[----:B------:R-:W-:Y:S01]  /*1d60*/  VIADD R18, R4, 0x20 ;  /* 0x0000002004127836 */ /* 0x000fe20000000000 */
[----:B------:R-:W-:Y:S01]  /*1d70*/  LOP3.LUT R8, R8, 0x7ffffffc, RZ, 0xc0, !PT ;  /* 0x7ffffffc08087812 */ /* 0x000fe200078ec0ff */
[----:B------:R-:W-:Y:S01]  /*1d80*/  IMAD.MOV.U32 R14, RZ, RZ, RZ ;  /* 0x000000ffff0e7224 */ /* 0x000fe200078e00ff */
[----:B------:R-:W-:Y:S02]  /*1d90*/  LEA R9, R0, R9, 0x2 ;  /* 0x0000000900097211 */ /* 0x000fe400078e10ff */
[----:B------:R-:W-:Y:S01]  /*1da0*/  MOV R19, RZ ;  /* 0x000000ff00137202 */ /* 0x000fe20000000f00 */
[----:B------:R-:W-:Y:S01]  /*1db0*/  IMAD.MOV R20, RZ, RZ, -R8 ;  /* 0x000000ffff147224 */ /* 0x000fe200078e0a08 */
[----:B------:R-:W-:-:S07]  /*1dc0*/  IADD3 R21, PT, PT, R9, 0x80, R4 ;  /* 0x0000008009157810 */ /* 0x000fce0007ffe004 */
.L_x_39:
[----:B------:R-:W-:Y:S01]  /*1dd0*/  LDS R22, [R21+-0x80] ;  /* 0xffff800015167984 */ /* 0x000fe20000000800 */
[----:B------:R-:W-:Y:S01]  /*1de0*/  IADD3 R20, PT, PT, R20, 0x4, RZ ;  /* 0x0000000414147810 */ /* 0x000fe20007ffe0ff */
[----:B------:R-:W-:Y:S02]  /*1df0*/  VIADD R19, R19, 0x10 ;  /* 0x0000001013137836 */ /* 0x000fe40000000000 */
[----:B------:R-:W0:Y:S01]  /*1e00*/  LDS.128 R8, [R18+-0x20] ;  /* 0xffffe00012087984 */ /* 0x000e220000000c00 */
[----:B------:R-:W-:-:S03]  /*1e10*/  ISETP.NE.AND P0, PT, R20, RZ, PT ;  /* 0x000000ff1400720c */ /* 0x000fc60003f05270 */
[----:B------:R-:W1:Y:S04]  /*1e20*/  LDS R15, [R21+-0x70] ;  /* 0xffff9000150f7984 */ /* 0x000e680000000800 */
[----:B------:R-:W2:Y:S04]  /*1e30*/  LDS R24, [R21+-0x60] ;  /* 0xffffa00015187984 */ /* 0x000ea80000000800 */
[----:B------:R-:W3:Y:S01]  /*1e40*/  LDS R25, [R21+-0x50] ;  /* 0xffffb00015197984 */ /* 0x000ee20000000800 */
[----:B0-----:R-:W-:Y:S01]  /*1e50*/  FFMA R23, R22, R8, R23 ;  /* 0x0000000816177223 */ /* 0x001fe20000000017 */
[----:B-1----:R-:W-:-:S02]  /*1e60*/  FFMA R12, R9, R15, R12 ;  /* 0x0000000f090c7223 */ /* 0x002fc4000000000c */
[----:B------:R-:W-:Y:S01]  /*1e70*/  LDS R15, [R21+-0x30] ;  /* 0xffffd000150f7984 */ /* 0x000fe20000000800 */
[----:B--2---:R-:W-:-:S03]  /*1e80*/  FFMA R13, R10, R24, R13 ;  /* 0x000000180a0d7223 */ /* 0x004fc6000000000d */
[----:B------:R-:W-:Y:S01]  /*1e90*/  LDS R24, [R21+-0x20] ;  /* 0xffffe00015187984 */ /* 0x000fe20000000800 */
[----:B---3--:R-:W-:-:S03]  /*1ea0*/  FFMA R22, R11, R25, R14 ;  /* 0x000000190b167223 */ /* 0x008fc6000000000e */
[----:B------:R-:W-:Y:S04]  /*1eb0*/  LDS R14, [R21+-0x40] ;  /* 0xffffc000150e7984 */ /* 0x000fe80000000800 */
[----:B------:R-:W0:Y:S04]  /*1ec0*/  LDS.128 R8, [R18+-0x10] ;  /* 0xfffff00012087984 */ /* 0x000e280000000c00 */
[----:B------:R-:W1:Y:S01]  /*1ed0*/  LDS R25, [R21+-0x10] ;  /* 0xfffff00015197984 */ /* 0x000e620000000800 */
[----:B0-----:R-:W-:Y:S01]  /*1ee0*/  FFMA R23, R14, R8, R23 ;  /* 0x000000080e177223 */ /* 0x001fe20000000017 */
[----:B------:R-:W-:Y:S01]  /*1ef0*/  FFMA R12, R9, R15, R12 ;  /* 0x0000000f090c7223 */ /* 0x000fe2000000000c */
[----:B------:R-:W-:Y:S01]  /*1f00*/  FFMA R13, R10, R24, R13 ;  /* 0x000000180a0d7223 */ /* 0x000fe2000000000d */
[----:B------:R-:W-:Y:S01]  /*1f10*/  LDS R14, [R21] ;  /* 0x00000000150e7984 */ /* 0x000fe20000000800 */
[----:B-1----:R-:W-:-:S03]  /*1f20*/  FFMA R22, R11, R25, R22 ;  /* 0x000000190b167223 */ /* 0x002fc60000000016 */
[----:B------:R-:W0:Y:S04]  /*1f30*/  LDS.128 R8, [R18] ;  /* 0x0000000012087984 */ /* 0x000e280000000c00 */
[----:B------:R-:W1:Y:S04]  /*1f40*/  LDS R15, [R21+0x10] ;  /* 0x00001000150f7984 */ /* 0x000e680000000800 */
[----:B------:R-:W2:Y:S04]  /*1f50*/  LDS R25, [R21+0x20] ;  /* 0x0000200015197984 */ /* 0x000ea80000000800 */
[----:B------:R-:W3:Y:S01]  /*1f60*/  LDS R24, [R21+0x30] ;  /* 0x0000300015187984 */ /* 0x000ee20000000800 */
[----:B0-----:R-:W-:Y:S01]  /*1f70*/  FFMA R23, R14, R8, R23 ;  /* 0x000000080e177223 */ /* 0x001fe20000000017 */
[----:B-1----:R-:W-:Y:S01]  /*1f80*/  FFMA R8, R9, R15, R12 ;  /* 0x0000000f09087223 */ /* 0x002fe2000000000c */
[----:B--2---:R-:W-:-:S02]  /*1f90*/  FFMA R9, R10, R25, R13 ;  /* 0x000000190a097223 */ /* 0x004fc4000000000d */
[----:B------:R-:W-:Y:S01]  /*1fa0*/  LDS R10, [R21+0x40] ;  /* 0x00004000150a7984 */ /* 0x000fe20000000800 */
[----:B---3--:R-:W-:-:S03]  /*1fb0*/  FFMA R22, R11, R24, R22 ;  /* 0x000000180b167223 */ /* 0x008fc60000000016 */
[----:B------:R0:W1:Y:S04]  /*1fc0*/  LDS.128 R12, [R18+0x10] ;  /* 0x00001000120c7984 */ /* 0x0000680000000c00 */
[----:B------:R-:W2:Y:S04]  /*1fd0*/  LDS R11, [R21+0x50] ;  /* 0x00005000150b7984 */ /* 0x000ea80000000800 */
[----:B------:R-:W3:Y:S01]  /*1fe0*/  LDS R24, [R21+0x60] ;  /* 0x0000600015187984 */ /* 0x000ee20000000800 */
[----:B0-----:R-:W-:-:S03]  /*1ff0*/  IADD3 R18, PT, PT, R18, 0x40, RZ ;  /* 0x0000004012127810 */ /* 0x001fc60007ffe0ff */
[----:B------:R0:W4:Y:S02]  /*2000*/  LDS R25, [R21+0x70] ;  /* 0x0000700015197984 */ /* 0x0001240000000800 */
[----:B0-----:R-:W-:Y:S02]  /*2010*/  VIADD R21, R21, 0x100 ;  /* 0x0000010015157836 */ /* 0x001fe40000000000 */
[----:B-1----:R-:W-:Y:S01]  /*2020*/  FFMA R23, R10, R12, R23 ;  /* 0x0000000c0a177223 */ /* 0x002fe20000000017 */
[----:B--2---:R-:W-:Y:S01]  /*2030*/  FFMA R12, R13, R11, R8 ;  /* 0x0000000b0d0c7223 */ /* 0x004fe20000000008 */
[----:B---3--:R-:W-:Y:S01]  /*2040*/  FFMA R13, R14, R24, R9 ;  /* 0x000000180e0d7223 */ /* 0x008fe20000000009 */
[----:B----4-:R-:W-:Y:S01]  /*2050*/  FFMA R14, R15, R25, R22 ;  /* 0x000000190f0e7223 */ /* 0x010fe20000000016 */
[----:B------:R-:W-:Y:S06]  /*2060*/  @P0 BRA `(.L_x_39) ;  /* 0xfffffffc00580947 */ /* 0x000fec000383ffff */
.L_x_38:
[----:B------:R-:W-:Y:S05]  /*2070*/  @!P1 BRA `(.L_x_40) ;  /* 0x0000000000509947 */ /* 0x000fea0003800000 */
[----:B------:R-:W-:Y:S01]  /*2080*/  IADD3 R8, PT, PT, R2, R19, RZ ;  /* 0x0000001302087210 */ /* 0x000fe20007ffe0ff */
[----:B------:R-:W-:Y:S01]  /*2090*/  IMAD.MOV R16, RZ, RZ, -R16 ;  /* 0x000000ffff107224 */ /* 0x000fe200078e0a10 */
[----:B------:R-:W-:-:S03]  /*20a0*/  LEA R19, R19, R4, 0x2 ;  /* 0x0000000413137211 */ /* 0x000fc600078e10ff */
[----:B------:R-:W-:-:S05]  /*20b0*/  IMAD.U32 R9, R8, 0x10, R3 ;  /* 0x0000001008097824 */ /* 0x000fca00078e0003 */
[----:B------:R-:W-:-:S04]  /*20c0*/  LEA R9, R0, R9, 0x2 ;  /* 0x0000000900097211 */ /* 0x000fc800078e10ff */
[----:B------:R-:W-:-:S07]  /*20d0*/  IADD3 R15, PT, PT, R9, 0x20, R4 ;  /* 0x00000020090f7810 */ /* 0x000fce0007ffe004 */
.L_x_41:
[----:B------:R-:W-:Y:S01]  /*20e0*/  LDS R18, [R15+-0x20] ;  /* 0xffffe0000f127984 */ /* 0x000fe20000000800 */
[----:B------:R-:W-:-:S03]  /*20f0*/  VIADD R16, R16, 0x1 ;  /* 0x0000000110107836 */ /* 0x000fc60000000000 */
[----:B------:R0:W1:Y:S02]  /*2100*/  LDS.128 R8, [R19] ;  /* 0x0000000013087984 */ /* 0x0000640000000c00 */
[----:B------:R-:W-:Y:S02]  /*2110*/  ISETP.NE.AND P0, PT, R16, RZ, PT ;  /* 0x000000ff1000720c */ /* 0x000fe40003f05270 */
[----:B------:R-:W2:Y:S04]  /*2120*/  LDS R20, [R15+-0x10] ;  /* 0xfffff0000f147984 */ /* 0x000ea80000000800 */
[----:B------:R-:W3:Y:S01]  /*2130*/  LDS R21, [R15] ;  /* 0x000000000f157984 */ /* 0x000ee20000000800 */
        /* <DEDUP_REMOVED lines=8> */
.L_x_40:
[----:B------:R-:W-:Y:S01]  /*21c0*/  FADD R12, R23, R12 ;  /* 0x0000000c170c7221 */ /* 0x000fe20000000000 */
[----:B------:R-:W-:Y:S01]  /*21d0*/  FADD R13, R13, R14 ;  /* 0x0000000e0d0d7221 */ /* 0x000fe20000000000 */
[----:B------:R-:W-:-:S03]  /*21e0*/  IADD3 R7, PT, PT, R7, 0x4, RZ ;  /* 0x0000000407077810 */ /* 0x000fc60007ffe0ff */
[----:B------:R-:W-:-:S07]  /*21f0*/  FADD R18, R12, R13 ;  /* 0x0000000d0c127221 */ /* 0x000fce0000000000 */
.L_x_37:
[----:B------:R-:W-:-:S13]  /*2200*/  ISETP.GE.AND P0, PT, R7, R17, PT ;  /* 0x000000110700720c */ /* 0x000fda0003f06270 */
[----:B------:R-:W-:Y:S05]  /*2210*/  @P0 BRA `(.L_x_42) ;  /* 0x0000000400d00947 */ /* 0x000fea0003800000 */
[----:B------:R-:W-:Y:S01]  /*2220*/  IMAD.IADD R16, R17, 0x1, -R7 ;  /* 0x0000000111107824 */ /* 0x000fe200078e0a07 */
[----:B------:R-:W-:-:S04]  /*2230*/  IADD3 R17, PT, PT, R7, -R17, RZ ;  /* 0x8000001107117210 */ /* 0x000fc80007ffe0ff */
[----:B------:R-:W-:Y:S02]  /*2240*/  ISETP.GT.U32.AND P0, PT, R17, -0x10, PT ;  /* 0xfffffff01100780c */ /* 0x000fe40003f04070 */
[----:B------:R-:W-:-:S04]  /*2250*/  LOP3.LUT R21, R16, 0xf, RZ, 0xc0, !PT ;  /* 0x0000000f10157812 */ /* 0x000fc800078ec0ff */
[----:B------:R-:W-:-:S07]  /*2260*/  ISETP.NE.AND P1, PT, R21, RZ, PT ;  /* 0x000000ff1500720c */ /* 0x000fce0003f25270 */
[----:B------:R-:W-:Y:S06]  /*2270*/  @P0 BRA `(.L_x_43) ;  /* 0x0000000000c80947 */ /* 0x000fec0003800000 */
[C---:B------:R-:W-:Y:S01]  /*2280*/  IMAD.IADD R8, R7.reuse, 0x1, R2 ;  /* 0x0000000107087824 */ /* 0x040fe200078e0202 */
[----:B------:R-:W-:Y:S01]  /*2290*/  LOP3.LUT R20, R16, 0xfffffff0, RZ, 0xc0, !PT ;  /* 0xfffffff010147812 */ /* 0x000fe200078ec0ff */
[----:B------:R-:W-:-:S03]  /*22a0*/  IMAD R17, R7, 0x4, R4 ;  /* 0x0000000407117824 */ /* 0x000fc600078e0204 */
[----:B------:R-:W-:Y:S01]  /*22b0*/  LEA R9, R8, R3, 0x4 ;  /* 0x0000000308097211 */ /* 0x000fe200078e20ff */
[----:B------:R-:W-:Y:S01]  /*22c0*/  VIADD R17, R17, 0x20 ;  /* 0x0000002011117836 */ /* 0x000fe20000000000 */
[----:B------:R-:W-:Y:S02]  /*22d0*/  IADD3 R20, PT, PT, -R20, RZ, RZ ;  /* 0x000000ff14147210 */ /* 0x000fe40007ffe1ff */
[----:B------:R-:W-:-:S04]  /*22e0*/  LEA R9, R0, R9, 0x2 ;  /* 0x0000000900097211 */ /* 0x000fc800078e10ff */
[----:B-1----:R-:W-:-:S07]  /*22f0*/  IADD3 R19, PT, PT, R9, 0x80, R4 ;  /* 0x0000008009137810 */ /* 0x002fce0007ffe004 */
.L_x_44:
[----:B------:R-:W-:Y:S01]  /*2300*/  LDS R27, [R19+-0x80] ;  /* 0xffff8000131b7984 */ /* 0x000fe20000000800 */
[----:B------:R-:W-:Y:S01]  /*2310*/  VIADD R20, R20, 0x10 ;  /* 0x0000001014147836 */ /* 0x000fe20000000000 */
[----:B------:R-:W-:Y:S02]  /*2320*/  IADD3 R7, PT, PT, R7, 0x10, RZ ;  /* 0x0000001007077810 */ /* 0x000fe40007ffe0ff */
[----:B------:R-:W0:Y:S02]  /*2330*/  LDS.128 R12, [R17+-0x20] ;  /* 0xffffe000110c7984 */ /* 0x000e240000000c00 */
[----:B------:R-:W-:Y:S02]  /*2340*/  ISETP.NE.AND P0, PT, R20, RZ, PT ;  /* 0x000000ff1400720c */ /* 0x000fe40003f05270 */
[----:B------:R-:W1:Y:S04]  /*2350*/  LDS R29, [R19+-0x70] ;  /* 0xffff9000131d7984 */ /* 0x000e680000000800 */
[----:B------:R-:W2:Y:S04]  /*2360*/  LDS R25, [R19+-0x60] ;  /* 0xffffa00013197984 */ /* 0x000ea80000000800 */
[----:B------:R-:W3:Y:S04]  /*2370*/  LDS R22, [R19+-0x50] ;  /* 0xffffb00013167984 */ /* 0x000ee80000000800 */
[----:B------:R-:W-:Y:S04]  /*2380*/  LDS R23, [R19+-0x40] ;  /* 0xffffc00013177984 */ /* 0x000fe80000000800 */
[----:B------:R-:W4:Y:S04]  /*2390*/  LDS.128 R8, [R17+-0x10] ;  /* 0xfffff00011087984 */ /* 0x000f280000000c00 */
[----:B------:R-:W-:Y:S04]  /*23a0*/  LDS R24, [R19+-0x10] ;  /* 0xfffff00013187984 */ /* 0x000fe80000000800 */
[----:B------:R-:W-:Y:S01]  /*23b0*/  LDS R26, [R19+0x60] ;  /* 0x00006000131a7984 */ /* 0x000fe20000000800 */
[----:B0-----:R-:W-:-:S03]  /*23c0*/  FFMA R12, R27, R12, R18 ;  /* 0x0000000c1b0c7223 */ /* 0x001fc60000000012 */
[----:B------:R-:W0:Y:S01]  /*23d0*/  LDS R18, [R19+-0x30] ;  /* 0xffffd00013127984 */ /* 0x000e220000000800 */
[----:B-1----:R-:W-:-:S03]  /*23e0*/  FFMA R12, R29, R13, R12 ;  /* 0x0000000d1d0c7223 */ /* 0x002fc6000000000c */
[----:B------:R-:W1:Y:S01]  /*23f0*/  LDS R27, [R19+-0x20] ;  /* 0xffffe000131b7984 */ /* 0x000e620000000800 */
[----:B--2---:R-:W-:-:S04]  /*2400*/  FFMA R25, R25, R14, R12 ;  /* 0x0000000e19197223 */ /* 0x004fc8000000000c */
[----:B---3--:R-:W-:Y:S02]  /*2410*/  FFMA R22, R22, R15, R25 ;  /* 0x0000000f16167223 */ /* 0x008fe40000000019 */
[----:B------:R-:W-:Y:S04]  /*2420*/  LDS R25, [R19] ;  /* 0x0000000013197984 */ /* 0x000fe80000000800 */
[----:B------:R-:W2:Y:S01]  /*2430*/  LDS.128 R12, [R17] ;  /* 0x00000000110c7984 */ /* 0x000ea20000000c00 */
[----:B----4-:R-:W-:-:S03]  /*2440*/  FFMA R23, R23, R8, R22 ;  /* 0x0000000817177223 */ /* 0x010fc60000000016 */
[----:B------:R-:W3:Y:S01]  /*2450*/  LDS R22, [R19+0x10] ;  /* 0x0000100013167984 */ /* 0x000ee20000000800 */
[----:B0-----:R-:W-:-:S03]  /*2460*/  FFMA R18, R18, R9, R23 ;  /* 0x0000000912127223 */ /* 0x001fc60000000017 */
[----:B------:R-:W0:Y:S01]  /*2470*/  LDS R23, [R19+0x20] ;  /* 0x0000200013177984 */ /* 0x000e220000000800 */
[----:B-1----:R-:W-:-:S03]  /*2480*/  FFMA R27, R27, R10, R18 ;  /* 0x0000000a1b1b7223 */ /* 0x002fc60000000012 */
[----:B------:R-:W1:Y:S01]  /*2490*/  LDS R18, [R19+0x30] ;  /* 0x0000300013127984 */ /* 0x000e620000000800 */
[----:B------:R-:W-:-:S03]  /*24a0*/  FFMA R24, R24, R11, R27 ;  /* 0x0000000b18187223 */ /* 0x000fc6000000001b */
[----:B------:R-:W-:Y:S04]  /*24b0*/  LDS R27, [R19+0x40] ;  /* 0x00004000131b7984 */ /* 0x000fe80000000800 */
[----:B------:R4:W5:Y:S01]  /*24c0*/  LDS.128 R8, [R17+0x10] ;  /* 0x0000100011087984 */ /* 0x0009620000000c00 */
[----:B--2---:R-:W-:-:S03]  /*24d0*/  FFMA R25, R25, R12, R24 ;  /* 0x0000000c19197223 */ /* 0x004fc60000000018 */
[----:B------:R-:W2:Y:S01]  /*24e0*/  LDS R12, [R19+0x50] ;  /* 0x00005000130c7984 */ /* 0x000ea20000000800 */
[----:B---3--:R-:W-:-:S03]  /*24f0*/  FFMA R24, R22, R13, R25 ;  /* 0x0000000d16187223 */ /* 0x008fc60000000019 */
[----:B------:R3:W2:Y:S01]  /*2500*/  LDS R22, [R19+0x70] ;  /* 0x0000700013167984 */ /* 0x0006a20000000800 */
[----:B----4-:R-:W-:Y:S01]  /*2510*/  VIADD R17, R17, 0x40 ;  /* 0x0000004011117836 */ /* 0x010fe20000000000 */
[----:B---3--:R-:W-:Y:S01]  /*2520*/  IADD3 R19, PT, PT, R19, 0x100, RZ ;  /* 0x0000010013137810 */ /* 0x008fe20007ffe0ff */
[----:B0-----:R-:W-:-:S04]  /*2530*/  FFMA R23, R23, R14, R24 ;  /* 0x0000000e17177223 */ /* 0x001fc80000000018 */
[----:B-1----:R-:W-:-:S04]  /*2540*/  FFMA R18, R18, R15, R23 ;  /* 0x0000000f12127223 */ /* 0x002fc80000000017 */
[----:B-----5:R-:W-:-:S04]  /*2550*/  FFMA R27, R27, R8, R18 ;  /* 0x000000081b1b7223 */ /* 0x020fc80000000012 */
[----:B--2---:R-:W-:-:S04]  /*2560*/  FFMA R9, R12, R9, R27 ;  /* 0x000000090c097223 */ /* 0x004fc8000000001b */
[----:B------:R-:W-:-:S04]  /*2570*/  FFMA R9, R26, R10, R9 ;  /* 0x0000000a1a097223 */ /* 0x000fc80000000009 */
[----:B------:R-:W-:Y:S01]  /*2580*/  FFMA R18, R22, R11, R9 ;  /* 0x0000000b16127223 */ /* 0x000fe20000000009 */
[----:B------:R-:W-:Y:S06]  /*2590*/  @P0 BRA `(.L_x_44) ;  /* 0xfffffffc00580947 */ /* 0x000fec000383ffff */
.L_x_43:
[----:B------:R-:W-:Y:S05]  /*25a0*/  @!P1 BRA `(.L_x_42) ;  /* 0x0000000000ec9947 */ /* 0x000fea0003800000 */
[----:B------:R-:W-:Y:S01]  /*25b0*/  ISETP.GE.U32.AND P0, PT, R21, 0x8, PT ;  /* 0x000000081500780c */ /* 0x000fe20003f06070 */
[----:B------:R-:W-:Y:S01]  /*25c0*/  IMAD R9, R2, 0x4, R0 ;  /* 0x0000000402097824 */ /* 0x000fe200078e0200 */
[----:B------:R-:W-:-:S04]  /*25d0*/  LOP3.LUT R26, R16, 0x7, RZ, 0xc0, !PT ;  /* 0x00000007101a7812 */ /* 0x000fc800078ec0ff */
[----:B------:R-:W-:Y:S02]  /*25e0*/  ISETP.NE.AND P1, PT, R26, RZ, PT ;  /* 0x000000ff1a00720c */ /* 0x000fe40003f25270 */
[----:B------:R-:W-:-:S05]  /*25f0*/  LEA R6, R9, R6, 0x2 ;  /* 0x0000000609067211 */ /* 0x000fca00078e10ff */
[----:B------:R-:W-:Y:S06]  /*2600*/  @!P0 BRA `(.L_x_45) ;  /* 0x0000000000548947 */ /* 0x000fec0003800000 */
[C---:B------:R-:W-:Y:S01]  /*2610*/  IMAD R23, R7.reuse, 0x10, R6 ;  /* 0x0000001007177824 */ /* 0x040fe200078e0206 */
[C---:B------:R-:W-:Y:S01]  /*2620*/  LEA R28, R7.reuse, R4, 0x2 ;  /* 0x00000004071c7211 */ /* 0x040fe200078e10ff */
[----:B------:R-:W-:-:S03]  /*2630*/  VIADD R7, R7, 0x8 ;  /* 0x0000000807077836 */ /* 0x000fc60000000000 */
[----:B------:R-:W-:Y:S04]  /*2640*/  LDS R25, [R23] ;  /* 0x0000000017197984 */ /* 0x000fe80000000800 */
[----:B------:R-:W0:Y:S04]  /*2650*/  LDS.128 R8, [R28] ;  /* 0x000000001c087984 */ /* 0x000e280000000c00 */
[----:B------:R-:W2:Y:S04]  /*2660*/  LDS R27, [R23+0x10] ;  /* 0x00001000171b7984 */ /* 0x000ea80000000800 */
[----:B------:R-:W3:Y:S04]  /*2670*/  LDS R21, [R23+0x20] ;  /* 0x0000200017157984 */ /* 0x000ee80000000800 */
[----:B------:R-:W4:Y:S04]  /*2680*/  LDS R22, [R23+0x30] ;  /* 0x0000300017167984 */ /* 0x000f280000000800 */
[----:B-1----:R-:W-:Y:S04]  /*2690*/  LDS R19, [R23+0x40] ;  /* 0x0000400017137984 */ /* 0x002fe80000000800 */
[----:B------:R-:W1:Y:S04]  /*26a0*/  LDS.128 R12, [R28+0x10] ;  /* 0x000010001c0c7984 */ /* 0x000e680000000c00 */
[----:B------:R-:W5:Y:S04]  /*26b0*/  LDS R20, [R23+0x50] ;  /* 0x0000500017147984 */ /* 0x000f680000000800 */
[----:B------:R-:W5:Y:S04]  /*26c0*/  LDS R17, [R23+0x60] ;  /* 0x0000600017117984 */ /* 0x000f680000000800 */
[----:B------:R-:W5:Y:S01]  /*26d0*/  LDS R24, [R23+0x70] ;  /* 0x0000700017187984 */ /* 0x000f620000000800 */
[----:B0-----:R-:W-:-:S04]  /*26e0*/  FFMA R8, R25, R8, R18 ;  /* 0x0000000819087223 */ /* 0x001fc80000000012 */
[----:B--2---:R-:W-:-:S04]  /*26f0*/  FFMA R8, R27, R9, R8 ;  /* 0x000000091b087223 */ /* 0x004fc80000000008 */
[----:B---3--:R-:W-:-:S04]  /*2700*/  FFMA R21, R21, R10, R8 ;  /* 0x0000000a15157223 */ /* 0x008fc80000000008 */
[----:B----4-:R-:W-:-:S04]  /*2710*/  FFMA R22, R22, R11, R21 ;  /* 0x0000000b16167223 */ /* 0x010fc80000000015 */
[----:B-1----:R-:W-:-:S04]  /*2720*/  FFMA R19, R19, R12, R22 ;  /* 0x0000000c13137223 */ /* 0x002fc80000000016 */
[----:B-----5:R-:W-:-:S04]  /*2730*/  FFMA R20, R20, R13, R19 ;  /* 0x0000000d14147223 */ /* 0x020fc80000000013 */
[----:B------:R-:W-:-:S04]  /*2740*/  FFMA R17, R17, R14, R20 ;  /* 0x0000000e11117223 */ /* 0x000fc80000000014 */
[----:B------:R-:W-:-:S07]  /*2750*/  FFMA R18, R24, R15, R17 ;  /* 0x0000000f18127223 */ /* 0x000fce0000000011 */
.L_x_45:
[----:B------:R-:W-:Y:S05]  /*2760*/  @!P1 BRA `(.L_x_42) ;  /* 0x00000000007c9947 */ /* 0x000fea0003800000 */
[----:B------:R-:W-:Y:S02]  /*2770*/  ISETP.GE.U32.AND P0, PT, R26, 0x4, PT ;  /* 0x000000041a00780c */ /* 0x000fe40003f06070 */
[----:B------:R-:W-:-:S04]  /*2780*/  LOP3.LUT R16, R16, 0x3, RZ, 0xc0, !PT ;  /* 0x0000000310107812 */ /* 0x000fc800078ec0ff */
[----:B------:R-:W-:-:S07]  /*2790*/  ISETP.NE.AND P1, PT, R16, RZ, PT ;  /* 0x000000ff1000720c */ /* 0x000fce0003f25270 */
[----:B------:R-:W-:Y:S06]  /*27a0*/  @!P0 BRA `(.L_x_46) ;  /* 0x0000000000308947 */ /* 0x000fec0003800000 */
[C---:B------:R-:W-:Y:S01]  /*27b0*/  IMAD R8, R7.reuse, 0x4, R4 ;  /* 0x0000000407087824 */ /* 0x040fe200078e0204 */
[C---:B------:R-:W-:Y:S02]  /*27c0*/  LEA R6, R7.reuse, R6, 0x4 ;  /* 0x0000000607067211 */ /* 0x040fe400078e20ff */
[----:B------:R-:W-:-:S03]  /*27d0*/  IADD3 R7, PT, PT, R7, 0x4, RZ ;  /* 0x0000000407077810 */ /* 0x000fc60007ffe0ff */
[----:B------:R-:W-:Y:S04]  /*27e0*/  LDS R13, [R6] ;  /* 0x00000000060d7984 */ /* 0x000fe80000000800 */
[----:B------:R-:W0:Y:S04]  /*27f0*/  LDS.128 R8, [R8] ;  /* 0x0000000008087984 */ /* 0x000e280000000c00 */
[----:B------:R-:W2:Y:S04]  /*2800*/  LDS R15, [R6+0x10] ;  /* 0x00001000060f7984 */ /* 0x000ea80000000800 */
[----:B------:R-:W3:Y:S04]  /*2810*/  LDS R12, [R6+0x20] ;  /* 0x00002000060c7984 */ /* 0x000ee80000000800 */
[----:B------:R-:W4:Y:S01]  /*2820*/  LDS R17, [R6+0x30] ;  /* 0x0000300006117984 */ /* 0x000f220000000800 */
[----:B0-----:R-:W-:-:S04]  /*2830*/  FFMA R18, R13, R8, R18 ;  /* 0x000000080d127223 */ /* 0x001fc80000000012 */
[----:B--2---:R-:W-:-:S04]  /*2840*/  FFMA R9, R15, R9, R18 ;  /* 0x000000090f097223 */ /* 0x004fc80000000012 */
[----:B---3--:R-:W-:-:S04]  /*2850*/  FFMA R10, R12, R10, R9 ;  /* 0x0000000a0c0a7223 */ /* 0x008fc80000000009 */
[----:B----4-:R-:W-:-:S07]  /*2860*/  FFMA R18, R17, R11, R10 ;  /* 0x0000000b11127223 */ /* 0x010fce000000000a */
.L_x_46:
[----:B------:R-:W-:Y:S05]  /*2870*/  @!P1 BRA `(.L_x_42) ;  /* 0x0000000000389947 */ /* 0x000fea0003800000 */
[----:B------:R-:W-:Y:S01]  /*2880*/  IMAD.IADD R2, R2, 0x1, R7 ;  /* 0x0000000102027824 */ /* 0x000fe200078e0207 */
[----:B------:R-:W-:-:S04]  /*2890*/  LEA R7, R7, R4, 0x2 ;  /* 0x0000000407077211 */ /* 0x000fc800078e10ff */
[----:B------:R-:W-:-:S05]  /*28a0*/  LEA R3, R2, R3, 0x4 ;  /* 0x0000000302037211 */ /* 0x000fca00078e20ff */
[----:B------:R-:W-:Y:S02]  /*28b0*/  IMAD R3, R0, 0x4, R3 ;  /* 0x0000000400037824 */ /* 0x000fe400078e0203 */
[----:B------:R-:W-:-:S03]  /*28c0*/  IMAD.MOV R0, RZ, RZ, -R16 ;  /* 0x000000ffff007224 */ /* 0x000fc600078e0a10 */
[----:B------:R-:W-:-:S07]  /*28d0*/  IADD3 R3, PT, PT, R4, R3, RZ ;  /* 0x0000000304037210 */ /* 0x000fce0007ffe0ff */
.L_x_47:
[----:B------:R0:W-:Y:S01]  /*28e0*/  LDS R9, [R3] ;  /* 0x0000000003097984 */ /* 0x0001e20000000800 */
[----:B------:R-:W-:-:S03]  /*28f0*/  VIADD R0, R0, 0x1 ;  /* 0x0000000100007836 */ /* 0x000fc60000000000 */
[----:B------:R2:W3:Y:S02]  /*2900*/  LDS R2, [R7] ;  /* 0x0000000007027984 */ /* 0x0004e40000000800 */
[----:B------:R-:W-:Y:S02]  /*2910*/  ISETP.NE.AND P0, PT, R0, RZ, PT ;  /* 0x000000ff0000720c */ /* 0x000fe40003f05270 */
[----:B0-----:R-:W-:Y:S01]  /*2920*/  IADD3 R3, PT, PT, R3, 0x10, RZ ;  /* 0x0000001003037810 */ /* 0x001fe20007ffe0ff */
[----:B--2---:R-:W-:Y:S02]  /*2930*/  VIADD R7, R7, 0x4 ;  /* 0x0000000407077836 */ /* 0x004fe40000000000 */
[----:B---3--:R-:W-:-:S08]  /*2940*/  FFMA R18, R9, R2, R18 ;  /* 0x0000000209127223 */ /* 0x008fd00000000012 */
[----:B------:R-:W-:Y:S05]  /*2950*/  @P0 BRA `(.L_x_47) ;  /* 0xfffffffc00e00947 */ /* 0x000fea000383ffff */
.L_x_42:
[----:B------:R-:W0:Y:S02]  /*2960*/  LDC.64 R2, c[0x0][0x3a8] ;  /* 0x0000ea00ff027b82 */ /* 0x000e240000000a00 */
[----:B0-----:R-:W-:-:S05]  /*2970*/  IMAD.WIDE R2, R5, 0x4, R2 ;  /* 0x0000000405027825 */ /* 0x001fca00078e0202 */
[----:B------:R0:W-:Y:S02]  /*2980*/  STG.E desc[UR12][R2.64], R18 ;  /* 0x0000001202007986 */ /* 0x0001e4000c10190c */
.L_x_36:
[----:B------:R-:W-:Y:S05]  /*2990*/  BSYNC.RECONVERGENT B0 ;  /* 0x0000000000007941 */ /* 0x000fea0003800200 */
.L_x_35:
[----:B------:R-:W5:Y:S01]  /*29a0*/  S2UR UR7, SR_SWINHI ;  /* 0x00000000000779c3 */ /* 0x000f620000002f00 */
[----:B------:R-:W-:Y:S01]  /*29b0*/  VOTE.ANY R5, PT, PT ;  /* 0x0000000000057806 */ /* 0x000fe200038e0100 */
[----:B---3--:R-:W3:Y:S06]  /*29c0*/  S2R R7, SR_LANEID ;  /* 0x0000000000077919 */ /* 0x008eec0000000000 */
[----:B------:R-:W-:Y:S06]  /*29d0*/  BAR.SYNC.DEFER_BLOCKING 0x0 ;  /* 0x0000000000007b1d */ /* 0x000fec0000010000 */
[----:B------:R-:W-:Y:S01]  /*29e0*/  UMOV UR4, UR6 ;  /* 0x0000000600047c82 */ /* 0x000fe20008000000 */
[----:B-----5:R-:W-:Y:S01]  /*29f0*/  UMOV UR5, UR7 ;  /* 0x0000000700057c82 */ /* 0x020fe20008000000 */
[----:B------:R-:W-:-:S04]  /*2a00*/  UIADD3 UR7, UP0, UPT, UR4, 0x10, URZ ;  /* 0x0000001004077890 */ /* 0x000fc8000ff1e0ff */
[----:B------:R-:W-:Y:S01]  /*2a10*/  UIADD3.X UR8, UPT, UPT, URZ, UR5, URZ, UP0, !UPT ;  /* 0x00000005ff087290 */ /* 0x000fe200087fe4ff */
[----:B------:R-:W-:Y:S01]  /*2a20*/  SYNCS.ARRIVE.TRANS64.A1T0 RZ, [UR6+0x8], RZ ;  /* 0x000008ffffff79a7 */ /* 0x000fe20008100006 */
[----:B0-----:R-:W-:-:S04]  /*2a30*/  MOV R2, UR7 ;  /* 0x0000000700027c02 */ /* 0x001fc80008000f00 */
[----:B------:R-:W-:-:S04]  /*2a40*/  IMAD.U32 R3, RZ, RZ, UR8 ;  /* 0x00000008ff037e24 */ /* 0x000fc8000f8e00ff */
[----:B------:R-:W0:Y:S02]  /*2a50*/  MATCH.ANY.U64 R5, R2 ;  /* 0x00000000020573a1 */ /* 0x000e2400000e8200 */
[----:B0-----:R-:W0:Y:S08]  /*2a60*/  BREV R0, R5 ;  /* 0x0000000500007301 */ /* 0x001e300000000000 */
[----:B0-----:R-:W3:Y:S02]  /*2a70*/  FLO.U32.SH R0, R0 ;  /* 0x0000000000007300 */ /* 0x001ee400000e0400 */
[----:B---3--:R-:W-:-:S13]  /*2a80*/  ISETP.NE.AND P0, PT, R7, R0, PT ;  /* 0x000000000700720c */ /* 0x008fda0003f05270 */
[----:B------:R-:W-:Y:S05]  /*2a90*/  @P0 EXIT ;  /* 0x000000000000094d */ /* 0x000fea0003800000 */
[----:B------:R-:W0:Y:S01]  /*2aa0*/  POPC R5, R5 ;  /* 0x0000000500057309 */ /* 0x000e220000000000 */
[----:B------:R-:W-:Y:S01]  /*2ab0*/  MOV R2, UR4 ;  /* 0x0000000400027c02 */ /* 0x000fe20008000f00 */
[----:B------:R-:W-:Y:S01]  /*2ac0*/  IMAD.U32 R3, RZ, RZ, UR5 ;  /* 0x00000005ff037e24 */ /* 0x000fe2000f8e00ff */
[----:B0-----:R-:W-:Y:S01]  /*2ad0*/  IADD3 R7, PT, PT, -R5, RZ, RZ ;  /* 0x000000ff05077210 */ /* 0x001fe20007ffe1ff */
[----:B------:R-:W-:Y:S01]  /*2ae0*/  @!PT LDS RZ, [RZ] ;  /* 0x00000000fffff984 */ /* 0x000fe20000000800 */
[----:B------:R-:W-:Y:S01]  /*2af0*/  @!PT LDS RZ, [RZ] ;  /* 0x00000000fffff984 */ /* 0x000fe20000000800 */
[----:B------:R-:W-:Y:S01]  /*2b00*/  @!PT LDS RZ, [RZ] ;  /* 0x00000000fffff984 */ /* 0x000fe20000000800 */
[----:B------:R-:W-:Y:S01]  /*2b10*/  @!PT LDS RZ, [RZ] ;  /* 0x00000000fffff984 */ /* 0x000fe20000000800 */
[----:B------:R0:W-:Y:S06]  /*2b20*/  MEMBAR.SC.CTA ;  /* 0x0000000000007992 */ /* 0x0001ec0000000000 */
[----:B0-----:R-:W3:Y:S02]  /*2b30*/  ATOM.E.ADD.STRONG.SM PT, R2, desc[UR12][R2.64+0x10], R7 ;  /* 0x800010070202798a */ /* 0x001ee400081eb10c */
[----:B---3--:R-:W-:Y:S01]  /*2b40*/  NOP ;  /* 0x0000000000007918 */ /* 0x008fe20000000000 */
[----:B------:R-:W-:-:S13]  /*2b50*/  ISETP.NE.AND P0, PT, R2, R5, PT ;  /* 0x000000050200720c */ /* 0x000fda0003f05270 */
[----:B------:R-:W-:Y:S05]  /*2b60*/  @P0 EXIT ;  /* 0x000000000000094d */ /* 0x000fea0003800000 */
[----:B------:R-:W0:Y:S02]  /*2b70*/  SYNCS.CCTL.IV [UR6] ;  /* 0x00000000ff0079b1 */ /* 0x000e240008000006 */
[----:B0-----:R-:W-:Y:S01]  /*2b80*/  SYNCS.CCTL.IV [UR6+0x8] ;  /* 0x00000800ff0079b1 */ /* 0x001fe20008000006 */
[----:B------:R-:W-:Y:S05]  /*2b90*/  EXIT ;  /* 0x000000000000794d */ /* 0x000fea0003800000 */
.L_x_48:
[----:B------:R-:W-:-:S00]  /*2ba0*/  BRA `(.L_x_48) ;  /* 0xfffffffc00fc7947 */ /* 0x000fc0000383ffff */
[----:B------:R-:W-:-:S00]  /*2bb0*/  NOP ;  /* 0x0000000000007918 */ /* 0x000fc00000000000 */
        /* <DEDUP_REMOVED lines=12> */
.L_x_742:


//--------------------- .text.ehma_ms1p_tiled_f32_tx128_ty2_async --------------------------
	.section	.text.ehma_ms1p_tiled_f32_tx128_ty2_async,"ax",@progbits
	.align	128
        .global         ehma_ms1p_tiled_f32_tx128_ty2_async
        .type           ehma_ms1p_tiled_f32_tx128_ty2_async,@function
        .size           ehma_ms1p_tiled_f32_tx128_ty2_async,(.L_x_743 - ehma_ms1p_tiled_f32_tx128_ty2_async)
        .other          ehma_ms1p_tiled_f32_tx128_ty2_async,@"STO_CUDA_ENTRY STV_DEFAULT"
ehma_ms1p_tiled_f32_tx128_ty2_async:
.text.ehma_ms1p_tiled_f32_tx128_ty2_async:
        /* <DEDUP_REMOVED lines=71> */
.L_x_55:
        /* <DEDUP_REMOVED lines=9> */
.L_x_54:
[----:B------:R-:W-:Y:S05]  /*0500*/  BSYNC.RECONVERGENT B2 ;  /* 0x0000000000027941 */ /* 0x000fea0003800200 */
.L_x_53:
        /* <DEDUP_REMOVED lines=10> */
.L_x_56:
        /* <DEDUP_REMOVED lines=23> */
.L_x_52:
[----:B------:R-:W-:Y:S05]  /*0720*/  BSYNC.RECONVERGENT B1 ;  /* 0x0000000000017941 */ /* 0x000fea0003800200 */
.L_x_51:
        /* <DEDUP_REMOVED lines=28> */
.L_x_60:
        /* <DEDUP_REMOVED lines=20> */
.L_x_59:
        /* <DEDUP_REMOVED lines=14> */
.L_x_61:
[----:B------:R-:W-:-:S13]  /*0b10*/  ISETP.EQ.AND P1, PT, R3, RZ, PT ;  /* 0x000000ff0300720c */ /* 0x000fda0003f22270 */
[----:B------:R-:W-:Y:S05]  /*0b20*/  @!P0 BRA P1, `(.L_x_57) ;  /* 0x00000004008c8947 */ /* 0x000fea0000800000 */
.L_x_58:
        /* <DEDUP_REMOVED lines=9> */
.L_x_50:
        /* <DEDUP_REMOVED lines=51> */
.L_x_64:
        /* <DEDUP_REMOVED lines=10> */
.L_x_63:
[----:B------:R-:W-:Y:S05]  /*0f90*/  BSYNC.RECONVERGENT B1 ;  /* 0x0000000000017941 */ /* 0x000fea0003800200 */
.L_x_62:
[----:B------:R-:W-:Y:S05]  /*0fa0*/  @!P0 BRA `(.L_x_57) ;  /* 0x00000000006c8947 */ /* 0x000fea0003800000 */
[----:B------:R-:W0:Y:S01]  /*0fb0*/  S2R R11, SR_CgaCtaId ;  /* 0x00000000000b7919 */ /* 0x000e220000008800 */
[----:B------:R-:W1:Y:S01]  /*0fc0*/  LDC.64 R8, c[0x0][0x388] ;  /* 0x0000e200ff087b82 */ /* 0x000e620000000a00 */
[----:B------:R-:W-:-:S05]  /*0fd0*/  MOV R4, 0x400 ;  /* 0x0000040000047802 */ /* 0x000fca0000000f00 */
[----:B------:R-:W-:-:S05]  /*0fe0*/  VIADD R4, R4, 0x20 ;  /* 0x0000002004047836 */ /* 0x000fca0000000000 */
[----:B0-----:R-:W-:-:S07]  /*0ff0*/  LEA R4, R11, R4, 0x18 ;  /* 0x000000040b047211 */ /* 0x001fce00078ec0ff */
.L_x_65:
        /* <DEDUP_REMOVED lines=22> */
.L_x_57:
[----:B------:R-:W-:Y:S05]  /*1160*/  BSYNC.RECONVERGENT B0 ;  /* 0x0000000000007941 */ /* 0x000fea0003800200 */
.L_x_49:
        /* <DEDUP_REMOVED lines=26> */
.L_x_67:
[----:B-1----:R-:W-:Y:S05]  /*1310*/  BSYNC.RECONVERGENT B0 ;  /* 0x0000000000007941 */ /* 0x002fea0003800200 */
.L_x_66:
[----:B------:R-:W-:Y:S01]  /*1320*/  BAR.SYNC.DEFER_BLOCKING 0x0 ;  /* 0x0000000000007b1d */ /* 0x000fe20000010000 */
[----:B------:R-:W-:-:S07]  /*1330*/  CS2R R8, SR_GLOBALTIMERLO ;  /* 0x0000000000087805 */ /* 0x000fce0000015200 */
[----:B------:R-:W1:Y:S01]  /*1340*/  S2UR UR5, SR_CgaCtaId ;  /* 0x00000000000579c3 */ /* 0x000e620000008800 */
[----:B------:R-:W-:Y:S01]  /*1350*/  UMOV UR4, 0x400 ;  /* 0x0000040000047882 */ /* 0x000fe20000000000 */
[----:B------:R-:W-:Y:S01]  /*1360*/  IMAD.MOV.U32 R4, RZ, RZ, 0x1 ;  /* 0x00000001ff047424 */ /* 0x000fe200078e00ff */
[C---:B------:R-:W-:Y:S01]  /*1370*/  LEA R3, R6.reuse, 0xf, 0x2 ;  /* 0x0000000f06037811 */ /* 0x040fe200078e10ff */
[----:B------:R-:W-:-:S03]  /*1380*/  VIADD R11, R6, 0x7f ;  /* 0x0000007f060b7836 */ /* 0x000fc60000000000 */
[----:B------:R-:W-:Y:S02]  /*1390*/  SHF.L.U32 R4, R4, 0x1f, RZ ;  /* 0x0000001f04047819 */ /* 0x000fe400000006ff */
[----:B------:R-:W-:Y:S01]  /*13a0*/  LOP3.LUT R3, R3, 0xfffffff0, RZ, 0xc0, !PT ;  /* 0xfffffff003037812 */ /* 0x000fe200078ec0ff */
[----:B-1----:R-:W-:-:S09]  /*13b0*/  ULEA UR6, UR5, UR4, 0x18 ;  /* 0x0000000405067291 */ /* 0x002fd2000f8ec0ff */
[----:B------:R-:W1:Y:S02]  /*13c0*/  SYNCS.PHASECHK.TRANS64.TRYWAIT P0, [UR6+0x8], R4 ;  /* 0x00000804ff0075a7 */ /* 0x000e640008001106 */
[----:B-1----:R-:W-:Y:S05]  /*13d0*/  @P0 BRA `(.L_x_68) ;  /* 0x0000000000640947 */ /* 0x002fea0003800000 */
[----:B------:R-:W-:Y:S01]  /*13e0*/  HFMA2 R6, -RZ, RZ, 0, 5.9604644775390625e-08 ;  /* 0x00000001ff067431 */ /* 0x000fe200000001ff */
[----:B------:R-:W-:-:S04]  /*13f0*/  UMOV UR4, URZ ;  /* 0x000000ff00047c82 */ /* 0x000fc80008000000 */
[----:B------:R-:W-:-:S07]  /*1400*/  SHF.L.U32 R6, R6, 0x1f, RZ ;  /* 0x0000001f06067819 */ /* 0x000fce00000006ff */
.L_x_71:
[----:B------:R-:W-:-:S11]  /*1410*/  UISETP.GT.AND UP0, UPT, UR4, 0xf, UPT ;  /* 0x0000000f0400788c */ /* 0x000fd6000bf04270 */
[----:B------:R-:W-:Y:S01]  /*1420*/  @!UP0 UIADD3 UR4, UPT, UPT, UR4, 0x1, URZ ;  /* 0x0000000104048890 */ /* 0x000fe2000fffe0ff */
[----:B------:R-:W-:Y:S11]  /*1430*/  BRA.U !UP0, `(.L_x_69) ;  /* 0x0000000108447547 */ /* 0x000ff6000b800000 */
[----:B0-2---:R-:W-:-:S06]  /*1440*/  CS2R R12, SR_GLOBALTIMERLO ;  /* 0x00000000000c7805 */ /* 0x005fcc0000015200 */
[----:B------:R-:W-:-:S05]  /*1450*/  IADD3 R15, P0, PT, -R8, R12, RZ ;  /* 0x0000000c080f7210 */ /* 0x000fca0007f1e1ff */
[----:B------:R-:W-:Y:S01]  /*1460*/  IMAD.X R13, R13, 0x1, ~R9, P0 ;  /* 0x000000010d0d7824 */ /* 0x000fe200000e0e09 */
[----:B------:R-:W-:-:S04]  /*1470*/  ISETP.GE.U32.AND P0, PT, R15, 0x3d0900, PT ;  /* 0x003d09000f00780c */ /* 0x000fc80003f06070 */
[----:B------:R-:W-:-:S13]  /*1480*/  ISETP.GE.AND.EX P0, PT, R13, RZ, PT, P0 ;  /* 0x000000ff0d00720c */ /* 0x000fda0003f06300 */
[----:B------:R-:W-:Y:S05]  /*1490*/  @!P0 BRA `(.L_x_70) ;  /* 0x0000000000088947 */ /* 0x000fea0003800000 */
[----:B------:R-:W-:Y:S05]  /*14a0*/  NANOSLEEP 0xf4240 ;  /* 0x000f42400000795d */ /* 0x000fea0003800000 */
[----:B------:R-:W-:Y:S05]  /*14b0*/  BRA `(.L_x_69) ;  /* 0x0000000000247947 */ /* 0x000fea0003800000 */
.L_x_70:
        /* <DEDUP_REMOVED lines=9> */
.L_x_69:
[----:B------:R-:W1:Y:S02]  /*1550*/  SYNCS.PHASECHK.TRANS64.TRYWAIT P0, [UR6+0x8], R6 ;  /* 0x00000806ff0075a7 */ /* 0x000e640008001106 */
[----:B-1----:R-:W-:Y:S05]  /*1560*/  @!P0 BRA `(.L_x_71) ;  /* 0xfffffffc00a88947 */ /* 0x002fea000383ffff */
.L_x_68:
[----:B------:R-:W1:Y:S01]  /*1570*/  S2R R9, SR_CgaCtaId ;  /* 0x0000000000097919 */ /* 0x000e620000008800 */
[----:B------:R-:W-:Y:S01]  /*1580*/  ISETP.GE.AND P0, PT, R2, R11, PT ;  /* 0x0000000b0200720c */ /* 0x000fe20003f06270 */
[----:B------:R-:W-:Y:S01]  /*1590*/  BSSY.RECONVERGENT B0, `(.L_x_72) ;  /* 0x0000028000007945 */ /* 0x000fe20003800200 */
[----:B------:R-:W-:-:S04]  /*15a0*/  MOV R4, 0x400 ;  /* 0x0000040000047802 */ /* 0x000fc80000000f00 */
[----:B------:R-:W-:-:S04]  /*15b0*/  IADD3 R4, PT, PT, R4, 0x20, RZ ;  /* 0x0000002004047810 */ /* 0x000fc80007ffe0ff */
[----:B-1----:R-:W-:-:S05]  /*15c0*/  LEA R4, R9, R4, 0x18 ;  /* 0x0000000409047211 */ /* 0x002fca00078ec0ff */
[----:B------:R-:W-:Y:S01]  /*15d0*/  IMAD.IADD R6, R4, 0x1, R3 ;  /* 0x0000000104067824 */ /* 0x000fe200078e0203 */
[----:B------:R-:W-:Y:S06]  /*15e0*/  @P0 BRA `(.L_x_73) ;  /* 0x0000000000880947 */ /* 0x000fec0003800000 */
[----:B0-2---:R-:W0:Y:S01]  /*15f0*/  LDC R10, c[0x0][0x390] ;  /* 0x0000e400ff0a7b82 */ /* 0x005e220000000800 */
[----:B------:R-:W-:Y:S01]  /*1600*/  IMAD.SHL.U32 R14, R11, 0x2, RZ ;  /* 0x000000020b0e7824 */ /* 0x000fe200078e00ff */
[----:B------:R-:W-:Y:S01]  /*1610*/  IADD3 R15, PT, PT, R0, UR8, RZ ;  /* 0x00000008000f7c10 */ /* 0x000fe2000fffe0ff */
[----:B------:R-:W-:-:S05]  /*1620*/  IMAD.MOV.U32 R17, RZ, RZ, R2 ;  /* 0x000000ffff117224 */ /* 0x000fca00078e0002 */
[----:B------:R-:W1:Y:S08]  /*1630*/  LDC R21, c[0x0][0x39c] ;  /* 0x0000e700ff157b82 */ /* 0x000e700000000800 */
[----:B------:R-:W2:Y:S08]  /*1640*/  LDC R16, c[0x0][0x398] ;  /* 0x0000e600ff107b82 */ /* 0x000eb00000000800 */
[----:B------:R-:W3:Y:S01]  /*1650*/  LDC.64 R8, c[0x0][0x380] ;  /* 0x0000e000ff087b82 */ /* 0x000ee20000000a00 */
[----:B0-----:R-:W-:-:S07]  /*1660*/  IADD3 R10, PT, PT, R7, 0x1, -R10 ;  /* 0x00000001070a7810 */ /* 0x001fce0007ffe80a */
.L_x_78:
[----:B01----:R-:W-:Y:S01]  /*1670*/  IMAD.IADD R12, R10, 0x1, R17 ;  /* 0x000000010a0c7824 */ /* 0x003fe200078e0211 */
[----:B------:R-:W-:Y:S04]  /*1680*/  BSSY.RECONVERGENT B1, `(.L_x_74) ;  /* 0x0000015000017945 */ /* 0x000fe80003800200 */
[----:B-1----:R-:W-:-:S04]  /*1690*/  ISETP.GE.AND P0, PT, R12, R21, PT ;  /* 0x000000150c00720c */ /* 0x002fc80003f06270 */
[----:B------:R-:W-:-:S13]  /*16a0*/  ISETP.LT.OR P0, PT, R12, RZ, P0 ;  /* 0x000000ff0c00720c */ /* 0x000fda0000701670 */
[----:B----4-:R-:W-:Y:S05]  /*16b0*/  @P0 BRA `(.L_x_75) ;  /* 0x0000000000340947 */ /* 0x010fea0003800000 */
[----:B--2---:R-:W-:Y:S02]  /*16c0*/  ISETP.GE.AND P0, PT, R15, R16, PT ;  /* 0x000000100f00720c */ /* 0x004fe40003f06270 */
[----:B------:R-:W-:-:S05]  /*16d0*/  LEA R13, R17, R0, 0x1 ;  /* 0x00000000110d7211 */ /* 0x000fca00078e08ff */
[----:B------:R-:W-:-:S06]  /*16e0*/  IMAD R19, R13, 0x4, R6 ;  /* 0x000000040d137824 */ /* 0x000fcc00078e0206 */
        /* <DEDUP_REMOVED lines=8> */
.L_x_76:
[----:B------:R4:W-:Y:S01]  /*1770*/  STS [R19], RZ ;  /* 0x000000ff13007388 */ /* 0x0009e20000000800 */
[----:B------:R-:W-:Y:S05]  /*1780*/  BRA `(.L_x_77) ;  /* 0x0000000000107947 */ /* 0x000fea0003800000 */
.L_x_75:
[----:B------:R-:W-:-:S04]  /*1790*/  LEA R13, R17, R0, 0x1 ;  /* 0x00000000110d7211 */ /* 0x000fc800078e08ff */
[----:B------:R-:W-:-:S13]  /*17a0*/  ISETP.GE.AND P0, PT, R13, R14, PT ;  /* 0x0000000e0d00720c */ /* 0x000fda0003f06270 */
[----:B------:R-:W-:-:S05]  /*17b0*/  @!P0 IMAD R12, R13, 0x4, R6 ;  /* 0x000000040d0c8824 */ /* 0x000fca00078e0206 */
[----:B------:R0:W-:Y:S02]  /*17c0*/  @!P0 STS [R12], RZ ;  /* 0x000000ff0c008388 */ /* 0x0001e40000000800 */
.L_x_77:
[----:B------:R-:W-:Y:S05]  /*17d0*/  BSYNC.RECONVERGENT B1 ;  /* 0x0000000000017941 */ /* 0x000fea0003800200 */
.L_x_74:
[----:B------:R-:W-:-:S04]  /*17e0*/  IADD3 R17, PT, PT, R5, R17, RZ ;  /* 0x0000001105117210 */ /* 0x000fc80007ffe0ff */
[----:B------:R-:W-:-:S13]  /*17f0*/  ISETP.GE.AND P0, PT, R17, R11, PT ;  /* 0x0000000b1100720c */ /* 0x000fda0003f06270 */
[----:B------:R-:W-:Y:S05]  /*1800*/  @!P0 BRA `(.L_x_78) ;  /* 0xfffffffc00988947 */ /* 0x000fea000383ffff */
.L_x_73:
[----:B------:R-:W-:Y:S05]  /*1810*/  BSYNC.RECONVERGENT B0 ;  /* 0x0000000000007941 */ /* 0x000fea0003800200 */
.L_x_72:
        /* <DEDUP_REMOVED lines=9> */
[----:B012---:R-:W-:Y:S01]  /*18b0*/  SHF.L.U32 R12, RZ, 0x1f, RZ ;  /* 0x0000001fff0c7819 */ /* 0x007fe200000006ff */
[----:B------:R-:W-:-:S06]  /*18c0*/  UMOV UR4, URZ ;  /* 0x000000ff00047c82 */ /* 0x000fcc0008000000 */
.L_x_82:
[----:B------:R-:W-:-:S11]  /*18d0*/  UISETP.GT.AND UP0, UPT, UR4, 0xf, UPT ;  /* 0x0000000f0400788c */ /* 0x000fd6000bf04270 */
[----:B------:R-:W-:Y:S01]  /*18e0*/  @!UP0 UIADD3 UR4, UPT, UPT, UR4, 0x1, URZ ;  /* 0x0000000104048890 */ /* 0x000fe2000fffe0ff */
[----:B------:R-:W-:Y:S11]  /*18f0*/  BRA.U !UP0, `(.L_x_80) ;  /* 0x0000000108447547 */ /* 0x000ff6000b800000 */
[----:B------:R-:W-:-:S06]  /*1900*/  CS2R R10, SR_GLOBALTIMERLO ;  /* 0x00000000000a7805 */ /* 0x000fcc0000015200 */
[----:B------:R-:W-:-:S05]  /*1910*/  IADD3 R10, P0, PT, -R8, R10, RZ ;  /* 0x0000000a080a7210 */ /* 0x000fca0007f1e1ff */
[----:B------:R-:W-:Y:S01]  /*1920*/  IMAD.X R11, R11, 0x1, ~R9, P0 ;  /* 0x000000010b0b7824 */ /* 0x000fe200000e0e09 */
[----:B------:R-:W-:-:S04]  /*1930*/  ISETP.GE.U32.AND P0, PT, R10, 0x3d0900, PT ;  /* 0x003d09000a00780c */ /* 0x000fc80003f06070 */
[----:B------:R-:W-:-:S13]  /*1940*/  ISETP.GE.AND.EX P0, PT, R11, RZ, PT, P0 ;  /* 0x000000ff0b00720c */ /* 0x000fda0003f06300 */
[----:B------:R-:W-:Y:S05]  /*1950*/  @!P0 BRA `(.L_x_81) ;  /* 0x0000000000088947 */ /* 0x000fea0003800000 */
[----:B------:R-:W-:Y:S05]  /*1960*/  NANOSLEEP 0xf4240 ;  /* 0x000f42400000795d */ /* 0x000fea0003800000 */
[----:B------:R-:W-:Y:S05]  /*1970*/  BRA `(.L_x_80) ;  /* 0x0000000000247947 */ /* 0x000fea0003800000 */
.L_x_81:
        /* <DEDUP_REMOVED lines=9> */
.L_x_80:
[----:B------:R-:W0:Y:S02]  /*1a10*/  SYNCS.PHASECHK.TRANS64.TRYWAIT P0, [UR6], R12 ;  /* 0x0000000cff0075a7 */ /* 0x000e240008001106 */
[----:B0-----:R-:W-:Y:S05]  /*1a20*/  @!P0 BRA `(.L_x_82) ;  /* 0xfffffffc00a88947 */ /* 0x001fea000383ffff */
.L_x_79:
        /* <DEDUP_REMOVED lines=9> */
[----:B0-----:R-:W2:Y:S01]  /*1ac0*/  LDC R17, c[0x0][0x390] ;  /* 0x0000e400ff117b82 */ /* 0x001ea20000000800 */
[----:B---3--:R-:W-:-:S06]  /*1ad0*/  IMAD.WIDE.U32 R8, R7, 0x4, R8 ;  /* 0x0000000407087825 */ /* 0x008fcc00078e0008 */
[----:B------:R-:W2:Y:S02]  /*1ae0*/  LDG.E.CONSTANT R8, desc[UR12][R8.64] ;  /* 0x0000000c08087981 */ /* 0x000ea4000c1e9900 */
[----:B--2---:R-:W-:-:S04]  /*1af0*/  IADD3 R10, PT, PT, R8, -0x1, R17 ;  /* 0xffffffff080a7810 */ /* 0x004fc80007ffe011 */
        /* <DEDUP_REMOVED lines=13> */
[----:B-1--4-:R-:W-:Y:S02]  /*1bd0*/  MOV R19, RZ ;  /* 0x000000ff00137202 */ /* 0x012fe40000000f00 */
        /* <DEDUP_REMOVED lines=16> */
.L_x_87:
        /* <DEDUP_REMOVED lines=42> */
.L_x_86:
[----:B------:R-:W-:Y:S05]  /*1f80*/  @!P1 BRA `(.L_x_88) ;  /* 0x0000000000509947 */ /* 0x000fea0003800000 */
[----:B------:R-:W-:Y:S01]  /*1f90*/  LEA R8, R2, R3, 0x3 ;  /* 0x0000000302087211 */ /* 0x000fe200078e18ff */
[----:B------:R-:W-:-:S04]  /*1fa0*/  IMAD.MOV R16, RZ, RZ, -R16 ;  /* 0x000000ffff107224 */ /* 0x000fc800078e0a10 */
[C---:B------:R-:W-:Y:S01]  /*1fb0*/  IMAD R9, R19.reuse, 0x8, R8 ;  /* 0x0000000813097824 */ /* 0x040fe200078e0208 */
[----:B------:R-:W-:-:S04]  /*1fc0*/  LEA R19, R19, R4, 0x2 ;  /* 0x0000000413137211 */ /* 0x000fc800078e10ff */
[----:B------:R-:W-:-:S04]  /*1fd0*/  LEA R9, R0, R9, 0x2 ;  /* 0x0000000900097211 */ /* 0x000fc800078e10ff */
[----:B------:R-:W-:-:S07]  /*1fe0*/  IADD3 R15, PT, PT, R9, 0x10, R4 ;  /* 0x00000010090f7810 */ /* 0x000fce0007ffe004 */
.L_x_89:
        /* <DEDUP_REMOVED lines=14> */
.L_x_88:
[----:B------:R-:W-:Y:S01]  /*20d0*/  FADD R12, R23, R12 ;  /* 0x0000000c170c7221 */ /* 0x000fe20000000000 */
[----:B------:R-:W-:Y:S01]  /*20e0*/  FADD R13, R13, R14 ;  /* 0x0000000e0d0d7221 */ /* 0x000fe20000000000 */
[----:B------:R-:W-:-:S03]  /*20f0*/  IADD3 R7, PT, PT, R7, 0x4, RZ ;  /* 0x0000000407077810 */ /* 0x000fc60007ffe0ff */
[----:B------:R-:W-:-:S07]  /*2100*/  FADD R18, R12, R13 ;  /* 0x0000000d0c127221 */ /* 0x000fce0000000000 */
.L_x_85:
        /* <DEDUP_REMOVED lines=8> */
[----:B------:R-:W-:Y:S01]  /*2190*/  IMAD R8, R2, 0x8, R3 ;  /* 0x0000000802087824 */ /* 0x000fe200078e0203 */
[----:B------:R-:W-:Y:S01]  /*21a0*/  LOP3.LUT R20, R16, 0xfffffff0, RZ, 0xc0, !PT ;  /* 0xfffffff010147812 */ /* 0x000fe200078ec0ff */
[----:B------:R-:W-:-:S03]  /*21b0*/  IMAD R17, R7, 0x4, R4 ;  /* 0x0000000407117824 */ /* 0x000fc600078e0204 */
[----:B------:R-:W-:Y:S01]  /*21c0*/  LEA R9, R7, R8, 0x3 ;  /* 0x0000000807097211 */ /* 0x000fe200078e18ff */
[----:B------:R-:W-:Y:S01]  /*21d0*/  VIADD R17, R17, 0x20 ;  /* 0x0000002011117836 */ /* 0x000fe20000000000 */
[----:B------:R-:W-:Y:S02]  /*21e0*/  IADD3 R20, PT, PT, -R20, RZ, RZ ;  /* 0x000000ff14147210 */ /* 0x000fe40007ffe1ff */
[----:B------:R-:W-:-:S04]  /*21f0*/  LEA R9, R0, R9, 0x2 ;  /* 0x0000000900097211 */ /* 0x000fc800078e10ff */
[----:B-1--4-:R-:W-:-:S07]  /*2200*/  IADD3 R19, PT, PT, R9, 0x40, R4 ;  /* 0x0000004009137810 */ /* 0x012fce0007ffe004 */
.L_x_92:
        /* <DEDUP_REMOVED lines=42> */
.L_x_91:
        /* <DEDUP_REMOVED lines=14> */
[----:B------:R-:W5:Y:S04]  /*2590*/  LDS R22, [R23+0x18] ;  /* 0x0000180017167984 */ /* 0x000f680000000800 */
[----:B-1--4-:R-:W-:Y:S04]  /*25a0*/  LDS R19, [R23+0x20] ;  /* 0x0000200017137984 */ /* 0x012fe80000000800 */
[----:B------:R-:W1:Y:S04]  /*25b0*/  LDS.128 R12, [R28+0x10] ;  /* 0x000010001c0c7984 */ /* 0x000e680000000c00 */
[----:B------:R-:W4:Y:S04]  /*25c0*/  LDS R20, [R23+0x28] ;  /* 0x0000280017147984 */ /* 0x000f280000000800 */
[----:B------:R-:W4:Y:S04]  /*25d0*/  LDS R17, [R23+0x30] ;  /* 0x0000300017117984 */ /* 0x000f280000000800 */
[----:B------:R-:W4:Y:S01]  /*25e0*/  LDS R24, [R23+0x38] ;  /* 0x0000380017187984 */ /* 0x000f220000000800 */
[----:B0-----:R-:W-:-:S04]  /*25f0*/  FFMA R8, R25, R8, R18 ;  /* 0x0000000819087223 */ /* 0x001fc80000000012 */
[----:B--2---:R-:W-:-:S04]  /*2600*/  FFMA R8, R27, R9, R8 ;  /* 0x000000091b087223 */ /* 0x004fc80000000008 */
[----:B---3--:R-:W-:-:S04]  /*2610*/  FFMA R21, R21, R10, R8 ;  /* 0x0000000a15157223 */ /* 0x008fc80000000008 */
[----:B-----5:R-:W-:-:S04]  /*2620*/  FFMA R22, R22, R11, R21 ;  /* 0x0000000b16167223 */ /* 0x020fc80000000015 */
[----:B-1----:R-:W-:-:S04]  /*2630*/  FFMA R19, R19, R12, R22 ;  /* 0x0000000c13137223 */ /* 0x002fc80000000016 */
[----:B----4-:R-:W-:-:S04]  /*2640*/  FFMA R20, R20, R13, R19 ;  /* 0x0000000d14147223 */ /* 0x010fc80000000013 */
[----:B------:R-:W-:-:S04]  /*2650*/  FFMA R17, R17, R14, R20 ;  /* 0x0000000e11117223 */ /* 0x000fc80000000014 */
[----:B------:R-:W-:-:S07]  /*2660*/  FFMA R18, R24, R15, R17 ;  /* 0x0000000f18127223 */ /* 0x000fce0000000011 */
.L_x_93:
        /* <DEDUP_REMOVED lines=8> */
[----:B-1----:R-:W-:Y:S04]  /*26f0*/  LDS R13, [R6] ;  /* 0x00000000060d7984 */ /* 0x002fe80000000800 */
[----:B------:R-:W0:Y:S04]  /*2700*/  LDS.128 R8, [R8] ;  /* 0x0000000008087984 */ /* 0x000e280000000c00 */
[----:B------:R-:W1:Y:S04]  /*2710*/  LDS R15, [R6+0x8] ;  /* 0x00000800060f7984 */ /* 0x000e680000000800 */
[----:B------:R-:W2:Y:S04]  /*2720*/  LDS R12, [R6+0x10] ;  /* 0x00001000060c7984 */ /* 0x000ea80000000800 */
[----:B------:R-:W3:Y:S01]  /*2730*/  LDS R17, [R6+0x18] ;  /* 0x0000180006117984 */ /* 0x000ee20000000800 */
[----:B0-----:R-:W-:-:S04]  /*2740*/  FFMA R18, R13, R8, R18 ;  /* 0x000000080d127223 */ /* 0x001fc80000000012 */
[----:B-1----:R-:W-:-:S04]  /*2750*/  FFMA R9, R15, R9, R18 ;  /* 0x000000090f097223 */ /* 0x002fc80000000012 */
[----:B--2---:R-:W-:-:S04]  /*2760*/  FFMA R10, R12, R10, R9 ;  /* 0x0000000a0c0a7223 */ /* 0x004fc80000000009 */
[----:B---3--:R-:W-:-:S07]  /*2770*/  FFMA R18, R17, R11, R10 ;  /* 0x0000000b11127223 */ /* 0x008fce000000000a */
.L_x_94:
[----:B------:R-:W-:Y:S05]  /*2780*/  @!P1 BRA `(.L_x_90) ;  /* 0x0000000000389947 */ /* 0x000fea0003800000 */
[----:B------:R-:W-:-:S05]  /*2790*/  IMAD R2, R2, 0x8, R3 ;  /* 0x0000000802027824 */ /* 0x000fca00078e0203 */
[C---:B------:R-:W-:Y:S02]  /*27a0*/  LEA R3, R7.reuse, R2, 0x3 ;  /* 0x0000000207037211 */ /* 0x040fe400078e18ff */
[----:B------:R-:W-:-:S03]  /*27b0*/  LEA R7, R7, R4, 0x2 ;  /* 0x0000000407077211 */ /* 0x000fc600078e10ff */
[----:B------:R-:W-:Y:S02]  /*27c0*/  IMAD R3, R0, 0x4, R3 ;  /* 0x0000000400037824 */ /* 0x000fe400078e0203 */
[----:B------:R-:W-:-:S03]  /*27d0*/  IMAD.MOV R0, RZ, RZ, -R16 ;  /* 0x000000ffff007224 */ /* 0x000fc600078e0a10 */
[----:B------:R-:W-:-:S07]  /*27e0*/  IADD3 R3, PT, PT, R4, R3, RZ ;  /* 0x0000000304037210 */ /* 0x000fce0007ffe0ff */
.L_x_95:
        /* <DEDUP_REMOVED lines=8> */
.L_x_90:
[----:B------:R-:W0:Y:S02]  /*2870*/  LDC.64 R2, c[0x0][0x3a8] ;  /* 0x0000ea00ff027b82 */ /* 0x000e240000000a00 */
[----:B0-----:R-:W-:-:S05]  /*2880*/  IMAD.WIDE R2, R5, 0x4, R2 ;  /* 0x0000000405027825 */ /* 0x001fca00078e0202 */
[----:B------:R0:W-:Y:S02]  /*2890*/  STG.E desc[UR12][R2.64], R18 ;  /* 0x0000001202007986 */ /* 0x0001e4000c10190c */
.L_x_84:
[----:B------:R-:W-:Y:S05]  /*28a0*/  BSYNC.RECONVERGENT B0 ;  /* 0x0000000000007941 */ /* 0x000fea0003800200 */
.L_x_83:
        /* <DEDUP_REMOVED lines=32> */
.L_x_96:
        /* <DEDUP_REMOVED lines=13> */
.L_x_743:


//--------------------- .text.ehma_ms1p_tiled_f32_tx128_ty4 --------------------------
	.section	.text.ehma_ms1p_tiled_f32_tx128_ty4,"ax",@progbits
	.align	128
        .global         ehma_ms1p_tiled_f32_tx128_ty4
        .type           ehma_ms1p_tiled_f32_tx128_ty4,@function
        .size           ehma_ms1p_tiled_f32_tx128_ty4,(.L_x_744 - ehma_ms1p_tiled_f32_tx128_ty4)
        .other          ehma_ms1p_tiled_f32_tx128_ty4,@"STO_CUDA_ENTRY STV_DEFAULT"
ehma_ms1p_tiled_f32_tx128_ty4:
.text.ehma_ms1p_tiled_f32_tx128_ty4:
        /* <DEDUP_REMOVED lines=12> */
[----:B------:R-:W2:Y:S01]  /*00c0*/  LDCU UR7, c[0x0][0x360] ;  /* 0x00006c00ff0777ac */ /* 0x000ea20008000800 */
[----:B------:R-:W3:Y:S05]  /*00d0*/  LDCU.64 UR8, c[0x0][0x358] ;  /* 0x00006b00ff0877ac */ /* 0x000eea0008000a00 */
[----:B------:R-:W2:Y:S01]  /*00e0*/  LDC R10, c[0x0][0x364] ;  /* 0x0000d900ff0a7b82 */ /* 0x000ea20000000800 */
[----:B0-----:R-:W-:Y:S01]  /*00f0*/  ULOP3.LUT UP0, URZ, UR10, 0xf, URZ, 0xc0, !UPT ;  /* 0x0000000f0aff7892 */ /* 0x001fe2000f80c0ff */
[C---:B-1----:R-:W-:Y:S01]  /*0100*/  LEA R5, R14.reuse, 0xf, 0x2 ;  /* 0x0000000f0e057811 */ /* 0x042fe200078e10ff */
[----:B------:R-:W-:-:S03]  /*0110*/  VIADD R7, R14, 0x7f ;  /* 0x0000007f0e077836 */ /* 0x000fc60000000000 */
[----:B------:R-:W-:Y:S01]  /*0120*/  LOP3.LUT R5, R5, 0xfffffff0, RZ, 0xc0, !PT ;  /* 0xfffffff005057812 */ /* 0x000fe200078ec0ff */
[----:B--2---:R-:W-:-:S03]  /*0130*/  IMAD R15, R10, UR7, RZ ;  /* 0x000000070a0f7c24 */ /* 0x004fc6000f8e02ff */
[----:B---3--:R-:W-:Y:S05]  /*0140*/  BRA.U UP0, `(.L_x_98) ;  /* 0x0000000900987547 */ /* 0x008fea000b800000 */
[----:B------:R-:W0:Y:S01]  /*0150*/  S2R R3, SR_TID.Y ;  /* 0x0000000000037919 */ /* 0x000e220000002200 */
[----:B------:R-:W-:Y:S01]  /*0160*/  SHF.R.S32.HI R6, RZ, 0x2, R14 ;  /* 0x00000002ff067819 */ /* 0x000fe2000001140e */
[----:B------:R-:W-:Y:S01]  /*0170*/  BSSY.RECONVERGENT B1, `(.L_x_99) ;  /* 0x000005b000017945 */ /* 0x000fe20003800200 */
[----:B------:R-:W0:Y:S02]  /*0180*/  S2R R0, SR_TID.X ;  /* 0x0000000000007919 */ /* 0x000e240000002100 */
[----:B0-----:R-:W-:-:S05]  /*0190*/  IMAD R2, R3, UR7, R0 ;  /* 0x0000000703027c24 */ /* 0x001fca000f8e0200 */
        /* <DEDUP_REMOVED lines=25> */
[----:B------:R-:W-:-:S04]  /*0330*/  @!P2 LOP3.LUT R8, RZ, R15, RZ, 0x33, !PT ;  /* 0x0000000fff08a212 */ /* 0x000fc800078e33ff */
[----:B------:R-:W-:-:S04]  /*0340*/  IADD3 R8, PT, PT, R17, R8, RZ ;  /* 0x0000000811087210 */ /* 0x000fc80007ffe0ff */
        /* <DEDUP_REMOVED lines=10> */
[----:B------:R-:W-:Y:S01]  /*03f0*/  LOP3.LUT R11, R11, 0x3, RZ, 0xc0, !PT ;  /* 0x000000030b0b7812 */ /* 0x000fe200078ec0ff */
[----:B------:R-:W-:-:S03]  /*0400*/  IMAD.WIDE.U32 R8, R3, UR7, R8 ;  /* 0x0000000703087c25 */ /* 0x000fc6000f8e0008 */
[C---:B------:R-:W-:Y:S01]  /*0410*/  IADD3 R21, PT, PT, -R11.reuse, RZ, RZ ;  /* 0x000000ff0b157210 */ /* 0x040fe20007ffe1ff */
[----:B------:R-:W-:Y:S01]  /*0420*/  IMAD R17, R11, R10, R3 ;  /* 0x0000000a0b117224 */ /* 0x000fe200078e0203 */
[----:B------:R-:W-:-:S04]  /*0430*/  LEA R18, P1, R8, UR10, 0x4 ;  /* 0x0000000a08127c11 */ /* 0x000fc8000f8220ff */
[----:B-1----:R-:W-:Y:S01]  /*0440*/  LEA.HI.X R19, R8, UR11, R9, 0x4, P1 ;  /* 0x0000000b08137c11 */ /* 0x002fe200088f2409 */
[----:B0-----:R-:W-:-:S06]  /*0450*/  ULEA UR5, UR6, UR5, 0x18 ;  /* 0x0000000506057291 */ /* 0x001fcc000f8ec0ff */
[----:B------:R-:W-:Y:S01]  /*0460*/  LEA R20, R2, UR5, 0x4 ;  /* 0x0000000502147c11 */ /* 0x000fe2000f8e20ff */
[----:B------:R-:W-:-:S07]  /*0470*/  IMAD R2, R17, UR7, R0 ;  /* 0x0000000711027c24 */ /* 0x000fce000f8e0200 */
.L_x_103:
[----:B------:R-:W-:Y:S01]  /*0480*/  IMAD.MOV.U32 R16, RZ, RZ, R18 ;  /* 0x000000ffff107224 */ /* 0x000fe200078e0012 */
[----:B------:R-:W-:-:S05]  /*0490*/  MOV R17, R19 ;  /* 0x0000001300117202 */ /* 0x000fca0000000f00 */
[----:B------:R-:W2:Y:S01]  /*04a0*/  LDG.E.128 R8, desc[UR8][R16.64] ;  /* 0x0000000810087981 */ /* 0x000ea2000c1e1d00 */
[----:B------:R-:W-:Y:S02]  /*04b0*/  VIADD R21, R21, 0x1 ;  /* 0x0000000115157836 */ /* 0x000fe40000000000 */
[----:B------:R-:W-:-:S03]  /*04c0*/  IMAD.WIDE.U32 R18, R15, 0x10, R16 ;  /* 0x000000100f127825 */ /* 0x000fc600078e0010 */
[----:B------:R-:W-:Y:S01]  /*04d0*/  ISETP.NE.AND P1, PT, R21, RZ, PT ;  /* 0x000000ff1500720c */ /* 0x000fe20003f25270 */
[----:B--2---:R0:W-:Y:S02]  /*04e0*/  STS.128 [R20], R8 ;  /* 0x0000000814007388 */ /* 0x0041e40000000c00 */
[----:B0-----:R-:W-:-:S10]  /*04f0*/  LEA R20, R15, R20, 0x4 ;  /* 0x000000140f147211 */ /* 0x001fd400078e20ff */
[----:B------:R-:W-:Y:S05]  /*0500*/  @P1 BRA `(.L_x_103) ;  /* 0xfffffffc00dc1947 */ /* 0x000fea000383ffff */
.L_x_102:
[----:B------:R-:W-:Y:S05]  /*0510*/  BSYNC.RECONVERGENT B2 ;  /* 0x0000000000027941 */ /* 0x000fea0003800200 */
.L_x_101:
[----:B------:R-:W-:Y:S05]  /*0520*/  @!P0 BRA `(.L_x_100) ;  /* 0x00000000007c8947 */ /* 0x000fea0003800000 */
[----:B------:R-:W0:Y:S01]  /*0530*/  S2UR UR6, SR_CgaCtaId ;  /* 0x00000000000679c3 */ /* 0x000e220000008800 */
[----:B------:R-:W-:Y:S01]  /*0540*/  UMOV UR5, 0x400 ;  /* 0x0000040000057882 */ /* 0x000fe20000000000 */
[C-C-:B------:R-:W-:Y:S01]  /*0550*/  IMAD R23, R15.reuse, 0x2, R2.reuse ;  /* 0x000000020f177824 */ /* 0x140fe200078e0202 */
[C---:B------:R-:W-:Y:S01]  /*0560*/  IADD3 R20, PT, PT, R15.reuse, R2, RZ ;  /* 0x000000020f147210 */ /* 0x040fe20007ffe0ff */
[----:B------:R-:W-:-:S04]  /*0570*/  IMAD R22, R15, 0x3, R2 ;  /* 0x000000030f167824 */ /* 0x000fc800078e0202 */
[----:B------:R-:W1:Y:S01]  /*0580*/  LDC.64 R24, c[0x0][0x388] ;  /* 0x0000e200ff187b82 */ /* 0x000e620000000a00 */
[----:B0-----:R-:W-:-:S06]  /*0590*/  ULEA UR5, UR6, UR5, 0x18 ;  /* 0x0000000506057291 */ /* 0x001fcc000f8ec0ff */
[----:B------:R-:W-:-:S07]  /*05a0*/  LEA R21, R2, UR5, 0x4 ;  /* 0x0000000502157c11 */ /* 0x000fce000f8e20ff */
.L_x_104:
[----:B01----:R-:W-:-:S04]  /*05b0*/  IMAD.WIDE.U32 R26, R2, 0x10, R24 ;  /* 0x00000010021a7825 */ /* 0x003fc800078e0018 */
[----:B------:R-:W-:Y:S01]  /*05c0*/  IMAD.WIDE.U32 R16, R20, 0x10, R24 ;  /* 0x0000001014107825 */ /* 0x000fe200078e0018 */
[----:B------:R-:W2:Y:S05]  /*05d0*/  LDG.E.128 R8, desc[UR8][R26.64] ;  /* 0x000000081a087981 */ /* 0x000eaa000c1e1d00 */
[----:B------:R-:W3:Y:S01]  /*05e0*/  LDG.E.128 R16, desc[UR8][R16.64] ;  /* 0x0000000810107981 */ /* 0x000ee2000c1e1d00 */
[----:B------:R-:W-:-:S03]  /*05f0*/  IMAD R28, R15, 0x10, R21 ;  /* 0x000000100f1c7824 */ /* 0x000fc600078e0215 */
[----:B--2---:R0:W-:Y:S04]  /*0600*/  STS.128 [R21], R8 ;  /* 0x0000000815007388 */ /* 0x0041e80000000c00 */
[----:B---3--:R1:W-:Y:S01]  /*0610*/  STS.128 [R28], R16 ;  /* 0x000000101c007388 */ /* 0x0083e20000000c00 */
[----:B0-----:R-:W-:-:S04]  /*0620*/  IMAD.WIDE.U32 R8, R23, 0x10, R24 ;  /* 0x0000001017087825 */ /* 0x001fc800078e0018 */
[----:B-1----:R-:W-:Y:S02]  /*0630*/  IMAD.WIDE.U32 R16, R22, 0x10, R24 ;  /* 0x0000001016107825 */ /* 0x002fe400078e0018 */
[----:B------:R-:W2:Y:S04]  /*0640*/  LDG.E.128 R8, desc[UR8][R8.64] ;  /* 0x0000000808087981 */ /* 0x000ea8000c1e1d00 */
[----:B------:R-:W3:Y:S01]  /*0650*/  LDG.E.128 R16, desc[UR8][R16.64] ;  /* 0x0000000810107981 */ /* 0x000ee2000c1e1d00 */
[C---:B------:R-:W-:Y:S01]  /*0660*/  LEA R29, R15.reuse, R21, 0x5 ;  /* 0x000000150f1d7211 */ /* 0x040fe200078e28ff */
[C---:B------:R-:W-:Y:S01]  /*0670*/  IMAD R26, R15.reuse, 0x30, R21 ;  /* 0x000000300f1a7824 */ /* 0x040fe200078e0215 */
[C---:B------:R-:W-:Y:S01]  /*0680*/  IADD3 R2, PT, PT, R15.reuse, R2, R15 ;  /* 0x000000020f027210 */ /* 0x040fe20007ffe00f */
[C---:B------:R-:W-:Y:S01]  /*0690*/  IMAD R23, R15.reuse, 0x4, R23 ;  /* 0x000000040f177824 */ /* 0x040fe200078e0217 */
[C---:B------:R-:W-:Y:S01]  /*06a0*/  LEA R22, R15.reuse, R22, 0x2 ;  /* 0x000000160f167211 */ /* 0x040fe200078e10ff */
[C---:B------:R-:W-:Y:S01]  /*06b0*/  IMAD R20, R15.reuse, 0x4, R20 ;  /* 0x000000040f147824 */ /* 0x040fe200078e0214 */
[----:B------:R-:W-:-:S02]  /*06c0*/  IADD3 R2, PT, PT, R15, R2, R15 ;  /* 0x000000020f027210 */ /* 0x000fc40007ffe00f */
[----:B------:R-:W-:Y:S02]  /*06d0*/  LEA R21, R15, R21, 0x6 ;  /* 0x000000150f157211 */ /* 0x000fe400078e30ff */
[----:B------:R-:W-:Y:S01]  /*06e0*/  ISETP.GE.AND P0, PT, R2, R6, PT ;  /* 0x000000060200720c */ /* 0x000fe20003f06270 */
[----:B--2---:R0:W-:Y:S04]  /*06f0*/  STS.128 [R29], R8 ;  /* 0x000000081d007388 */ /* 0x0041e80000000c00 */
[----:B---3--:R0:W-:Y:S08]  /*0700*/  STS.128 [R26], R16 ;  /* 0x000000101a007388 */ /* 0x0081f00000000c00 */
[----:B------:R-:W-:Y:S05]  /*0710*/  @!P0 BRA `(.L_x_104) ;  /* 0xfffffffc00a48947 */ /* 0x000fea000383ffff */
.L_x_100:
[----:B------:R-:W-:Y:S05]  /*0720*/  BSYNC.RECONVERGENT B1 ;  /* 0x0000000000017941 */ /* 0x000fea0003800200 */
.L_x_99:
[----:B------:R-:W-:Y:S02]  /*0730*/  LOP3.LUT P0, RZ, R0, R3, RZ, 0xfc, !PT ;  /* 0x0000000300ff7212 */ /* 0x000fe4000780fcff */
[----:B------:R-:W-:-:S04]  /*0740*/  LOP3.LUT P1, R2, R14, 0x3, RZ, 0xc0, !PT ;  /* 0x000000030e027812 */ /* 0x000fc8000782c0ff */
[----:B------:R-:W-:-:S13]  /*0750*/  PLOP3.LUT P0, PT, P0, P1, PT, 0xf2, 0x2f ;  /* 0x00000000002f781c */ /* 0x000fda0000703e72 */
[----:B------:R-:W-:Y:S05]  /*0760*/  @P0 BRA `(.L_x_105) ;  /* 0x00000008006c0947 */ /* 0x000fea0003800000 */
[----:B0-----:R-:W0:Y:S01]  /*0770*/  LDC.64 R8, c[0x0][0x388] ;  /* 0x0000e200ff087b82 */ /* 0x001e220000000a00 */
[----:B------:R-:W-:-:S05]  /*0780*/  LOP3.LUT R15, R14, 0xfffffffc, RZ, 0xc0, !PT ;  /* 0xfffffffc0e0f7812 */ /* 0x000fca00078ec0ff */
[----:B0-----:R-:W-:-:S06]  /*0790*/  IMAD.WIDE R10, R15, 0x4, R8 ;  /* 0x000000040f0a7825 */ /* 0x001fcc00078e0208 */
[----:B------:R-:W2:Y:S01]  /*07a0*/  LDG.E R11, desc[UR8][R10.64] ;  /* 0x000000080a0b7981 */ /* 0x000ea2000c1e1900 */
[----:B------:R-:W0:Y:S01]  /*07b0*/  S2UR UR6, SR_CgaCtaId ;  /* 0x00000000000679c3 */ /* 0x000e220000008800 */
[----:B------:R-:W-:Y:S01]  /*07c0*/  IADD3 R2, PT, PT, -R2, 0x1, RZ ;  /* 0x0000000102027810 */ /* 0x000fe20007ffe1ff */
[----:B------:R-:W-:Y:S01]  /*07d0*/  UMOV UR5, 0x400 ;  /* 0x0000040000057882 */ /* 0x000fe20000000000 */
[----:B------:R-:W-:Y:S02]  /*07e0*/  IMAD.SHL.U32 R6, R14, 0x4, RZ ;  /* 0x000000040e067824 */ /* 0x000fe400078e00ff */
[----:B------:R-:W-:-:S03]  /*07f0*/  ISETP.NE.AND P0, PT, R2, RZ, PT ;  /* 0x000000ff0200720c */ /* 0x000fc60003f05270 */
[----:B------:R-:W-:Y:S01]  /*0800*/  LOP3.LUT R6, R6, 0xfffffff0, RZ, 0xc0, !PT ;  /* 0xfffffff006067812 */ /* 0x000fe200078ec0ff */
[----:B0-----:R-:W-:-:S06]  /*0810*/  ULEA UR5, UR6, UR5, 0x18 ;  /* 0x0000000506057291 */ /* 0x001fcc000f8ec0ff */
[----:B------:R-:W-:-:S03]  /*0820*/  IADD3 R16, PT, PT, R6, UR5, RZ ;  /* 0x0000000506107c10 */ /* 0x000fc6000fffe0ff */
[----:B--2---:R1:W-:Y:S01]  /*0830*/  STS [R6+UR5], R11 ;  /* 0x0000000b06007988 */ /* 0x0043e20008000805 */
[----:B------:R-:W-:Y:S05]  /*0840*/  @!P0 BRA `(.L_x_105) ;  /* 0x0000000800348947 */ /* 0x000fea0003800000 */
[----:B------:R-:W-:Y:S01]  /*0850*/  ISETP.GE.AND P0, PT, R2, RZ, PT ;  /* 0x000000ff0200720c */ /* 0x000fe20003f06270 */
[----:B-1----:R-:W-:Y:S01]  /*0860*/  VIADD R6, R16, 0x4 ;  /* 0x0000000410067836 */ /* 0x002fe20000000000 */
[----:B------:R-:W-:-:S11]  /*0870*/  IADD3 R15, PT, PT, R15, 0x1, RZ ;  /* 0x000000010f0f7810 */ /* 0x000fd60007ffe0ff */
[----:B------:R-:W-:Y:S05]  /*0880*/  @P0 BRA `(.L_x_106) ;  /* 0x0000000000a40947 */ /* 0x000fea0003800000 */
[----:B------:R-:W-:Y:S01]  /*0890*/  IMAD.MOV R10, RZ, RZ, -R2 ;  /* 0x000000ffff0a7224 */ /* 0x000fe200078e0a02 */
[----:B------:R-:W-:-:S04]  /*08a0*/  PLOP3.LUT P0, PT, PT, PT, PT, 0x80, 0x8 ;  /* 0x000000000008781c */ /* 0x000fc80003f0f070 */
[----:B------:R-:W-:-:S13]  /*08b0*/  ISETP.GT.AND P1, PT, R10, 0x3, PT ;  /* 0x000000030a00780c */ /* 0x000fda0003f24270 */
[----:B------:R-:W-:Y:S05]  /*08c0*/  @!P1 BRA `(.L_x_107) ;  /* 0x0000000000549947 */ /* 0x000fea0003800000 */
[----:B------:R-:W-:-:S13]  /*08d0*/  PLOP3.LUT P0, PT, PT, PT, PT, 0x8, 0x80 ;  /* 0x000000000080781c */ /* 0x000fda0003f0e170 */
.L_x_108:
[C---:B------:R-:W-:Y:S01]  /*08e0*/  IADD3 R17, PT, PT, R15.reuse, 0x1, RZ ;  /* 0x000000010f117810 */ /* 0x040fe20007ffe0ff */
[C---:B------:R-:W-:Y:S01]  /*08f0*/  VIADD R19, R15.reuse, 0x2 ;  /* 0x000000020f137836 */ /* 0x040fe20000000000 */
[C---:B------:R-:W-:Y:S01]  /*0900*/  IADD3 R21, PT, PT, R15.reuse, 0x3, RZ ;  /* 0x000000030f157810 */ /* 0x040fe20007ffe0ff */
        /* <DEDUP_REMOVED lines=8> */
[----:B------:R-:W-:-:S05]  /*0990*/  VIADD R2, R2, 0x4 ;  /* 0x0000000402027836 */ /* 0x000fca0000000000 */
[----:B------:R-:W-:Y:S02]  /*09a0*/  ISETP.GE.AND P1, PT, R2, -0x3, PT ;  /* 0xfffffffd0200780c */ /* 0x000fe40003f26270 */
[----:B------:R-:W-:Y:S01]  /*09b0*/  IADD3 R15, PT, PT, R15, 0x4, RZ ;  /* 0x000000040f0f7810 */ /* 0x000fe20007ffe0ff */
[----:B--2---:R-:W-:Y:S04]  /*09c0*/  STS [R6], R11 ;  /* 0x0000000b06007388 */ /* 0x004fe80000000800 */
[----:B---3--:R-:W-:Y:S04]  /*09d0*/  STS [R6+0x4], R17 ;  /* 0x0000041106007388 */ /* 0x008fe80000000800 */
[----:B----4-:R-:W-:Y:S04]  /*09e0*/  STS [R6+0x8], R19 ;  /* 0x0000081306007388 */ /* 0x010fe80000000800 */
[----:B-----5:R0:W-:Y:S02]  /*09f0*/  STS [R6+0xc], R21 ;  /* 0x00000c1506007388 */ /* 0x0201e40000000800 */
[----:B0-----:R-:W-:Y:S01]  /*0a00*/  VIADD R6, R6, 0x10 ;  /* 0x0000001006067836 */ /* 0x001fe20000000000 */
[----:B------:R-:W-:Y:S06]  /*0a10*/  @!P1 BRA `(.L_x_108) ;  /* 0xfffffffc00b09947 */ /* 0x000fec000383ffff */
.L_x_107:
        /* <DEDUP_REMOVED lines=13> */
[----:B0-----:R-:W-:-:S07]  /*0af0*/  IADD3 R6, PT, PT, R6, 0x8, RZ ;  /* 0x0000000806067810 */ /* 0x001fce0007ffe0ff */
.L_x_109:
[----:B------:R-:W-:-:S13]  /*0b00*/  ISETP.EQ.AND P1, PT, R2, RZ, PT ;  /* 0x000000ff0200720c */ /* 0x000fda0003f22270 */
[----:B------:R-:W-:Y:S05]  /*0b10*/  @!P0 BRA P1, `(.L_x_105) ;  /* 0x0000000400808947 */ /* 0x000fea0000800000 */
.L_x_106:
        /* <DEDUP_REMOVED lines=9> */
.L_x_98:
[----:B------:R-:W0:Y:S01]  /*0bb0*/  S2R R3, SR_TID.Y ;  /* 0x0000000000037919 */ /* 0x000e220000002200 */
[----:B------:R-:W0:Y:S02]  /*0bc0*/  S2R R0, SR_TID.X ;  /* 0x0000000000007919 */ /* 0x000e240000002100 */
[----:B0-----:R-:W-:-:S05]  /*0bd0*/  IMAD R2, R3, UR7, R0 ;  /* 0x0000000703027c24 */ /* 0x001fca000f8e0200 */
[----:B------:R-:W-:-:S13]  /*0be0*/  ISETP.GE.AND P0, PT, R2, R14, PT ;  /* 0x0000000e0200720c */ /* 0x000fda0003f06270 */
[----:B------:R-:W-:Y:S05]  /*0bf0*/  @P0 BRA `(.L_x_105) ;  /* 0x0000000400480947 */ /* 0x000fea0003800000 */
[----:B------:R-:W0:Y:S01]  /*0c00*/  I2F.U32.RP R17, R15 ;  /* 0x0000000f00117306 */ /* 0x000e220000209000 */
[C---:B------:R-:W-:Y:S01]  /*0c10*/  IADD3 R11, PT, PT, R15.reuse, R2, RZ ;  /* 0x000000020f0b7210 */ /* 0x040fe20007ffe0ff */
[----:B------:R-:W-:Y:S01]  /*0c20*/  IMAD.MOV R19, RZ, RZ, -R15 ;  /* 0x000000ffff137224 */ /* 0x000fe200078e0a0f */
[----:B------:R-:W-:Y:S01]  /*0c30*/  ISETP.NE.U32.AND P2, PT, R15, RZ, PT ;  /* 0x000000ff0f00720c */ /* 0x000fe20003f45070 */
[----:B------:R-:W-:Y:S01]  /*0c40*/  BSSY.RECONVERGENT B1, `(.L_x_110) ;  /* 0x0000032000017945 */ /* 0x000fe20003800200 */
[CC--:B------:R-:W-:Y:S02]  /*0c50*/  ISETP.GE.U32.AND P0, PT, R11.reuse, R14.reuse, PT ;  /* 0x0000000e0b00720c */ /* 0x0c0fe40003f06070 */
[----:B------:R-:W-:Y:S02]  /*0c60*/  VIMNMX.U32 R6, PT, PT, R11, R14, !PT ;  /* 0x0000000e0b067248 */ /* 0x000fe40007fe0000 */
[----:B------:R-:W-:-:S04]  /*0c70*/  SEL R16, RZ, 0x1, P0 ;  /* 0x00000001ff107807 */ /* 0x000fc80000000000 */
[----:B------:R-:W-:Y:S01]  /*0c80*/  IADD3 R6, PT, PT, R6, -R11, -R16 ;  /* 0x8000000b06067210 */ /* 0x000fe20007ffe810 */
[----:B0-----:R-:W0:Y:S02]  /*0c90*/  MUFU.RCP R17, R17 ;  /* 0x0000001100117308 */ /* 0x001e240000001000 */
[----:B0-----:R-:W-:-:S06]  /*0ca0*/  IADD3 R8, PT, PT, R17, 0xffffffe, RZ ;  /* 0x0ffffffe11087810 */ /* 0x001fcc0007ffe0ff */
        /* <DEDUP_REMOVED lines=25> */
[----:B------:R-:W-:-:S04]  /*0e40*/  IMAD.WIDE.U32 R8, R3, UR7, R8 ;  /* 0x0000000703087c25 */ /* 0x000fc8000f8e0008 */
[----:B------:R-:W-:Y:S01]  /*0e50*/  IMAD R11, R6, R10, R3 ;  /* 0x0000000a060b7224 */ /* 0x000fe200078e0203 */
[----:B------:R-:W-:Y:S02]  /*0e60*/  LEA R18, P1, R8, UR10, 0x2 ;  /* 0x0000000a08127c11 */ /* 0x000fe4000f8210ff */
[----:B------:R-:W-:Y:S02]  /*0e70*/  IADD3 R6, PT, PT, -R6, RZ, RZ ;  /* 0x000000ff06067210 */ /* 0x000fe40007ffe1ff */
[----:B-1----:R-:W-:Y:S01]  /*0e80*/  LEA.HI.X R9, R8, UR11, R9, 0x2, P1 ;  /* 0x0000000b08097c11 */ /* 0x002fe200088f1409 */
[----:B0-----:R-:W-:-:S06]  /*0e90*/  ULEA UR5, UR6, UR5, 0x18 ;  /* 0x0000000506057291 */ /* 0x001fcc000f8ec0ff */
[----:B------:R-:W-:Y:S01]  /*0ea0*/  LEA R16, R2, UR5, 0x2 ;  /* 0x0000000502107c11 */ /* 0x000fe2000f8e10ff */
[----:B------:R-:W-:-:S07]  /*0eb0*/  IMAD R2, R11, UR7, R0 ;  /* 0x000000070b027c24 */ /* 0x000fce000f8e0200 */
.L_x_112:
[----:B------:R-:W-:Y:S01]  /*0ec0*/  IMAD.MOV.U32 R10, RZ, RZ, R18 ;  /* 0x000000ffff0a7224 */ /* 0x000fe200078e0012 */
[----:B------:R-:W-:-:S05]  /*0ed0*/  MOV R11, R9 ;  /* 0x00000009000b7202 */ /* 0x000fca0000000f00 */
        /* <DEDUP_REMOVED lines=8> */
.L_x_111:
[----:B------:R-:W-:Y:S05]  /*0f60*/  BSYNC.RECONVERGENT B1 ;  /* 0x0000000000017941 */ /* 0x000fea0003800200 */
.L_x_110:
[----:B------:R-:W-:Y:S05]  /*0f70*/  @!P0 BRA `(.L_x_105) ;  /* 0x0000000000688947 */ /* 0x000fea0003800000 */
[----:B------:R-:W0:Y:S01]  /*0f80*/  S2R R6, SR_CgaCtaId ;  /* 0x0000000000067919 */ /* 0x000e220000008800 */
[----:B------:R-:W1:Y:S01]  /*0f90*/  LDC.64 R8, c[0x0][0x388] ;  /* 0x0000e200ff087b82 */ /* 0x000e620000000a00 */
[----:B------:R-:W-:-:S04]  /*0fa0*/  MOV R23, 0x400 ;  /* 0x0000040000177802 */ /* 0x000fc80000000f00 */
[----:B0-----:R-:W-:-:S07]  /*0fb0*/  LEA R23, R6, R23, 0x18 ;  /* 0x0000001706177211 */ /* 0x001fce00078ec0ff */
.L_x_113:
[----:B--2---:R-:W-:Y:S01]  /*0fc0*/  IADD3 R16, PT, PT, R15, R2, RZ ;  /* 0x000000020f107210 */ /* 0x004fe20007ffe0ff */
[----:B-1----:R-:W-:-:S04]  /*0fd0*/  IMAD.WIDE.U32 R10, R2, 0x4, R8 ;  /* 0x00000004020a7825 */ /* 0x002fc800078e0008 */
[C---:B------:R-:W-:Y:S02]  /*0fe0*/  IMAD.IADD R18, R15.reuse, 0x1, R16 ;  /* 0x000000010f127824 */ /* 0x040fe400078e0210 */
[--C-:B------:R-:W-:Y:S01]  /*0ff0*/  IMAD.WIDE.U32 R16, R16, 0x4, R8.reuse ;  /* 0x0000000410107825 */ /* 0x100fe200078e0008 */
[----:B------:R-:W2:Y:S02]  /*1000*/  LDG.E R10, desc[UR8][R10.64] ;  /* 0x000000080a0a7981 */ /* 0x000ea4000c1e1900 */
[----:B------:R-:W-:Y:S01]  /*1010*/  IADD3 R6, PT, PT, R15, R18, RZ ;  /* 0x000000120f067210 */ /* 0x000fe20007ffe0ff */
[--C-:B------:R-:W-:Y:S02]  /*1020*/  IMAD.WIDE.U32 R18, R18, 0x4, R8.reuse ;  /* 0x0000000412127825 */ /* 0x100fe400078e0008 */
[----:B------:R-:W3:Y:S02]  /*1030*/  LDG.E R16, desc[UR8][R16.64] ;  /* 0x0000000810107981 */ /* 0x000ee4000c1e1900 */
[----:B------:R-:W-:-:S02]  /*1040*/  IMAD.WIDE.U32 R20, R6, 0x4, R8 ;  /* 0x0000000406147825 */ /* 0x000fc400078e0008 */
[----:B------:R-:W4:Y:S04]  /*1050*/  LDG.E R18, desc[UR8][R18.64] ;  /* 0x0000000812127981 */ /* 0x000f28000c1e1900 */
[----:B------:R-:W5:Y:S01]  /*1060*/  LDG.E R20, desc[UR8][R20.64] ;  /* 0x0000000814147981 */ /* 0x000f62000c1e1900 */
[----:B------:R-:W-:-:S05]  /*1070*/  IMAD R22, R2, 0x4, R23 ;  /* 0x0000000402167824 */ /* 0x000fca00078e0217 */
[----:B------:R-:W-:-:S05]  /*1080*/  LEA R24, R15, R22, 0x2 ;  /* 0x000000160f187211 */ /* 0x000fca00078e10ff */
        /* <DEDUP_REMOVED lines=9> */
.L_x_105:
[----:B------:R-:W-:Y:S05]  /*1120*/  BSYNC.RECONVERGENT B0 ;  /* 0x0000000000007941 */ /* 0x000fea0003800200 */
.L_x_97:
[----:B0-----:R-:W0:Y:S01]  /*1130*/  S2R R9, SR_CgaCtaId ;  /* 0x0000000000097919 */ /* 0x001e220000008800 */
[----:B------:R-:W-:Y:S01]  /*1140*/  BAR.SYNC.DEFER_BLOCKING 0x0 ;  /* 0x0000000000007b1d */ /* 0x000fe20000010000 */
[----:B------:R-:W-:Y:S02]  /*1150*/  ISETP.GE.AND P0, PT, R0, R7, PT ;  /* 0x000000070000720c */ /* 0x000fe40003f06270 */
[----:B------:R-:W-:-:S03]  /*1160*/  MOV R2, 0x400 ;  /* 0x0000040000027802 */ /* 0x000fc60000000f00 */
[----:B------:R-:W-:Y:S01]  /*1170*/  BSSY.RECONVERGENT B0, `(.L_x_114) ;  /* 0x000002c000007945 */ /* 0x000fe20003800200 */
[----:B0-----:R-:W-:-:S04]  /*1180*/  LEA R2, R9, R2, 0x18 ;  /* 0x0000000209027211 */ /* 0x001fc800078ec0ff */
[----:B-1----:R-:W-:-:S03]  /*1190*/  IADD3 R6, PT, PT, R5, R2, RZ ;  /* 0x0000000205067210 */ /* 0x002fc60007ffe0ff */
[----:B------:R-:W-:Y:S05]  /*11a0*/  @P0 BRA `(.L_x_115) ;  /* 0x0000000000a00947 */ /* 0x000fea0003800000 */
[----:B------:R-:W0:Y:S01]  /*11b0*/  LDC R13, c[0x0][0x39c] ;  /* 0x0000e700ff0d7b82 */ /* 0x000e220000000800 */
[----:B------:R-:W-:Y:S01]  /*11c0*/  LOP3.LUT P1, RZ, R3, 0x3, R12, 0xf8, !PT ;  /* 0x0000000303ff7812 */ /* 0x000fe2000782f80c */
[----:B--2---:R-:W-:Y:S01]  /*11d0*/  IMAD.SHL.U32 R18, R7, 0x4, RZ ;  /* 0x0000000407127824 */ /* 0x004fe200078e00ff */
[----:B------:R-:W-:Y:S01]  /*11e0*/  IADD3 R19, PT, PT, R4, 0x1, -R14 ;  /* 0x0000000104137810 */ /* 0x000fe20007ffe80e */
[----:B------:R-:W-:Y:S01]  /*11f0*/  IMAD.MOV.U32 R12, RZ, RZ, R0 ;  /* 0x000000ffff0c7224 */ /* 0x000fe200078e0000 */
[----:B------:R-:W-:-:S03]  /*1200*/  IADD3 R14, PT, PT, R3, UR4, RZ ;  /* 0x00000004030e7c10 */ /* 0x000fc6000fffe0ff */
[----:B------:R-:W1:Y:S08]  /*1210*/  LDC R15, c[0x0][0x398] ;  /* 0x0000e600ff0f7b82 */ /* 0x000e700000000800 */
[----:B------:R-:W2:Y:S02]  /*1220*/  LDC.64 R16, c[0x0][0x380] ;  /* 0x0000e000ff107b82 */ /* 0x000ea40000000a00 */
.L_x_122:
[----:B0-----:R-:W-:Y:S01]  /*1230*/  IADD3 R10, PT, PT, R19, R12, RZ ;  /* 0x0000000c130a7210 */ /* 0x001fe20007ffe0ff */
[----:B------:R-:W-:Y:S03]  /*1240*/  BSSY.RECONVERGENT B1, `(.L_x_116) ;  /* 0x000001b000017945 */ /* 0x000fe60003800200 */
[----:B0-----:R-:W-:-:S04]  /*1250*/  ISETP.GE.AND P0, PT, R10, R13, PT ;  /* 0x0000000d0a00720c */ /* 0x001fc80003f06270 */
[----:B------:R-:W-:-:S13]  /*1260*/  ISETP.LT.OR P0, PT, R10, RZ, P0 ;  /* 0x000000ff0a00720c */ /* 0x000fda0000701670 */
[----:B-1-3--:R-:W-:Y:S05]  /*1270*/  @P0 BRA `(.L_x_117) ;  /* 0x00000000004c0947 */ /* 0x00afea0003800000 */
[----:B------:R-:W-:Y:S05]  /*1280*/  @P1 BRA `(.L_x_118) ;  /* 0x0000000000181947 */ /* 0x000fea0003800000 */
[----:B-1----:R-:W-:-:S04]  /*1290*/  IMAD R9, R10, R15, UR4 ;  /* 0x000000040a097e24 */ /* 0x002fc8000f8e020f */
[----:B--2---:R-:W-:-:S06]  /*12a0*/  IMAD.WIDE.U32 R8, R9, 0x4, R16 ;  /* 0x0000000409087825 */ /* 0x004fcc00078e0010 */
[----:B------:R-:W2:Y:S01]  /*12b0*/  LDG.E.128.CONSTANT R8, desc[UR8][R8.64] ;  /* 0x0000000808087981 */ /* 0x000ea2000c1e9d00 */
[----:B------:R-:W-:-:S05]  /*12c0*/  IMAD R20, R12, 0x10, R6 ;  /* 0x000000100c147824 */ /* 0x000fca00078e0206 */
[----:B--2---:R0:W-:Y:S01]  /*12d0*/  STS.128 [R20], R8 ;  /* 0x0000000814007388 */ /* 0x0041e20000000c00 */
[----:B------:R-:W-:Y:S05]  /*12e0*/  BRA `(.L_x_119) ;  /* 0x0000000000407947 */ /* 0x000fea0003800000 */
.L_x_118:
[----:B-1----:R-:W-:Y:S01]  /*12f0*/  ISETP.GE.U32.AND P0, PT, R14, R15, PT ;  /* 0x0000000f0e00720c */ /* 0x002fe20003f06070 */
[----:B------:R-:W-:Y:S01]  /*1300*/  BSSY.RECONVERGENT B2, `(.L_x_120) ;  /* 0x0000008000027945 */ /* 0x000fe20003800200 */
[----:B------:R-:W-:Y:S01]  /*1310*/  LEA R9, R12, R3, 0x2 ;  /* 0x000000030c097211 */ /* 0x000fe200078e10ff */
[----:B------:R-:W-:-:S04]  /*1320*/  HFMA2 R8, -RZ, RZ, 0, 0 ;  /* 0x00000000ff087431 */ /* 0x000fc800000001ff */
[----:B------:R-:W-:-:S06]  /*1330*/  IMAD R11, R9, 0x4, R6 ;  /* 0x00000004090b7824 */ /* 0x000fcc00078e0206 */
[----:B------:R-:W-:Y:S05]  /*1340*/  @P0 BRA `(.L_x_121) ;  /* 0x00000000000c0947 */ /* 0x000fea0003800000 */
[----:B------:R-:W-:-:S04]  /*1350*/  IMAD R9, R10, R15, R14 ;  /* 0x0000000f0a097224 */ /* 0x000fc800078e020e */
[----:B--2---:R-:W-:-:S06]  /*1360*/  IMAD.WIDE.U32 R8, R9, 0x4, R16 ;  /* 0x0000000409087825 */ /* 0x004fcc00078e0010 */
[----:B------:R0:W5:Y:S02]  /*1370*/  LDG.E.CONSTANT R8, desc[UR8][R8.64] ;  /* 0x0000000808087981 */ /* 0x000164000c1e9900 */
.L_x_121:
[----:B------:R-:W-:Y:S05]  /*1380*/  BSYNC.RECONVERGENT B2 ;  /* 0x0000000000027941 */ /* 0x000fea0003800200 */
.L_x_120:
[----:B-----5:R1:W-:Y:S01]  /*1390*/  STS [R11], R8 ;  /* 0x000000080b007388 */ /* 0x0203e20000000800 */
[----:B------:R-:W-:Y:S05]  /*13a0*/  BRA `(.L_x_119) ;  /* 0x0000000000107947 */ /* 0x000fea0003800000 */
.L_x_117:
[----:B------:R-:W-:-:S05]  /*13b0*/  IMAD R9, R12, 0x4, R3 ;  /* 0x000000040c097824 */ /* 0x000fca00078e0203 */
[----:B------:R-:W-:-:S13]  /*13c0*/  ISETP.GE.AND P0, PT, R9, R18, PT ;  /* 0x000000120900720c */ /* 0x000fda0003f06270 */
[----:B------:R-:W-:-:S05]  /*13d0*/  @!P0 LEA R8, R9, R6, 0x2 ;  /* 0x0000000609088211 */ /* 0x000fca00078e10ff */
[----:B------:R3:W-:Y:S02]  /*13e0*/  @!P0 STS [R8], RZ ;  /* 0x000000ff08008388 */ /* 0x0007e40000000800 */
.L_x_119:
[----:B------:R-:W-:Y:S05]  /*13f0*/  BSYNC.RECONVERGENT B1 ;  /* 0x0000000000017941 */ /* 0x000fea0003800200 */
.L_x_116:
[----:B------:R-:W-:-:S05]  /*1400*/  VIADD R12, R12, UR7 ;  /* 0x000000070c0c7c36 */ /* 0x000fca0008000000 */
[----:B------:R-:W-:-:S13]  /*1410*/  ISETP.GE.AND P0, PT, R12, R7, PT ;  /* 0x000000070c00720c */ /* 0x000fda0003f06270 */
[----:B------:R-:W-:Y:S05]  /*1420*/  @!P0 BRA `(.L_x_122) ;  /* 0xfffffffc00808947 */ /* 0x000fea000383ffff */
.L_x_115:
[----:B------:R-:W-:Y:S05]  /*1430*/  BSYNC.RECONVERGENT B0 ;  /* 0x0000000000007941 */ /* 0x000fea0003800200 */
.L_x_114:
[----:B------:R-:W4:Y:S01]  /*1440*/  S2R R3, SR_TID.Y ;  /* 0x0000000000037919 */ /* 0x000f220000002200 */
[----:B------:R-:W5:Y:S01]  /*1450*/  LDCU UR5, c[0x0][0x398] ;  /* 0x00007300ff0577ac */ /* 0x000f620008000800 */
[----:B------:R-:W-:Y:S01]  /*1460*/  IADD3 R4, PT, PT, R4, R0, RZ ;  /* 0x0000000004047210 */ /* 0x000fe20007ffe0ff */
[----:B------:R-:W-:Y:S03]  /*1470*/  BAR.SYNC.DEFER_BLOCKING 0x0 ;  /* 0x0000000000007b1d */ /* 0x000fe60000010000 */
[----:B------:R-:W-:Y:S01]  /*1480*/  ISETP.GE.AND P0, PT, R4, R13, PT ;  /* 0x0000000d0400720c */ /* 0x000fe20003f06270 */
[----:B----4-:R-:W-:-:S05]  /*1490*/  VIADD R13, R3, UR4 ;  /* 0x00000004030d7c36 */ /* 0x010fca0008000000 */
[----:B-----5:R-:W-:-:S13]  /*14a0*/  ISETP.GE.OR P0, PT, R13, UR5, P0 ;  /* 0x000000050d007c0c */ /* 0x020fda0008706670 */
[----:B------:R-:W-:Y:S05]  /*14b0*/  @P0 EXIT ;  /* 0x000000000000094d */ /* 0x000fea0003800000 */
[----:B01-3--:R-:W0:Y:S08]  /*14c0*/  LDC.64 R8, c[0x0][0x3a0] ;  /* 0x0000e800ff087b82 */ /* 0x00be300000000a00 */
[----:B--2---:R-:W1:Y:S01]  /*14d0*/  LDC R17, c[0x0][0x390] ;  /* 0x0000e400ff117b82 */ /* 0x004e620000000800 */
[----:B0-----:R-:W-:-:S06]  /*14e0*/  IMAD.WIDE.U32 R8, R13, 0x4, R8 ;  /* 0x000000040d087825 */ /* 0x001fcc00078e0008 */
[----:B------:R-:W1:Y:S02]  /*14f0*/  LDG.E.CONSTANT R8, desc[UR8][R8.64] ;  /* 0x0000000808087981 */ /* 0x000e64000c1e9900 */
[----:B-1----:R-:W-:-:S04]  /*1500*/  IADD3 R7, PT, PT, R8, -0x1, R17 ;  /* 0xffffffff08077810 */ /* 0x002fc80007ffe011 */
[C---:B------:R-:W-:Y:S01]  /*1510*/  ISETP.GE.AND P0, PT, R4.reuse, R7, PT ;  /* 0x000000070400720c */ /* 0x040fe20003f06270 */
[----:B------:R-:W-:-:S12]  /*1520*/  IMAD R4, R4, UR5, R13 ;  /* 0x0000000504047c24 */ /* 0x000fd8000f8e020d */
[----:B------:R-:W0:Y:S01]  /*1530*/  @!P0 LDC.64 R10, c[0x0][0x3a8] ;  /* 0x0000ea00ff0a8b82 */ /* 0x000e220000000a00 */
[----:B------:R-:W-:Y:S01]  /*1540*/  @!P0 MOV R7, 0x7fc00000 ;  /* 0x7fc0000000078802 */ /* 0x000fe20000000f00 */
[----:B0-----:R-:W-:-:S05]  /*1550*/  @!P0 IMAD.WIDE R10, R4, 0x4, R10 ;  /* 0x00000004040a8825 */ /* 0x001fca00078e020a */
[----:B------:R0:W-:Y:S01]  /*1560*/  @!P0 STG.E desc[UR8][R10.64], R7 ;  /* 0x000000070a008986 */ /* 0x0001e2000c101908 */
[----:B------:R-:W-:Y:S05]  /*1570*/  @!P0 EXIT ;  /* 0x000000000000894d */ /* 0x000fea0003800000 */
[----:B------:R-:W-:Y:S01]  /*1580*/  ISETP.GE.AND P0, PT, R17, 0x4, PT ;  /* 0x000000041100780c */ /* 0x000fe20003f06270 */
[----:B0-----:R-:W-:Y:S02]  /*1590*/  HFMA2 R7, -RZ, RZ, 0, 0 ;  /* 0x00000000ff077431 */ /* 0x001fe400000001ff */
[----:B------:R-:W-:-:S10]  /*15a0*/  IMAD.MOV.U32 R18, RZ, RZ, RZ ;  /* 0x000000ffff127224 */ /* 0x000fd400078e00ff */
[----:B------:R-:W-:Y:S05]  /*15b0*/  @!P0 BRA `(.L_x_123) ;  /* 0x0000000400588947 */ /* 0x000fea0003800000 */
[----:B------:R-:W-:Y:S01]  /*15c0*/  VIADD R7, R17, 0xfffffffc ;  /* 0xfffffffc11077836 */ /* 0x000fe20000000000 */
[----:B------:R-:W-:Y:S01]  /*15d0*/  MOV R14, RZ ;  /* 0x000000ff000e7202 */ /* 0x000fe20000000f00 */
[----:B------:R-:W-:Y:S01]  /*15e0*/  IMAD.MOV.U32 R19, RZ, RZ, RZ ;  /* 0x000000ffff137224 */ /* 0x000fe200078e00ff */
[----:B------:R-:W-:Y:S02]  /*15f0*/  CS2R R12, SRZ ;  /* 0x00000000000c7805 */ /* 0x000fe4000001ff00 */
[----:B------:R-:W-:Y:S02]  /*1600*/  MOV R23, RZ ;  /* 0x000000ff00177202 */ /* 0x000fe40000000f00 */
[C---:B------:R-:W-:Y:S02]  /*1610*/  ISETP.GE.U32.AND P0, PT, R7.reuse, 0xc, PT ;  /* 0x0000000c0700780c */ /* 0x040fe40003f06070 */
[C---:B------:R-:W-:Y:S02]  /*1620*/  LEA.HI R8, R7.reuse, 0x1, RZ, 0x1e ;  /* 0x0000000107087811 */ /* 0x040fe400078ff0ff */
[----:B------:R-:W-:-:S02]  /*1630*/  LOP3.LUT R7, R7, 0xfffffffc, RZ, 0xc0, !PT ;  /* 0xfffffffc07077812 */ /* 0x000fc400078ec0ff */
[----:B------:R-:W-:-:S04]  /*1640*/  LOP3.LUT R16, R8, 0x3, RZ, 0xc0, !PT ;  /* 0x0000000308107812 */ /* 0x000fc800078ec0ff */
[----:B------:R-:W-:-:S03]  /*1650*/  ISETP.NE.AND P1, PT, R16, RZ, PT ;  /* 0x000000ff1000720c */ /* 0x000fc60003f25270 */
[----:B------:R-:W-:Y:S10]  /*1660*/  @!P0 BRA `(.L_x_124) ;  /* 0x0000000000c88947 */ /* 0x000ff40003800000 */
[----:B------:R-:W-:Y:S01]  /*1670*/  IMAD R10, R0, 0x10, R5 ;  /* 0x00000010000a7824 */ /* 0x000fe200078e0205 */
[----:B------:R-:W-:Y:S01]  /*1680*/  LOP3.LUT R8, R8, 0x7ffffffc, RZ, 0xc0, !PT ;  /* 0x7ffffffc08087812 */ /* 0x000fe200078ec0ff */
[----:B------:R-:W-:Y:S01]  /*1690*/  IMAD.MOV.U32 R19, RZ, RZ, RZ ;  /* 0x000000ffff137224 */ /* 0x000fe200078e00ff */
[----:B------:R-:W-:Y:S01]  /*16a0*/  IADD3 R18, PT, PT, R2, 0x20, RZ ;  /* 0x0000002002127810 */ /* 0x000fe20007ffe0ff */
[----:B------:R-:W-:Y:S01]  /*16b0*/  IMAD R21, R3, 0x4, R10 ;  /* 0x0000000403157824 */ /* 0x000fe200078e020a */
[----:B------:R-:W-:Y:S02]  /*16c0*/  MOV R14, RZ ;  /* 0x000000ff000e7202 */ /* 0x000fe40000000f00 */
[----:B------:R-:W-:Y:S02]  /*16d0*/  IADD3 R20, PT, PT, -R8, RZ, RZ ;  /* 0x000000ff08147210 */ /* 0x000fe40007ffe1ff */
[----:B------:R-:W-:-:S07]  /*16e0*/  IADD3 R21, PT, PT, R21, 0x80, R2 ;  /* 0x0000008015157810 */ /* 0x000fce0007ffe002 */
.L_x_125:
[----:B------:R-:W-:Y:S01]  /*16f0*/  LDS R22, [R21+-0x80] ;  /* 0xffff800015167984 */ /* 0x000fe20000000800 */
[----:B------:R-:W-:Y:S01]  /*1700*/  VIADD R20, R20, 0x4 ;  /* 0x0000000414147836 */ /* 0x000fe20000000000 */
[----:B------:R-:W-:Y:S02]  /*1710*/  IADD3 R19, PT, PT, R19, 0x10, RZ ;  /* 0x0000001013137810 */ /* 0x000fe40007ffe0ff */
[----:B------:R-:W0:Y:S02]  /*1720*/  LDS.128 R8, [R18+-0x20] ;  /* 0xffffe00012087984 */ /* 0x000e240000000c00 */
[----:B------:R-:W-:Y:S02]  /*1730*/  ISETP.NE.AND P0, PT, R20, RZ, PT ;  /* 0x000000ff1400720c */ /* 0x000fe40003f05270 */
        /* <DEDUP_REMOVED lines=29> */
[----:B0-----:R-:W-:-:S03]  /*1910*/  VIADD R18, R18, 0x40 ;  /* 0x0000004012127836 */ /* 0x001fc60000000000 */
[----:B------:R0:W4:Y:S02]  /*1920*/  LDS R25, [R21+0x70] ;  /* 0x0000700015197984 */ /* 0x0001240000000800 */
[----:B0-----:R-:W-:Y:S01]  /*1930*/  IADD3 R21, PT, PT, R21, 0x100, RZ ;  /* 0x0000010015157810 */ /* 0x001fe20007ffe0ff */
[----:B-1----:R-:W-:Y:S01]  /*1940*/  FFMA R23, R10, R12, R23 ;  /* 0x0000000c0a177223 */ /* 0x002fe20000000017 */
[----:B--2---:R-:W-:Y:S01]  /*1950*/  FFMA R12, R13, R11, R8 ;  /* 0x0000000b0d0c7223 */ /* 0x004fe20000000008 */
[----:B---3--:R-:W-:Y:S01]  /*1960*/  FFMA R13, R14, R24, R9 ;  /* 0x000000180e0d7223 */ /* 0x008fe20000000009 */
[----:B----4-:R-:W-:Y:S01]  /*1970*/  FFMA R14, R15, R25, R22 ;  /* 0x000000190f0e7223 */ /* 0x010fe20000000016 */
[----:B------:R-:W-:Y:S06]  /*1980*/  @P0 BRA `(.L_x_125) ;  /* 0xfffffffc00580947 */ /* 0x000fec000383ffff */
.L_x_124:
[----:B------:R-:W-:Y:S05]  /*1990*/  @!P1 BRA `(.L_x_126) ;  /* 0x0000000000509947 */ /* 0x000fea0003800000 */
[----:B------:R-:W-:Y:S01]  /*19a0*/  IMAD.IADD R8, R0, 0x1, R19 ;  /* 0x0000000100087824 */ /* 0x000fe200078e0213 */
[----:B------:R-:W-:Y:S01]  /*19b0*/  IADD3 R16, PT, PT, -R16, RZ, RZ ;  /* 0x000000ff10107210 */ /* 0x000fe20007ffe1ff */
[----:B------:R-:W-:-:S03]  /*19c0*/  IMAD R19, R19, 0x4, R2 ;  /* 0x0000000413137824 */ /* 0x000fc600078e0202 */
[----:B------:R-:W-:-:S05]  /*19d0*/  LEA R8, R8, R5, 0x4 ;  /* 0x0000000508087211 */ /* 0x000fca00078e20ff */
[----:B------:R-:W-:-:S05]  /*19e0*/  IMAD R9, R3, 0x4, R8 ;  /* 0x0000000403097824 */ /* 0x000fca00078e0208 */
[----:B------:R-:W-:-:S07]  /*19f0*/  IADD3 R15, PT, PT, R9, 0x20, R2 ;  /* 0x00000020090f7810 */ /* 0x000fce0007ffe002 */
.L_x_127:
[----:B------:R-:W-:Y:S01]  /*1a00*/  LDS R18, [R15+-0x20] ;  /* 0xffffe0000f127984 */ /* 0x000fe20000000800 */
[----:B------:R-:W-:-:S03]  /*1a10*/  IADD3 R16, PT, PT, R16, 0x1, RZ ;  /* 0x0000000110107810 */ /* 0x000fc60007ffe0ff */
[----:B------:R0:W1:Y:S01]  /*1a20*/  LDS.128 R8, [R19] ;  /* 0x0000000013087984 */ /* 0x0000620000000c00 */
[----:B------:R-:W-:-:S03]  /*1a30*/  ISETP.NE.AND P0, PT, R16, RZ, PT ;  /* 0x000000ff1000720c */ /* 0x000fc60003f05270 */
[----:B------:R-:W2:Y:S04]  /*1a40*/  LDS R20, [R15+-0x10] ;  /* 0xfffff0000f147984 */ /* 0x000ea80000000800 */
[----:B------:R-:W3:Y:S01]  /*1a50*/  LDS R21, [R15] ;  /* 0x000000000f157984 */ /* 0x000ee20000000800 */
        /* <DEDUP_REMOVED lines=8> */
.L_x_126:
[----:B------:R-:W-:Y:S01]  /*1ae0*/  FADD R12, R23, R12 ;  /* 0x0000000c170c7221 */ /* 0x000fe20000000000 */
[----:B------:R-:W-:Y:S01]  /*1af0*/  FADD R13, R13, R14 ;  /* 0x0000000e0d0d7221 */ /* 0x000fe20000000000 */
[----:B------:R-:W-:-:S03]  /*1b00*/  VIADD R7, R7, 0x4 ;  /* 0x0000000407077836 */ /* 0x000fc60000000000 */
[----:B------:R-:W-:-:S07]  /*1b10*/  FADD R18, R12, R13 ;  /* 0x0000000d0c127221 */ /* 0x000fce0000000000 */
.L_x_123:
[----:B------:R-:W-:-:S13]  /*1b20*/  ISETP.GE.AND P0, PT, R7, R17, PT ;  /* 0x000000110700720c */ /* 0x000fda0003f06270 */
[----:B------:R-:W-:Y:S05]  /*1b30*/  @P0 BRA `(.L_x_128) ;  /* 0x0000000400d00947 */ /* 0x000fea0003800000 */
[C---:B------:R-:W-:Y:S01]  /*1b40*/  IADD3 R16, PT, PT, -R7.reuse, R17, RZ ;  /* 0x0000001107107210 */ /* 0x040fe20007ffe1ff */
[----:B------:R-:W-:-:S03]  /*1b50*/  IMAD.IADD R17, R7, 0x1, -R17 ;  /* 0x0000000107117824 */ /* 0x000fc600078e0a11 */
[----:B------:R-:W-:Y:S02]  /*1b60*/  LOP3.LUT R21, R16, 0xf, RZ, 0xc0, !PT ;  /* 0x0000000f10157812 */ /* 0x000fe400078ec0ff */
[----:B------:R-:W-:Y:S02]  /*1b70*/  ISETP.GT.U32.AND P0, PT, R17, -0x10, PT ;  /* 0xfffffff01100780c */ /* 0x000fe40003f04070 */
[----:B------:R-:W-:-:S11]  /*1b80*/  ISETP.NE.AND P1, PT, R21, RZ, PT ;  /* 0x000000ff1500720c */ /* 0x000fd60003f25270 */
[----:B------:R-:W-:Y:S05]  /*1b90*/  @P0 BRA `(.L_x_129) ;  /* 0x0000000000c80947 */ /* 0x000fea0003800000 */
[C---:B------:R-:W-:Y:S02]  /*1ba0*/  IADD3 R8, PT, PT, R7.reuse, R0, RZ ;  /* 0x0000000007087210 */ /* 0x040fe40007ffe0ff */
[----:B------:R-:W-:Y:S02]  /*1bb0*/  LOP3.LUT R20, R16, 0xfffffff0, RZ, 0xc0, !PT ;  /* 0xfffffff010147812 */ /* 0x000fe400078ec0ff */
[----:B------:R-:W-:Y:S01]  /*1bc0*/  LEA R17, R7, R2, 0x2 ;  /* 0x0000000207117211 */ /* 0x000fe200078e10ff */
[----:B------:R-:W-:Y:S02]  /*1bd0*/  IMAD.U32 R8, R8, 0x10, R5 ;  /* 0x0000001008087824 */ /* 0x000fe400078e0005 */
[----:B------:R-:W-:Y:S01]  /*1be0*/  IMAD.MOV R20, RZ, RZ, -R20 ;  /* 0x000000ffff147224 */ /* 0x000fe200078e0a14 */
[----:B------:R-:W-:Y:S01]  /*1bf0*/  IADD3 R17, PT, PT, R17, 0x20, RZ ;  /* 0x0000002011117810 */ /* 0x000fe20007ffe0ff */
[----:B------:R-:W-:-:S05]  /*1c00*/  IMAD R19, R3, 0x4, R8 ;  /* 0x0000000403137824 */ /* 0x000fca00078e0208 */
[----:B------:R-:W-:-:S07]  /*1c10*/  IADD3 R19, PT, PT, R19, 0x80, R2 ;  /* 0x0000008013137810 */ /* 0x000fce0007ffe002 */
.L_x_130:
[----:B------:R-:W-:Y:S01]  /*1c20*/  LDS R27, [R19+-0x80] ;  /* 0xffff8000131b7984 */ /* 0x000fe20000000800 */
[----:B------:R-:W-:Y:S01]  /*1c30*/  IADD3 R20, PT, PT, R20, 0x10, RZ ;  /* 0x0000001014147810 */ /* 0x000fe20007ffe0ff */
[----:B------:R-:W-:Y:S02]  /*1c40*/  VIADD R7, R7, 0x10 ;  /* 0x0000001007077836 */ /* 0x000fe40000000000 */
[----:B------:R-:W0:Y:S01]  /*1c50*/  LDS.128 R12, [R17+-0x20] ;  /* 0xffffe000110c7984 */ /* 0x000e220000000c00 */
[----:B------:R-:W-:-:S03]  /*1c60*/  ISETP.NE.AND P0, PT, R20, RZ, PT ;  /* 0x000000ff1400720c */ /* 0x000fc60003f05270 */
        /* <DEDUP_REMOVED lines=28> */
[----:B----4-:R-:W-:Y:S01]  /*1e30*/  IADD3 R17, PT, PT, R17, 0x40, RZ ;  /* 0x0000004011117810 */ /* 0x010fe20007ffe0ff */
[----:B---3--:R-:W-:Y:S02]  /*1e40*/  VIADD R19, R19, 0x100 ;  /* 0x0000010013137836 */ /* 0x008fe40000000000 */
[----:B0-----:R-:W-:-:S04]  /*1e50*/  FFMA R23, R23, R14, R24 ;  /* 0x0000000e17177223 */ /* 0x001fc80000000018 */
[----:B-1----:R-:W-:-:S04]  /*1e60*/  FFMA R18, R18, R15, R23 ;  /* 0x0000000f12127223 */ /* 0x002fc80000000017 */
[----:B-----5:R-:W-:-:S04]  /*1e70*/  FFMA R27, R27, R8, R18 ;  /* 0x000000081b1b7223 */ /* 0x020fc80000000012 */
[----:B--2---:R-:W-:-:S04]  /*1e80*/  FFMA R9, R12, R9, R27 ;  /* 0x000000090c097223 */ /* 0x004fc8000000001b */
[----:B------:R-:W-:-:S04]  /*1e90*/  FFMA R9, R26, R10, R9 ;  /* 0x0000000a1a097223 */ /* 0x000fc80000000009 */
[----:B------:R-:W-:Y:S01]  /*1ea0*/  FFMA R18, R22, R11, R9 ;  /* 0x0000000b16127223 */ /* 0x000fe20000000009 */
[----:B------:R-:W-:Y:S06]  /*1eb0*/  @P0 BRA `(.L_x_130) ;  /* 0xfffffffc00580947 */ /* 0x000fec000383ffff */
.L_x_129:
[----:B------:R-:W-:Y:S05]  /*1ec0*/  @!P1 BRA `(.L_x_128) ;  /* 0x0000000000ec9947 */ /* 0x000fea0003800000 */
[----:B------:R-:W-:Y:S02]  /*1ed0*/  ISETP.GE.U32.AND P0, PT, R21, 0x8, PT ;  /* 0x000000081500780c */ /* 0x000fe40003f06070 */
[----:B------:R-:W-:Y:S02]  /*1ee0*/  LEA R9, R0, R3, 0x2 ;  /* 0x0000000300097211 */ /* 0x000fe400078e10ff */
[----:B------:R-:W-:-:S03]  /*1ef0*/  LOP3.LUT R26, R16, 0x7, RZ, 0xc0, !PT ;  /* 0x00000007101a7812 */ /* 0x000fc600078ec0ff */
[----:B------:R-:W-:Y:S01]  /*1f00*/  IMAD R6, R9, 0x4, R6 ;  /* 0x0000000409067824 */ /* 0x000fe200078e0206 */
[----:B------:R-:W-:-:S05]  /*1f10*/  ISETP.NE.AND P1, PT, R26, RZ, PT ;  /* 0x000000ff1a00720c */ /* 0x000fca0003f25270 */
[----:B------:R-:W-:Y:S08]  /*1f20*/  @!P0 BRA `(.L_x_131) ;  /* 0x0000000000548947 */ /* 0x000ff00003800000 */
[C---:B------:R-:W-:Y:S01]  /*1f30*/  LEA R23, R7.reuse, R6, 0x4 ;  /* 0x0000000607177211 */ /* 0x040fe200078e20ff */
[C---:B------:R-:W-:Y:S01]  /*1f40*/  IMAD R28, R7.reuse, 0x4, R2 ;  /* 0x00000004071c7824 */ /* 0x040fe200078e0202 */
[----:B------:R-:W-:-:S03]  /*1f50*/  IADD3 R7, PT, PT, R7, 0x8, RZ ;  /* 0x0000000807077810 */ /* 0x000fc60007ffe0ff */
[----:B------:R-:W-:Y:S04]  /*1f60*/  LDS R25, [R23] ;  /* 0x0000000017197984 */ /* 0x000fe80000000800 */
[----:B------:R-:W0:Y:S04]  /*1f70*/  LDS.128 R8, [R28] ;  /* 0x000000001c087984 */ /* 0x000e280000000c00 */
[----:B------:R-:W1:Y:S04]  /*1f80*/  LDS R27, [R23+0x10] ;  /* 0x00001000171b7984 */ /* 0x000e680000000800 */
[----:B------:R-:W2:Y:S04]  /*1f90*/  LDS R21, [R23+0x20] ;  /* 0x0000200017157984 */ /* 0x000ea80000000800 */
[----:B------:R-:W3:Y:S04]  /*1fa0*/  LDS R22, [R23+0x30] ;  /* 0x0000300017167984 */ /* 0x000ee80000000800 */
[----:B------:R-:W-:Y:S04]  /*1fb0*/  LDS R19, [R23+0x40] ;  /* 0x0000400017137984 */ /* 0x000fe80000000800 */
[----:B------:R-:W4:Y:S04]  /*1fc0*/  LDS.128 R12, [R28+0x10] ;  /* 0x000010001c0c7984 */ /* 0x000f280000000c00 */
[----:B------:R-:W5:Y:S04]  /*1fd0*/  LDS R20, [R23+0x50] ;  /* 0x0000500017147984 */ /* 0x000f680000000800 */
[----:B------:R-:W5:Y:S04]  /*1fe0*/  LDS R17, [R23+0x60] ;  /* 0x0000600017117984 */ /* 0x000f680000000800 */
[----:B------:R-:W5:Y:S01]  /*1ff0*/  LDS R24, [R23+0x70] ;  /* 0x0000700017187984 */ /* 0x000f620000000800 */
[----:B0-----:R-:W-:-:S04]  /*2000*/  FFMA R8, R25, R8, R18 ;  /* 0x0000000819087223 */ /* 0x001fc80000000012 */
[----:B-1----:R-:W-:-:S04]  /*2010*/  FFMA R8, R27, R9, R8 ;  /* 0x000000091b087223 */ /* 0x002fc80000000008 */
[----:B--2---:R-:W-:-:S04]  /*2020*/  FFMA R21, R21, R10, R8 ;  /* 0x0000000a15157223 */ /* 0x004fc80000000008 */
[----:B---3--:R-:W-:-:S04]  /*2030*/  FFMA R22, R22, R11, R21 ;  /* 0x0000000b16167223 */ /* 0x008fc80000000015 */
[----:B----4-:R-:W-:-:S04]  /*2040*/  FFMA R19, R19, R12, R22 ;  /* 0x0000000c13137223 */ /* 0x010fc80000000016 */
[----:B-----5:R-:W-:-:S04]  /*2050*/  FFMA R20, R20, R13, R19 ;  /* 0x0000000d14147223 */ /* 0x020fc80000000013 */
[----:B------:R-:W-:-:S04]  /*2060*/  FFMA R17, R17, R14, R20 ;  /* 0x0000000e11117223 */ /* 0x000fc80000000014 */
[----:B------:R-:W-:-:S07]  /*2070*/  FFMA R18, R24, R15, R17 ;  /* 0x0000000f18127223 */ /* 0x000fce0000000011 */
.L_x_131:
[----:B------:R-:W-:Y:S05]  /*2080*/  @!P1 BRA `(.L_x_128) ;  /* 0x00000000007c9947 */ /* 0x000fea0003800000 */
[----:B------:R-:W-:Y:S02]  /*2090*/  ISETP.GE.U32.AND P0, PT, R26, 0x4, PT ;  /* 0x000000041a00780c */ /* 0x000fe40003f06070 */
[----:B------:R-:W-:-:S04]  /*20a0*/  LOP3.LUT R16, R16, 0x3, RZ, 0xc0, !PT ;  /* 0x0000000310107812 */ /* 0x000fc800078ec0ff */
[----:B------:R-:W-:-:S07]  /*20b0*/  ISETP.NE.AND P1, PT, R16, RZ, PT ;  /* 0x000000ff1000720c */ /* 0x000fce0003f25270 */
[----:B------:R-:W-:Y:S06]  /*20c0*/  @!P0 BRA `(.L_x_132) ;  /* 0x0000000000308947 */ /* 0x000fec0003800000 */
[C---:B------:R-:W-:Y:S01]  /*20d0*/  LEA R8, R7.reuse, R2, 0x2 ;  /* 0x0000000207087211 */ /* 0x040fe200078e10ff */
[C---:B------:R-:W-:Y:S02]  /*20e0*/  IMAD R6, R7.reuse, 0x10, R6 ;  /* 0x0000001007067824 */ /* 0x040fe400078e0206 */
[----:B------:R-:W-:-:S03]  /*20f0*/  VIADD R7, R7, 0x4 ;  /* 0x0000000407077836 */ /* 0x000fc60000000000 */
[----:B------:R-:W-:Y:S04]  /*2100*/  LDS R13, [R6] ;  /* 0x00000000060d7984 */ /* 0x000fe80000000800 */
        /* <DEDUP_REMOVED lines=8> */
.L_x_132:
[----:B------:R-:W-:Y:S05]  /*2190*/  @!P1 BRA `(.L_x_128) ;  /* 0x0000000000389947 */ /* 0x000fea0003800000 */
[----:B------:R-:W-:Y:S01]  /*21a0*/  IADD3 R0, PT, PT, R0, R7, RZ ;  /* 0x0000000700007210 */ /* 0x000fe20007ffe0ff */
[----:B------:R-:W-:-:S04]  /*21b0*/  IMAD R7, R7, 0x4, R2 ;  /* 0x0000000407077824 */ /* 0x000fc800078e0202 */
[----:B------:R-:W-:-:S05]  /*21c0*/  IMAD.U32 R0, R0, 0x10, R5 ;  /* 0x0000001000007824 */ /* 0x000fca00078e0005 */
[----:B------:R-:W-:Y:S02]  /*21d0*/  LEA R3, R3, R0, 0x2 ;  /* 0x0000000003037211 */ /* 0x000fe400078e10ff */
[----:B------:R-:W-:-:S03]  /*21e0*/  IADD3 R0, PT, PT, -R16, RZ, RZ ;  /* 0x000000ff10007210 */ /* 0x000fc60007ffe1ff */
[----:B------:R-:W-:-:S07]  /*21f0*/  IMAD.IADD R2, R2, 0x1, R3 ;  /* 0x0000000102027824 */ /* 0x000fce00078e0203 */
.L_x_133:
[----:B------:R0:W-:Y:S01]  /*2200*/  LDS R3, [R2] ;  /* 0x0000000002037984 */ /* 0x0001e20000000800 */
[----:B------:R-:W-:-:S03]  /*2210*/  IADD3 R0, PT, PT, R0, 0x1, RZ ;  /* 0x0000000100007810 */ /* 0x000fc60007ffe0ff */
[----:B------:R1:W2:Y:S01]  /*2220*/  LDS R5, [R7] ;  /* 0x0000000007057984 */ /* 0x0002a20000000800 */
[----:B------:R-:W-:Y:S01]  /*2230*/  ISETP.NE.AND P0, PT, R0, RZ, PT ;  /* 0x000000ff0000720c */ /* 0x000fe20003f05270 */
[----:B0-----:R-:W-:Y:S01]  /*2240*/  VIADD R2, R2, 0x10 ;  /* 0x0000001002027836 */ /* 0x001fe20000000000 */
[----:B-1----:R-:W-:Y:S01]  /*2250*/  IADD3 R7, PT, PT, R7, 0x4, RZ ;  /* 0x0000000407077810 */ /* 0x002fe20007ffe0ff */
[----:B--2---:R-:W-:-:S10]  /*2260*/  FFMA R18, R3, R5, R18 ;  /* 0x0000000503127223 */ /* 0x004fd40000000012 */
[----:B------:R-:W-:Y:S05]  /*2270*/  @P0 BRA `(.L_x_133) ;  /* 0xfffffffc00e00947 */ /* 0x000fea000383ffff */
.L_x_128:
[----:B------:R-:W0:Y:S02]  /*2280*/  LDC.64 R2, c[0x0][0x3a8] ;  /* 0x0000ea00ff027b82 */ /* 0x000e240000000a00 */
[----:B0-----:R-:W-:-:S05]  /*2290*/  IMAD.WIDE R2, R4, 0x4, R2 ;  /* 0x0000000404027825 */ /* 0x001fca00078e0202 */
[----:B------:R-:W-:Y:S01]  /*22a0*/  STG.E desc[UR8][R2.64], R18 ;  /* 0x0000001202007986 */ /* 0x000fe2000c101908 */
[----:B------:R-:W-:Y:S05]  /*22b0*/  EXIT ;  /* 0x000000000000794d */ /* 0x000fea0003800000 */
.L_x_134:
        /* <DEDUP_REMOVED lines=12> */
.L_x_744:


//--------------------- .text.ehma_ms1p_tiled_f32_tx128_ty2 --------------------------
	.section	.text.ehma_ms1p_tiled_f32_tx128_ty2,"ax",@progbits
	.align	128
        .global         ehma_ms1p_tiled_f32_tx128_ty2
        .type           ehma_ms1p_tiled_f32_tx128_ty2,@function
        .size           ehma_ms1p_tiled_f32_tx128_ty2,(.L_x_745 - ehma_ms1p_tiled_f32_tx128_ty2)
        .other          ehma_ms1p_tiled_f32_tx128_ty2,@"STO_CUDA_ENTRY STV_DEFAULT"
ehma_ms1p_tiled_f32_tx128_ty2:
.text.ehma_ms1p_tiled_f32_tx128_ty2:
        /* <DEDUP_REMOVED lines=59> */
[----:B------:R-:W-:Y:S01]  /*03b0*/  MOV R9, RZ ;  /* 0x000000ff00097202 */ /* 0x000fe20000000f00 */
[----:B------:R-:W-:Y:S01]  /*03c0*/  IMAD.MOV.U32 R8, RZ, RZ, R0 ;  /* 0x000000ffff087224 */ /* 0x000fe200078e0000 */
[----:B------:R-:W-:Y:S01]  /*03d0*/  IADD3 R11, PT, PT, R11, 0x1, RZ ;  /* 0x000000010b0b7810 */ /* 0x000fe20007ffe0ff */
[----:B------:R-:W-:Y:S02]  /*03e0*/  UMOV UR5, 0x400 ;  /* 0x0000040000057882 */ /* 0x000fe40000000000 */
[----:B------:R-:W-:Y:S01]  /*03f0*/  IMAD.WIDE.U32 R8, R3, UR7, R8 ;  /* 0x0000000703087c25 */ /* 0x000fe2000f8e0008 */
[----:B------:R-:W-:Y:S02]  /*0400*/  LOP3.LUT R11, R11, 0x3, RZ, 0xc0, !PT ;  /* 0x000000030b0b7812 */ /* 0x000fe400078ec0ff */
[----:B------:R-:W-:-:S03]  /*0410*/  LEA R14, P1, R8, UR10, 0x4 ;  /* 0x0000000a080e7c11 */ /* 0x000fc6000f8220ff */
[----:B------:R-:W-:Y:S02]  /*0420*/  IMAD R13, R11, R10, R3 ;  /* 0x0000000a0b0d7224 */ /* 0x000fe400078e0203 */
[----:B------:R-:W-:Y:S01]  /*0430*/  IMAD.MOV R16, RZ, RZ, -R11 ;  /* 0x000000ffff107224 */ /* 0x000fe200078e0a0b */
[----:B-1----:R-:W-:Y:S01]  /*0440*/  LEA.HI.X R15, R8, UR11, R9, 0x4, P1 ;  /* 0x0000000b080f7c11 */ /* 0x002fe200088f2409 */
[----:B0-----:R-:W-:-:S06]  /*0450*/  ULEA UR5, UR6, UR5, 0x18 ;  /* 0x0000000506057291 */ /* 0x001fcc000f8ec0ff */
[----:B------:R-:W-:Y:S01]  /*0460*/  LEA R17, R6, UR5, 0x4 ;  /* 0x0000000506117c11 */ /* 0x000fe2000f8e20ff */
[----:B------:R-:W-:-:S07]  /*0470*/  IMAD R6, R13, UR7, R0 ;  /* 0x000000070d067c24 */ /* 0x000fce000f8e0200 */
.L_x_141:
[----:B------:R-:W-:Y:S01]  /*0480*/  MOV R12, R14 ;  /* 0x0000000e000c7202 */ /* 0x000fe20000000f00 */
        /* <DEDUP_REMOVED lines=8> */
.L_x_140:
[----:B------:R-:W-:Y:S05]  /*0510*/  BSYNC.RECONVERGENT B2 ;  /* 0x0000000000027941 */ /* 0x000fea0003800200 */
.L_x_139:
[----:B------:R-:W-:Y:S05]  /*0520*/  @!P0 BRA `(.L_x_138) ;  /* 0x00000000007c8947 */ /* 0x000fea0003800000 */
[----:B------:R-:W0:Y:S01]  /*0530*/  S2UR UR6, SR_CgaCtaId ;  /* 0x00000000000679c3 */ /* 0x000e220000008800 */
[----:B------:R-:W-:Y:S01]  /*0540*/  UMOV UR5, 0x400 ;  /* 0x0000040000057882 */ /* 0x000fe20000000000 */
[C---:B------:R-:W-:Y:S01]  /*0550*/  LEA R26, R22.reuse, R6, 0x1 ;  /* 0x00000006161a7211 */ /* 0x040fe200078e08ff */
[C-C-:B------:R-:W-:Y:S02]  /*0560*/  IMAD R23, R22.reuse, 0x3, R6.reuse ;  /* 0x0000000316177824 */ /* 0x140fe400078e0206 */
[----:B------:R-:W-:-:S03]  /*0570*/  IMAD.IADD R24, R22, 0x1, R6 ;  /* 0x0000000116187824 */ /* 0x000fc600078e0206 */
[----:B------:R-:W1:Y:S01]  /*0580*/  LDC.64 R28, c[0x0][0x388] ;  /* 0x0000e200ff1c7b82 */ /* 0x000e620000000a00 */
[----:B0-----:R-:W-:-:S06]  /*0590*/  ULEA UR5, UR6, UR5, 0x18 ;  /* 0x0000000506057291 */ /* 0x001fcc000f8ec0ff */
[----:B------:R-:W-:-:S07]  /*05a0*/  LEA R25, R6, UR5, 0x4 ;  /* 0x0000000506197c11 */ /* 0x000fce000f8e20ff */
.L_x_142:
[----:B01----:R-:W-:-:S06]  /*05b0*/  IMAD.WIDE.U32 R14, R6, 0x10, R28 ;  /* 0x00000010060e7825 */ /* 0x003fcc00078e001c */
        /* <DEDUP_REMOVED lines=8> */
[----:B------:R-:W-:-:S05]  /*0640*/  LEA R27, R22, R25, 0x4 ;  /* 0x00000019161b7211 */ /* 0x000fca00078e20ff */
[----:B---3--:R0:W-:Y:S01]  /*0650*/  STS.128 [R27], R8 ;  /* 0x000000081b007388 */ /* 0x0081e20000000c00 */
[----:B------:R-:W-:-:S04]  /*0660*/  IADD3 R6, PT, PT, R22, R6, R22 ;  /* 0x0000000616067210 */ /* 0x000fc80007ffe016 */
[C---:B------:R-:W-:Y:S01]  /*0670*/  IADD3 R6, PT, PT, R22.reuse, R6, R22 ;  /* 0x0000000616067210 */ /* 0x040fe20007ffe016 */
[C-C-:B0-----:R-:W-:Y:S02]  /*0680*/  IMAD R10, R22.reuse, 0x20, R25.reuse ;  /* 0x00000020160a7824 */ /* 0x141fe400078e0219 */
[----:B------:R-:W-:Y:S01]  /*0690*/  IMAD R11, R22, 0x30, R25 ;  /* 0x00000030160b7824 */ /* 0x000fe200078e0219 */
        /* <DEDUP_REMOVED lines=8> */
.L_x_138:
[----:B------:R-:W-:Y:S05]  /*0720*/  BSYNC.RECONVERGENT B1 ;  /* 0x0000000000017941 */ /* 0x000fea0003800200 */
.L_x_137:
        /* <DEDUP_REMOVED lines=11> */
[----:B------:R-:W-:Y:S02]  /*07e0*/  SHF.L.U32 R6, R21, 0x2, RZ ;  /* 0x0000000215067819 */ /* 0x000fe400000006ff */
[----:B------:R-:W-:Y:S02]  /*07f0*/  ISETP.NE.AND P0, PT, R2, RZ, PT ;  /* 0x000000ff0200720c */ /* 0x000fe40003f05270 */
        /* <DEDUP_REMOVED lines=9> */
[----:B------:R-:W-:Y:S02]  /*0890*/  IADD3 R10, PT, PT, -R2, RZ, RZ ;  /* 0x000000ff020a7210 */ /* 0x000fe40007ffe1ff */
[----:B------:R-:W-:Y:S02]  /*08a0*/  PLOP3.LUT P0, PT, PT, PT, PT, 0x80, 0x8 ;  /* 0x000000000008781c */ /* 0x000fe40003f0f070 */
[----:B------:R-:W-:-:S13]  /*08b0*/  ISETP.GT.AND P1, PT, R10, 0x3, PT ;  /* 0x000000030a00780c */ /* 0x000fda0003f24270 */
[----:B------:R-:W-:Y:S05]  /*08c0*/  @!P1 BRA `(.L_x_145) ;  /* 0x0000000000549947 */ /* 0x000fea0003800000 */
[----:B------:R-:W-:-:S13]  /*08d0*/  PLOP3.LUT P0, PT, PT, PT, PT, 0x8, 0x80 ;  /* 0x000000000080781c */ /* 0x000fda0003f0e170 */
.L_x_146:
        /* <DEDUP_REMOVED lines=18> */
[----:B0-----:R-:W-:Y:S01]  /*0a00*/  IADD3 R6, PT, PT, R6, 0x10, RZ ;  /* 0x0000001006067810 */ /* 0x001fe20007ffe0ff */
[----:B------:R-:W-:Y:S06]  /*0a10*/  @!P1 BRA `(.L_x_146) ;  /* 0xfffffffc00b09947 */ /* 0x000fec000383ffff */
.L_x_145:
[----:B------:R-:W-:-:S05]  /*0a20*/  IMAD.MOV R10, RZ, RZ, -R2 ;  /* 0x000000ffff0a7224 */ /* 0x000fca00078e0a02 */
[----:B------:R-:W-:-:S13]  /*0a30*/  ISETP.GT.AND P1, PT, R10, 0x1, PT ;  /* 0x000000010a00780c */ /* 0x000fda0003f24270 */
[----:B------:R-:W-:Y:S05]  /*0a40*/  @!P1 BRA `(.L_x_147) ;  /* 0x00000000002c9947 */ /* 0x000fea0003800000 */
[C---:B------:R-:W-:Y:S01]  /*0a50*/  IADD3 R13, PT, PT, R19.reuse, 0x1, RZ ;  /* 0x00000001130d7810 */ /* 0x040fe20007ffe0ff */
        /* <DEDUP_REMOVED lines=10> */
.L_x_147:
[----:B------:R-:W-:-:S13]  /*0b00*/  ISETP.EQ.AND P1, PT, R2, RZ, PT ;  /* 0x000000ff0200720c */ /* 0x000fda0003f22270 */
[----:B------:R-:W-:Y:S05]  /*0b10*/  @!P0 BRA P1, `(.L_x_143) ;  /* 0x0000000400808947 */ /* 0x000fea0000800000 */
.L_x_144:
[----:B------:R-:W-:-:S06]  /*0b20*/  IMAD.WIDE R10, R19, 0x4, R8 ;  /* 0x00000004130a7825 */ /* 0x000fcc00078e0208 */
[----:B------:R-:W2:Y:S01]  /*0b30*/  LDG.E R11, desc[UR8][R10.64] ;  /* 0x000000080a0b7981 */ /* 0x000ea2000c1e1900 */
[----:B------:R-:W-:Y:S01]  /*0b40*/  IADD3 R2, PT, PT, R2, 0x1, RZ ;  /* 0x0000000102027810 */ /* 0x000fe20007ffe0ff */
[----:B------:R-:W-:-:S03]  /*0b50*/  VIADD R19, R19, 0x1 ;  /* 0x0000000113137836 */ /* 0x000fc60000000000 */
[----:B------:R-:W-:Y:S01]  /*0b60*/  ISETP.NE.AND P0, PT, R2, RZ, PT ;  /* 0x000000ff0200720c */ /* 0x000fe20003f05270 */
[----:B--2---:R0:W-:Y:S02]  /*0b70*/  STS [R6], R11 ;  /* 0x0000000b06007388 */ /* 0x0041e40000000800 */
[----:B0-----:R-:W-:-:S10]  /*0b80*/  IADD3 R6, PT, PT, R6, 0x4, RZ ;  /* 0x0000000406067810 */ /* 0x001fd40007ffe0ff */
[----:B------:R-:W-:Y:S05]  /*0b90*/  @P0 BRA `(.L_x_144) ;  /* 0xfffffffc00e00947 */ /* 0x000fea000383ffff */
[----:B------:R-:W-:Y:S05]  /*0ba0*/  BRA `(.L_x_143) ;  /* 0x00000004005c7947 */ /* 0x000fea0003800000 */
.L_x_136:
[----:B------:R-:W0:Y:S01]  /*0bb0*/  S2R R3, SR_TID.Y ;  /* 0x0000000000037919 */ /* 0x000e220000002200 */
[----:B------:R-:W0:Y:S02]  /*0bc0*/  S2R R0, SR_TID.X ;  /* 0x0000000000007919 */ /* 0x000e240000002100 */
[----:B0-----:R-:W-:-:S05]  /*0bd0*/  IMAD R19, R3, UR7, R0 ;  /* 0x0000000703137c24 */ /* 0x001fca000f8e0200 */
[----:B------:R-:W-:-:S13]  /*0be0*/  ISETP.GE.AND P0, PT, R19, R21, PT ;  /* 0x000000151300720c */ /* 0x000fda0003f06270 */
        /* <DEDUP_REMOVED lines=20> */
[----:B------:R-:W-:Y:S01]  /*0d30*/  @P0 IADD3 R11, PT, PT, -R22, R11, RZ ;  /* 0x0000000b160b0210 */ /* 0x000fe20007ffe1ff */
        /* <DEDUP_REMOVED lines=24> */
.L_x_150:
[----:B------:R-:W-:Y:S01]  /*0ec0*/  MOV R10, R12 ;  /* 0x0000000c000a7202 */ /* 0x000fe20000000f00 */
[----:B------:R-:W-:-:S05]  /*0ed0*/  IMAD.MOV.U32 R11, RZ, RZ, R9 ;  /* 0x000000ffff0b7224 */ /* 0x000fca00078e0009 */
[----:B------:R-:W2:Y:S01]  /*0ee0*/  LDG.E R6, desc[UR8][R10.64] ;  /* 0x000000080a067981 */ /* 0x000ea2000c1e1900 */
[----:B------:R-:W-:Y:S01]  /*0ef0*/  IADD3 R2, PT, PT, R2, 0x1, RZ ;  /* 0x0000000102027810 */ /* 0x000fe20007ffe0ff */
[----:B------:R-:W-:-:S03]  /*0f00*/  IMAD.WIDE.U32 R8, R22, 0x4, R10 ;  /* 0x0000000416087825 */ /* 0x000fc600078e000a */
[----:B------:R-:W-:Y:S01]  /*0f10*/  ISETP.NE.AND P1, PT, R2, RZ, PT ;  /* 0x000000ff0200720c */ /* 0x000fe20003f25270 */
[----:B------:R-:W-:Y:S01]  /*0f20*/  IMAD.MOV.U32 R12, RZ, RZ, R8 ;  /* 0x000000ffff0c7224 */ /* 0x000fe200078e0008 */
[----:B--2---:R0:W-:Y:S02]  /*0f30*/  STS [R13], R6 ;  /* 0x000000060d007388 */ /* 0x0041e40000000800 */
[----:B0-----:R-:W-:-:S09]  /*0f40*/  LEA R13, R22, R13, 0x2 ;  /* 0x0000000d160d7211 */ /* 0x001fd200078e10ff */
[----:B------:R-:W-:Y:S05]  /*0f50*/  @P1 BRA `(.L_x_150) ;  /* 0xfffffffc00d81947 */ /* 0x000fea000383ffff */
.L_x_149:
[----:B------:R-:W-:Y:S05]  /*0f60*/  BSYNC.RECONVERGENT B1 ;  /* 0x0000000000017941 */ /* 0x000fea0003800200 */
.L_x_148:
[----:B------:R-:W-:Y:S05]  /*0f70*/  @!P0 BRA `(.L_x_143) ;  /* 0x0000000000688947 */ /* 0x000fea0003800000 */
[----:B------:R-:W0:Y:S01]  /*0f80*/  S2R R11, SR_CgaCtaId ;  /* 0x00000000000b7919 */ /* 0x000e220000008800 */
[----:B------:R-:W1:Y:S01]  /*0f90*/  LDC.64 R8, c[0x0][0x388] ;  /* 0x0000e200ff087b82 */ /* 0x000e620000000a00 */
[----:B------:R-:W-:-:S04]  /*0fa0*/  MOV R2, 0x400 ;  /* 0x0000040000027802 */ /* 0x000fc80000000f00 */
[----:B0-----:R-:W-:-:S07]  /*0fb0*/  LEA R2, R11, R2, 0x18 ;  /* 0x000000020b027211 */ /* 0x001fce00078ec0ff */
.L_x_151:
[----:B------:R-:W-:Y:S02]  /*0fc0*/  IMAD.IADD R13, R22, 0x1, R19 ;  /* 0x00000001160d7824 */ /* 0x000fe400078e0213 */
[----:B-12---:R-:W-:-:S03]  /*0fd0*/  IMAD.WIDE.U32 R10, R19, 0x4, R8 ;  /* 0x00000004130a7825 */ /* 0x006fc600078e0008 */
[C---:B------:R-:W-:Y:S01]  /*0fe0*/  IADD3 R15, PT, PT, R22.reuse, R13, RZ ;  /* 0x0000000d160f7210 */ /* 0x040fe20007ffe0ff */
[----:B------:R-:W-:Y:S02]  /*0ff0*/  IMAD.WIDE.U32 R12, R13, 0x4, R8 ;  /* 0x000000040d0c7825 */ /* 0x000fe400078e0008 */
[----:B------:R-:W2:Y:S02]  /*1000*/  LDG.E R10, desc[UR8][R10.64] ;  /* 0x000000080a0a7981 */ /* 0x000ea4000c1e1900 */
[----:B------:R-:W-:Y:S02]  /*1010*/  IMAD.IADD R23, R22, 0x1, R15 ;  /* 0x0000000116177824 */ /* 0x000fe400078e020f */
[--C-:B------:R-:W-:Y:S01]  /*1020*/  IMAD.WIDE.U32 R14, R15, 0x4, R8.reuse ;  /* 0x000000040f0e7825 */ /* 0x100fe200078e0008 */
[----:B------:R-:W3:Y:S03]  /*1030*/  LDG.E R12, desc[UR8][R12.64] ;  /* 0x000000080c0c7981 */ /* 0x000ee6000c1e1900 */
[----:B------:R-:W-:-:S02]  /*1040*/  IMAD.WIDE.U32 R16, R23, 0x4, R8 ;  /* 0x0000000417107825 */ /* 0x000fc400078e0008 */
[----:B------:R-:W4:Y:S04]  /*1050*/  LDG.E R14, desc[UR8][R14.64] ;  /* 0x000000080e0e7981 */ /* 0x000f28000c1e1900 */
[----:B------:R-:W5:Y:S01]  /*1060*/  LDG.E R16, desc[UR8][R16.64] ;  /* 0x0000000810107981 */ /* 0x000f62000c1e1900 */
[----:B------:R-:W-:-:S05]  /*1070*/  LEA R25, R19, R2, 0x2 ;  /* 0x0000000213197211 */ /* 0x000fca00078e10ff */
[----:B------:R-:W-:-:S05]  /*1080*/  IMAD R27, R22, 0x4, R25 ;  /* 0x00000004161b7824 */ /* 0x000fca00078e0219 */
[----:B------:R-:W-:-:S05]  /*1090*/  LEA R29, R22, R27, 0x2 ;  /* 0x0000001b161d7211 */ /* 0x000fca00078e10ff */
[C---:B------:R-:W-:Y:S01]  /*10a0*/  IMAD R6, R22.reuse, 0x4, R29 ;  /* 0x0000000416067824 */ /* 0x040fe200078e021d */
[----:B------:R-:W-:-:S04]  /*10b0*/  IADD3 R19, PT, PT, R22, R23, RZ ;  /* 0x0000001716137210 */ /* 0x000fc80007ffe0ff */
[----:B------:R-:W-:Y:S01]  /*10c0*/  ISETP.GE.AND P0, PT, R19, R21, PT ;  /* 0x000000151300720c */ /* 0x000fe20003f06270 */
[----:B--2---:R2:W-:Y:S04]  /*10d0*/  STS [R25], R10 ;  /* 0x0000000a19007388 */ /* 0x0045e80000000800 */
[----:B---3--:R2:W-:Y:S04]  /*10e0*/  STS [R27], R12 ;  /* 0x0000000c1b007388 */ /* 0x0085e80000000800 */
[----:B----4-:R2:W-:Y:S04]  /*10f0*/  STS [R29], R14 ;  /* 0x0000000e1d007388 */ /* 0x0105e80000000800 */
[----:B-----5:R2:W-:Y:S01]  /*1100*/  STS [R6], R16 ;  /* 0x0000001006007388 */ /* 0x0205e20000000800 */
[----:B------:R-:W-:Y:S05]  /*1110*/  @!P0 BRA `(.L_x_151) ;  /* 0xfffffffc00a88947 */ /* 0x000fea000383ffff */
.L_x_143:
[----:B------:R-:W-:Y:S05]  /*1120*/  BSYNC.RECONVERGENT B0 ;  /* 0x0000000000007941 */ /* 0x000fea0003800200 */
.L_x_135:
[----:B------:R-:W3:Y:S01]  /*1130*/  S2R R9, SR_CgaCtaId ;  /* 0x0000000000097919 */ /* 0x000ee20000008800 */
[----:B------:R-:W-:Y:S01]  /*1140*/  BAR.SYNC.DEFER_BLOCKING 0x0 ;  /* 0x0000000000007b1d */ /* 0x000fe20000010000 */
[----:B------:R-:W-:Y:S02]  /*1150*/  ISETP.GE.AND P0, PT, R0, R20, PT ;  /* 0x000000140000720c */ /* 0x000fe40003f06270 */
[----:B------:R-:W-:-:S03]  /*1160*/  MOV R2, 0x400 ;  /* 0x0000040000027802 */ /* 0x000fc60000000f00 */
[----:B------:R-:W-:Y:S01]  /*1170*/  BSSY.RECONVERGENT B0, `(.L_x_152) ;  /* 0x0000024000007945 */ /* 0x000fe20003800200 */
[----:B---3--:R-:W-:-:S05]  /*1180*/  LEA R2, R9, R2, 0x18 ;  /* 0x0000000209027211 */ /* 0x008fca00078ec0ff */
[----:B-12---:R-:W-:Y:S02]  /*1190*/  IMAD.IADD R6, R5, 0x1, R2 ;  /* 0x0000000105067824 */ /* 0x006fe400078e0202 */
[----:B------:R-:W-:Y:S05]  /*11a0*/  @P0 BRA `(.L_x_153) ;  /* 0x0000000000800947 */ /* 0x000fea0003800000 */
[----:B------:R-:W1:Y:S01]  /*11b0*/  LDC R7, c[0x0][0x39c] ;  /* 0x0000e700ff077b82 */ /* 0x000e620000000800 */
[----:B------:R-:W-:Y:S01]  /*11c0*/  IADD3 R21, PT, PT, R4, 0x1, -R21 ;  /* 0x0000000104157810 */ /* 0x000fe20007ffe815 */
[----:B0-----:R-:W-:Y:S01]  /*11d0*/  VIADD R13, R3, UR4 ;  /* 0x00000004030d7c36 */ /* 0x001fe20008000000 */
[----:B------:R-:W-:Y:S02]  /*11e0*/  SHF.L.U32 R12, R20, 0x1, RZ ;  /* 0x00000001140c7819 */ /* 0x000fe400000006ff */
[----:B------:R-:W-:-:S03]  /*11f0*/  MOV R14, R0 ;  /* 0x00000000000e7202 */ /* 0x000fc60000000f00 */
[----:B------:R-:W0:Y:S08]  /*1200*/  LDC R18, c[0x0][0x398] ;  /* 0x0000e600ff127b82 */ /* 0x000e300000000800 */
[----:B------:R-:W2:Y:S02]  /*1210*/  LDC.64 R8, c[0x0][0x380] ;  /* 0x0000e000ff087b82 */ /* 0x000ea40000000a00 */
.L_x_159:
[----:B------:R-:W-:Y:S01]  /*1220*/  IMAD.IADD R16, R21, 0x1, R14 ;  /* 0x0000000115107824 */ /* 0x000fe200078e020e */
[----:B------:R-:W-:Y:S04]  /*1230*/  BSSY.RECONVERGENT B1, `(.L_x_154) ;  /* 0x0000014000017945 */ /* 0x000fe80003800200 */
[----:B-1----:R-:W-:-:S04]  /*1240*/  ISETP.GE.AND P0, PT, R16, R7, PT ;  /* 0x000000071000720c */ /* 0x002fc80003f06270 */
[----:B------:R-:W-:-:S13]  /*1250*/  ISETP.LT.OR P0, PT, R16, RZ, P0 ;  /* 0x000000ff1000720c */ /* 0x000fda0000701670 */
[----:B0--3--:R-:W-:Y:S05]  /*1260*/  @P0 BRA `(.L_x_155) ;  /* 0x0000000000300947 */ /* 0x009fea0003800000 */
[----:B0-----:R-:W-:Y:S01]  /*1270*/  ISETP.GE.U32.AND P0, PT, R13, R18, PT ;  /* 0x000000120d00720c */ /* 0x001fe20003f06070 */
        /* <DEDUP_REMOVED lines=8> */
.L_x_157:
[----:B------:R-:W-:Y:S05]  /*1300*/  BSYNC.RECONVERGENT B2 ;  /* 0x0000000000027941 */ /* 0x000fea0003800200 */
.L_x_156:
[----:B-----5:R1:W-:Y:S01]  /*1310*/  STS [R15], R10 ;  /* 0x0000000a0f007388 */ /* 0x0203e20000000800 */
[----:B------:R-:W-:Y:S05]  /*1320*/  BRA `(.L_x_158) ;  /* 0x0000000000107947 */ /* 0x000fea0003800000 */
.L_x_155:
[----:B------:R-:W-:-:S05]  /*1330*/  IMAD R11, R14, 0x2, R3 ;  /* 0x000000020e0b7824 */ /* 0x000fca00078e0203 */
[----:B------:R-:W-:-:S13]  /*1340*/  ISETP.GE.AND P0, PT, R11, R12, PT ;  /* 0x0000000c0b00720c */ /* 0x000fda0003f06270 */
[----:B------:R-:W-:-:S05]  /*1350*/  @!P0 LEA R10, R11, R6, 0x2 ;  /* 0x000000060b0a8211 */ /* 0x000fca00078e10ff */
[----:B------:R3:W-:Y:S02]  /*1360*/  @!P0 STS [R10], RZ ;  /* 0x000000ff0a008388 */ /* 0x0007e40000000800 */
.L_x_158:
[----:B------:R-:W-:Y:S05]  /*1370*/  BSYNC.RECONVERGENT B1 ;  /* 0x0000000000017941 */ /* 0x000fea0003800200 */
.L_x_154:
[----:B------:R-:W-:-:S05]  /*1380*/  VIADD R14, R14, UR7 ;  /* 0x000000070e0e7c36 */ /* 0x000fca0008000000 */
[----:B------:R-:W-:-:S13]  /*1390*/  ISETP.GE.AND P0, PT, R14, R20, PT ;  /* 0x000000140e00720c */ /* 0x000fda0003f06270 */
[----:B------:R-:W-:Y:S05]  /*13a0*/  @!P0 BRA `(.L_x_159) ;  /* 0xfffffffc009c8947 */ /* 0x000fea000383ffff */
.L_x_153:
[----:B------:R-:W-:Y:S05]  /*13b0*/  BSYNC.RECONVERGENT B0 ;  /* 0x0000000000007941 */ /* 0x000fea0003800200 */
.L_x_152:
[----:B------:R-:W0:Y:S01]  /*13c0*/  S2R R3, SR_TID.Y ;  /* 0x0000000000037919 */ /* 0x000e220000002200 */
[----:B------:R-:W4:Y:S01]  /*13d0*/  LDCU UR5, c[0x0][0x398] ;  /* 0x00007300ff0577ac */ /* 0x000f220008000800 */
[----:B------:R-:W-:Y:S01]  /*13e0*/  IADD3 R4, PT, PT, R4, R0, RZ ;  /* 0x0000000004047210 */ /* 0x000fe20007ffe0ff */
[----:B------:R-:W-:Y:S03]  /*13f0*/  BAR.SYNC.DEFER_BLOCKING 0x0 ;  /* 0x0000000000007b1d */ /* 0x000fe60000010000 */
[----:B------:R-:W-:Y:S01]  /*1400*/  ISETP.GE.AND P0, PT, R4, R7, PT ;  /* 0x000000070400720c */ /* 0x000fe20003f06270 */
[----:B0-----:R-:W-:-:S05]  /*1410*/  VIADD R13, R3, UR4 ;  /* 0x00000004030d7c36 */ /* 0x001fca0008000000 */
[----:B----4-:R-:W-:-:S13]  /*1420*/  ISETP.GE.OR P0, PT, R13, UR5, P0 ;  /* 0x000000050d007c0c */ /* 0x010fda0008706670 */
[----:B------:R-:W-:Y:S05]  /*1430*/  @P0 EXIT ;  /* 0x000000000000094d */ /* 0x000fea0003800000 */
[----:B--2---:R-:W0:Y:S08]  /*1440*/  LDC.64 R8, c[0x0][0x3a0] ;  /* 0x0000e800ff087b82 */ /* 0x004e300000000a00 */
[----:B------:R-:W2:Y:S01]  /*1450*/  LDC R17, c[0x0][0x390] ;  /* 0x0000e400ff117b82 */ /* 0x000ea20000000800 */
[----:B0-----:R-:W-:-:S06]  /*1460*/  IMAD.WIDE.U32 R8, R13, 0x4, R8 ;  /* 0x000000040d087825 */ /* 0x001fcc00078e0008 */
[----:B------:R-:W2:Y:S02]  /*1470*/  LDG.E.CONSTANT R8, desc[UR8][R8.64] ;  /* 0x0000000808087981 */ /* 0x000ea4000c1e9900 */
[----:B--2---:R-:W-:-:S04]  /*1480*/  IADD3 R7, PT, PT, R8, -0x1, R17 ;  /* 0xffffffff08077810 */ /* 0x004fc80007ffe011 */
[C---:B------:R-:W-:Y:S01]  /*1490*/  ISETP.GE.AND P0, PT, R4.reuse, R7, PT ;  /* 0x000000070400720c */ /* 0x040fe20003f06270 */
[----:B------:R-:W-:-:S12]  /*14a0*/  IMAD R4, R4, UR5, R13 ;  /* 0x0000000504047c24 */ /* 0x000fd8000f8e020d */
[----:B-1-3--:R-:W0:Y:S01]  /*14b0*/  @!P0 LDC.64 R10, c[0x0][0x3a8] ;  /* 0x0000ea00ff0a8b82 */ /* 0x00ae220000000a00 */
        /* <DEDUP_REMOVED lines=27> */
.L_x_162:
        /* <DEDUP_REMOVED lines=42> */
.L_x_161:
[----:B------:R-:W-:Y:S05]  /*1910*/  @!P1 BRA `(.L_x_163) ;  /* 0x0000000000509947 */ /* 0x000fea0003800000 */
[----:B------:R-:W-:Y:S01]  /*1920*/  IMAD R8, R0, 0x8, R5 ;  /* 0x0000000800087824 */ /* 0x000fe200078e0205 */
[----:B------:R-:W-:-:S04]  /*1930*/  IADD3 R16, PT, PT, -R16, RZ, RZ ;  /* 0x000000ff10107210 */ /* 0x000fc80007ffe1ff */
[C---:B------:R-:W-:Y:S01]  /*1940*/  LEA R8, R19.reuse, R8, 0x3 ;  /* 0x0000000813087211 */ /* 0x040fe200078e18ff */
[----:B------:R-:W-:-:S04]  /*1950*/  IMAD R19, R19, 0x4, R2 ;  /* 0x0000000413137824 */ /* 0x000fc800078e0202 */
[----:B------:R-:W-:-:S05]  /*1960*/  IMAD R9, R3, 0x4, R8 ;  /* 0x0000000403097824 */ /* 0x000fca00078e0208 */
[----:B------:R-:W-:-:S07]  /*1970*/  IADD3 R15, PT, PT, R9, 0x10, R2 ;  /* 0x00000010090f7810 */ /* 0x000fce0007ffe002 */
.L_x_164:
        /* <DEDUP_REMOVED lines=14> */
.L_x_163:
[----:B------:R-:W-:Y:S01]  /*1a60*/  FADD R12, R23, R12 ;  /* 0x0000000c170c7221 */ /* 0x000fe20000000000 */
[----:B------:R-:W-:Y:S01]  /*1a70*/  FADD R13, R13, R14 ;  /* 0x0000000e0d0d7221 */ /* 0x000fe20000000000 */
[----:B------:R-:W-:-:S03]  /*1a80*/  VIADD R7, R7, 0x4 ;  /* 0x0000000407077836 */ /* 0x000fc60000000000 */
[----:B------:R-:W-:-:S07]  /*1a90*/  FADD R18, R12, R13 ;  /* 0x0000000d0c127221 */ /* 0x000fce0000000000 */
.L_x_160:
        /* <DEDUP_REMOVED lines=8> */
[----:B------:R-:W-:Y:S02]  /*1b20*/  LEA R8, R0, R5, 0x3 ;  /* 0x0000000500087211 */ /* 0x000fe400078e18ff */
[----:B------:R-:W-:Y:S02]  /*1b30*/  LOP3.LUT R20, R16, 0xfffffff0, RZ, 0xc0, !PT ;  /* 0xfffffff010147812 */ /* 0x000fe400078ec0ff */
[C---:B------:R-:W-:Y:S01]  /*1b40*/  LEA R17, R7.reuse, R2, 0x2 ;  /* 0x0000000207117211 */ /* 0x040fe200078e10ff */
[----:B------:R-:W-:Y:S02]  /*1b50*/  IMAD R8, R7, 0x8, R8 ;  /* 0x0000000807087824 */ /* 0x000fe400078e0208 */
[----:B------:R-:W-:Y:S01]  /*1b60*/  IMAD.MOV R20, RZ, RZ, -R20 ;  /* 0x000000ffff147224 */ /* 0x000fe200078e0a14 */
[----:B------:R-:W-:Y:S01]  /*1b70*/  IADD3 R17, PT, PT, R17, 0x20, RZ ;  /* 0x0000002011117810 */ /* 0x000fe20007ffe0ff */
[----:B------:R-:W-:-:S05]  /*1b80*/  IMAD R19, R3, 0x4, R8 ;  /* 0x0000000403137824 */ /* 0x000fca00078e0208 */
[----:B------:R-:W-:-:S07]  /*1b90*/  IADD3 R19, PT, PT, R19, 0x40, R2 ;  /* 0x0000004013137810 */ /* 0x000fce0007ffe002 */
.L_x_167:
        /* <DEDUP_REMOVED lines=42> */
.L_x_166:
        /* <DEDUP_REMOVED lines=28> */
.L_x_168:
        /* <DEDUP_REMOVED lines=17> */
.L_x_169:
[----:B------:R-:W-:Y:S05]  /*2110*/  @!P1 BRA `(.L_x_165) ;  /* 0x0000000000389947 */ /* 0x000fea0003800000 */
[----:B------:R-:W-:-:S05]  /*2120*/  LEA R0, R0, R5, 0x3 ;  /* 0x0000000500007211 */ /* 0x000fca00078e18ff */
[C---:B------:R-:W-:Y:S02]  /*2130*/  IMAD R0, R7.reuse, 0x8, R0 ;  /* 0x0000000807007824 */ /* 0x040fe400078e0200 */
[----:B------:R-:W-:-:S03]  /*2140*/  IMAD R7, R7, 0x4, R2 ;  /* 0x0000000407077824 */ /* 0x000fc600078e0202 */
[----:B------:R-:W-:Y:S02]  /*2150*/  LEA R3, R3, R0, 0x2 ;  /* 0x0000000003037211 */ /* 0x000fe400078e10ff */
[----:B------:R-:W-:-:S03]  /*2160*/  IADD3 R0, PT, PT, -R16, RZ, RZ ;  /* 0x000000ff10007210 */ /* 0x000fc60007ffe1ff */
[----:B------:R-:W-:-:S07]  /*2170*/  IMAD.IADD R2, R2, 0x1, R3 ;  /* 0x0000000102027824 */ /* 0x000fce00078e0203 */
.L_x_170:
        /* <DEDUP_REMOVED lines=8> */
.L_x_165:
[----:B------:R-:W0:Y:S02]  /*2200*/  LDC.64 R2, c[0x0][0x3a8] ;  /* 0x0000ea00ff027b82 */ /* 0x000e240000000a00 */
[----:B0-----:R-:W-:-:S05]  /*2210*/  IMAD.WIDE R2, R4, 0x4, R2 ;  /* 0x0000000404027825 */ /* 0x001fca00078e0202 */
[----:B------:R-:W-:Y:S01]  /*2220*/  STG.E desc[UR8][R2.64], R18 ;  /* 0x0000001202007986 */ /* 0x000fe2000c101908 */
[----:B------:R-:W-:Y:S05]  /*2230*/  EXIT ;  /* 0x000000000000794d */ /* 0x000fea0003800000 */
.L_x_171:
        /* <DEDUP_REMOVED lines=12> */
.L_x_745:


//--------------------- .text.ehma_batch_tiled_f32_2x_tile512_async --------------------------
	.section	.text.ehma_batch_tiled_f32_2x_tile512_async,"ax",@progbits
	.align	128
        .global         ehma_batch_tiled_f32_2x_tile512_async
        .type           ehma_batch_tiled_f32_2x_tile512_async,@function
        .size           ehma_batch_tiled_f32_2x_tile512_async,(.L_x_737 - ehma_batch_tiled_f32_2x_tile512_async)
        .other          ehma_batch_tiled_f32_2x_tile512_async,@"STO_CUDA_ENTRY STV_DEFAULT"
ehma_batch_tiled_f32_2x_tile512_async:
.text.ehma_batch_tiled_f32_2x_tile512_async:
[----:B------:R-:W-:Y:S08]  /*0000*/  LDC R1, c[0x0][0x37c] ;  /* 0x0000df00ff017b82 */ /* 0x000ff00000000800 */
[----:B------:R-:W1:Y:S02]  /*0010*/  LDC R0, c[0x0][0x360] ;  /* 0x0000d800ff007b82 */ /* 0x000e640000000800 */
[----:B-1----:R-:W-:-:S13]  /*0020*/  ISETP.NE.AND P0, PT, R0, 0x100, PT ;  /* 0x000001000000780c */ /* 0x002fda0003f05270 */
[----:B------:R-:W-:Y:S05]  /*0030*/  @P0 EXIT ;  /* 0x000000000000094d */ /* 0x000fea0003800000 */
[----:B------:R-:W1:Y:S01]  /*0040*/  S2UR UR16, SR_CTAID.Y ;  /* 0x00000000001079c3 */ /* 0x000e620000002600 */
[----:B------:R-:W1:Y:S02]  /*0050*/  LDCU UR4, c[0x0][0x3a8] ;  /* 0x00007500ff0477ac */ /* 0x000e640008000800 */
[----:B-1----:R-:W-:-:S06]  /*0060*/  UISETP.GE.AND UP0, UPT, UR16, UR4, UPT ;  /* 0x000000041000728c */ /* 0x002fcc000bf06270 */
[----:B------:R-:W-:-:S13]  /*0070*/  PLOP3.LUT P0, PT, PT, PT, UP0, 0x80, 0x8 ;  /* 0x000000000008781c */ /* 0x000fda0003f0f008 */
[----:B------:R-:W-:Y:S05]  /*0080*/  @P0 EXIT ;  /* 0x000000000000094d */ /* 0x000fea0003800000 */
[----:B------:R-:W1:Y:S01]  /*0090*/  LDC.64 R2, c[0x0][0x390] ;  /* 0x0000e400ff027b82 */ /* 0x000e620000000a00 */
[----:B------:R-:W2:Y:S01]  /*00a0*/  LDCU.64 UR12, c[0x0][0x358] ;  /* 0x00006b00ff0c77ac */ /* 0x000ea20008000a00 */
[----:B------:R-:W-:Y:S01]  /*00b0*/  MOV R5, UR16 ;  /* 0x0000001000057c02 */ /* 0x000fe20008000f00 */
[----:B------:R-:W3:Y:S04]  /*00c0*/  LDCU UR6, c[0x0][0x3a0] ;  /* 0x00007400ff0677ac */ /* 0x000ee80008000800 */
[----:B-1----:R-:W-:-:S06]  /*00d0*/  IMAD.WIDE.U32 R2, R5, 0x4, R2 ;  /* 0x0000000405027825 */ /* 0x002fcc00078e0002 */
[----:B--2---:R-:W2:Y:S02]  /*00e0*/  LDG.E.CONSTANT R2, desc[UR12][R2.64] ;  /* 0x0000000c02027981 */ /* 0x004ea4000c1e9900 */
[----:B--2---:R-:W-:-:S13]  /*00f0*/  R2UR UR17, R2 ;  /* 0x00000000021172ca */ /* 0x004fda00000e0000 */
[----:B---3--:R-:W-:-:S04]  /*0100*/  UISETP.GT.AND UP0, UPT, UR17, UR6, UPT ;  /* 0x000000061100728c */ /* 0x008fc8000bf04270 */
[----:B------:R-:W-:-:S06]  /*0110*/  UISETP.LT.OR UP0, UPT, UR17, 0x1, UP0 ;  /* 0x000000011100788c */ /* 0x000fcc0008701670 */
[----:B------:R-:W-:-:S13]  /*0120*/  PLOP3.LUT P0, PT, PT, PT, UP0, 0x80, 0x8 ;  /* 0x000000000008781c */ /* 0x000fda0003f0f008 */
[----:B------:R-:W-:Y:S05]  /*0130*/  @P0 EXIT ;  /* 0x000000000000094d */ /* 0x000fea0003800000 */
[----:B------:R-:W1:Y:S01]  /*0140*/  LDCU.64 UR4, c[0x0][0x388] ;  /* 0x00007100ff0477ac */ /* 0x000e620008000a00 */
[----:B------:R-:W-:Y:S01]  /*0150*/  BSSY.RECONVERGENT B1, `(.L_x_172) ;  /* 0x000016a000017945 */ /* 0x000fe20003800200 */
[----:B------:R-:W-:-:S04]  /*0160*/  UIMAD UR6, UR16, UR6, URZ ;  /* 0x00000006100672a4 */ /* 0x000fc8000f8e02ff */
[----:B-1----:R-:W-:-:S04]  /*0170*/  UIMAD.WIDE UR4, UR6, 0x4, UR4 ;  /* 0x00000004060478a5 */ /* 0x002fc8000f8e0204 */
[----:B------:R-:W-:-:S09]  /*0180*/  ULOP3.LUT UP0, URZ, UR4, 0xf, URZ, 0xc0, !UPT ;  /* 0x0000000f04ff7892 */ /* 0x000fd2000f80c0ff */
[----:B------:R-:W-:Y:S05]  /*0190*/  BRA.U UP0, `(.L_x_173) ;  /* 0x0000000d00907547 */ /* 0x000fea000b800000 */
[----:B------:R-:W1:Y:S01]  /*01a0*/  S2R R6, SR_TID.X ;  /* 0x0000000000067919 */ /* 0x000e620000002100 */
[----:B------:R-:W-:Y:S01]  /*01b0*/  USHF.R.U32.HI UR6, URZ, 0x2, UR17 ;  /* 0x00000002ff067899 */ /* 0x000fe20008011611 */
[----:B------:R-:W-:Y:S05]  /*01c0*/  BSSY.RECONVERGENT B0, `(.L_x_174) ;  /* 0x000008c000007945 */ /* 0x000fea0003800200 */
[----:B-1----:R-:W-:-:S13]  /*01d0*/  ISETP.GE.U32.AND P0, PT, R6, UR6, PT ;  /* 0x0000000606007c0c */ /* 0x002fda000bf06070 */
[----:B------:R-:W-:Y:S05]  /*01e0*/  @P0 BRA `(.L_x_175) ;  /* 0x0000000800240947 */ /* 0x000fea0003800000 */
[----:B------:R-:W-:Y:S01]  /*01f0*/  LOP3.LUT R0, RZ, R6, RZ, 0x33, !PT ;  /* 0x00000006ff007212 */ /* 0x000fe200078e33ff */
[----:B------:R-:W-:Y:S03]  /*0200*/  BSSY.RECONVERGENT B2, `(.L_x_176) ;  /* 0x0000018000027945 */ /* 0x000fe60003800200 */
[----:B------:R-:W-:-:S04]  /*0210*/  IADD3 R0, PT, PT, R0, UR6, RZ ;  /* 0x0000000600007c10 */ /* 0x000fc8000fffe0ff */
[C---:B------:R-:W-:Y:S02]  /*0220*/  LOP3.LUT R2, R0.reuse, 0x300, RZ, 0xc0, !PT ;  /* 0x0000030000027812 */ /* 0x040fe400078ec0ff */
[----:B------:R-:W-:Y:S02]  /*0230*/  ISETP.GE.U32.AND P1, PT, R0, 0x300, PT ;  /* 0x000003000000780c */ /* 0x000fe40003f26070 */
[----:B------:R-:W-:Y:S01]  /*0240*/  ISETP.NE.AND P0, PT, R2, 0x300, PT ;  /* 0x000003000200780c */ /* 0x000fe20003f05270 */
[----:B------:R-:W-:-:S12]  /*0250*/  IMAD.MOV.U32 R2, RZ, RZ, R6 ;  /* 0x000000ffff027224 */ /* 0x000fd800078e0006 */
[----:B------:R-:W-:Y:S05]  /*0260*/  @!P0 BRA `(.L_x_177) ;  /* 0x0000000000448947 */ /* 0x000fea0003800000 */
[----:B------:R-:W1:Y:S01]  /*0270*/  S2R R3, SR_CgaCtaId ;  /* 0x0000000000037919 */ /* 0x000e620000008800 */
[----:B------:R-:W-:Y:S01]  /*0280*/  MOV R2, 0x400 ;  /* 0x0000040000027802 */ /* 0x000fe20000000f00 */
[----:B------:R-:W-:Y:S01]  /*0290*/  HFMA2 R5, -RZ, RZ, 0, 0 ;  /* 0x00000000ff057431 */ /* 0x000fe200000001ff */
[----:B------:R-:W-:-:S04]  /*02a0*/  LEA.HI R0, R0, 0x1, RZ, 0x18 ;  /* 0x0000000100007811 */ /* 0x000fc800078fc0ff */
[----:B------:R-:W-:Y:S02]  /*02b0*/  LOP3.LUT R0, R0, 0x3, RZ, 0xc0, !PT ;  /* 0x0000000300007812 */ /* 0x000fe400078ec0ff */
[----:B-1----:R-:W-:Y:S02]  /*02c0*/  LEA R3, R3, R2, 0x18 ;  /* 0x0000000203037211 */ /* 0x002fe400078ec0ff */
[----:B------:R-:W-:-:S07]  /*02d0*/  MOV R2, R6 ;  /* 0x0000000600027202 */ /* 0x000fce0000000f00 */
.L_x_178:
[----:B-1----:R-:W-:Y:S01]  /*02e0*/  MOV R9, UR5 ;  /* 0x0000000500097c02 */ /* 0x002fe20008000f00 */
[----:B------:R-:W-:-:S04]  /*02f0*/  IMAD.U32 R8, RZ, RZ, UR4 ;  /* 0x00000004ff087e24 */ /* 0x000fc8000f8e00ff */
[----:B------:R-:W-:-:S06]  /*0300*/  IMAD.WIDE.U32 R8, R2, 0x10, R8 ;  /* 0x0000001002087825 */ /* 0x000fcc00078e0008 */
[----:B------:R-:W2:Y:S01]  /*0310*/  LDG.E.128 R8, desc[UR12][R8.64] ;  /* 0x0000000c08087981 */ /* 0x000ea2000c1e1d00 */
[C---:B------:R-:W-:Y:S01]  /*0320*/  LEA R4, R2.reuse, R3, 0x4 ;  /* 0x0000000302047211 */ /* 0x040fe200078e20ff */
[----:B------:R-:W-:Y:S01]  /*0330*/  VIADD R5, R5, 0x1 ;  /* 0x0000000105057836 */ /* 0x000fe20000000000 */
[----:B------:R-:W-:-:S04]  /*0340*/  IADD3 R2, PT, PT, R2, 0x100, RZ ;  /* 0x0000010002027810 */ /* 0x000fc80007ffe0ff */
[----:B------:R-:W-:Y:S01]  /*0350*/  ISETP.NE.AND P0, PT, R5, R0, PT ;  /* 0x000000000500720c */ /* 0x000fe20003f05270 */
[----:B--2---:R1:W-:-:S12]  /*0360*/  STS.128 [R4], R8 ;  /* 0x0000000804007388 */ /* 0x0043d80000000c00 */
[----:B------:R-:W-:Y:S05]  /*0370*/  @P0 BRA `(.L_x_178) ;  /* 0xfffffffc00d80947 */ /* 0x000fea000383ffff */
.L_x_177:
[----:B------:R-:W-:Y:S05]  /*0380*/  BSYNC.RECONVERGENT B2 ;  /* 0x0000000000027941 */ /* 0x000fea0003800200 */
.L_x_176:
[----:B------:R-:W-:Y:S05]  /*0390*/  @!P1 BRA `(.L_x_175) ;  /* 0x0000000400b89947 */ /* 0x000fea0003800000 */
[----:B------:R-:W-:Y:S01]  /*03a0*/  ISETP.GE.U32.AND P0, PT, R2, UR6, PT ;  /* 0x0000000602007c0c */ /* 0x000fe2000bf06070 */
[----:B------:R-:W-:Y:S01]  /*03b0*/  IMAD.U32 R29, RZ, RZ, UR5 ;  /* 0x00000005ff1d7e24 */ /* 0x000fe2000f8e00ff */
[----:B------:R-:W-:-:S11]  /*03c0*/  MOV R28, UR4 ;  /* 0x00000004001c7c02 */ /* 0x000fd60008000f00 */
[----:B-1----:R-:W-:-:S05]  /*03d0*/  @P0 IMAD.WIDE.U32 R4, R2, 0x10, R28 ;  /* 0x0000001002040825 */ /* 0x002fca00078e001c */
[----:B------:R-:W2:Y:S04]  /*03e0*/  @P0 LDG.E.128 R8, desc[UR12][R4.64] ;  /* 0x0000000c04080981 */ /* 0x000ea8000c1e1d00 */
[----:B------:R-:W3:Y:S04]  /*03f0*/  @P0 LDG.E.128 R12, desc[UR12][R4.64+0x1000] ;  /* 0x0010000c040c0981 */ /* 0x000ee8000c1e1d00 */
[----:B------:R-:W4:Y:S04]  /*0400*/  @P0 LDG.E.128 R16, desc[UR12][R4.64+0x2000] ;  /* 0x0020000c04100981 */ /* 0x000f28000c1e1d00 */
[----:B------:R-:W5:Y:S01]  /*0410*/  @P0 LDG.E.128 R20, desc[UR12][R4.64+0x3000] ;  /* 0x0030000c04140981 */ /* 0x000f62000c1e1d00 */
[----:B------:R-:W-:Y:S01]  /*0420*/  MOV R0, 0x400 ;  /* 0x0000040000007802 */ /* 0x000fe20000000f00 */
[----:B------:R-:W-:Y:S01]  /*0430*/  BSSY.RECONVERGENT B2, `(.L_x_179) ;  /* 0x000003c000027945 */ /* 0x000fe20003800200 */
[----:B------:R-:W1:Y:S02]  /*0440*/  S2R R3, SR_CgaCtaId ;  /* 0x0000000000037919 */ /* 0x000e640000008800 */
[----:B-1----:R-:W-:-:S04]  /*0450*/  LEA R0, R3, R0, 0x18 ;  /* 0x0000000003007211 */ /* 0x002fc800078ec0ff */
[C---:B------:R-:W-:Y:S02]  /*0460*/  @P0 LEA R7, R2.reuse, R0, 0x4 ;  /* 0x0000000002070211 */ /* 0x040fe400078e20ff */
[----:B------:R-:W-:-:S04]  /*0470*/  @P0 IADD3 R2, PT, PT, R2, 0x400, RZ ;  /* 0x0000040002020810 */ /* 0x000fc80007ffe0ff */
[C---:B------:R-:W-:Y:S02]  /*0480*/  ISETP.LT.U32.AND P1, PT, R2.reuse, UR6, PT ;  /* 0x0000000602007c0c */ /* 0x040fe4000bf21070 */
[----:B------:R-:W-:-:S04]  /*0490*/  IADD3 R3, PT, PT, -R2, UR6, RZ ;  /* 0x0000000602037c10 */ /* 0x000fc8000fffe1ff */
[----:B------:R-:W-:Y:S01]  /*04a0*/  ISETP.LE.U32.OR P1, PT, R3, 0xc00, !P1 ;  /* 0x00000c000300780c */ /* 0x000fe20004f23470 */
[----:B--2---:R1:W-:Y:S04]  /*04b0*/  @P0 STS.128 [R7], R8 ;  /* 0x0000000807000388 */ /* 0x0043e80000000c00 */
[----:B---3--:R1:W-:Y:S04]  /*04c0*/  @P0 STS.128 [R7+0x1000], R12 ;  /* 0x0010000c07000388 */ /* 0x0083e80000000c00 */
[----:B----4-:R1:W-:Y:S04]  /*04d0*/  @P0 STS.128 [R7+0x2000], R16 ;  /* 0x0020001007000388 */ /* 0x0103e80000000c00 */
[----:B-----5:R1:W-:Y:S01]  /*04e0*/  @P0 STS.128 [R7+0x3000], R20 ;  /* 0x0030001407000388 */ /* 0x0203e20000000c00 */
[----:B------:R-:W-:Y:S01]  /*04f0*/  PLOP3.LUT P0, PT, P0, PT, PT, 0x8, 0x80 ;  /* 0x000000000080781c */ /* 0x000fe2000070e170 */
[----:B------:R-:W-:-:S12]  /*0500*/  @P1 BRA `(.L_x_180) ;  /* 0x0000000000b81947 */ /* 0x000fd80003800000 */
[----:B------:R-:W-:Y:S01]  /*0510*/  IMAD.U32 R4, RZ, RZ, UR6 ;  /* 0x00000006ff047e24 */ /* 0x000fe2000f8e00ff */
[----:B------:R-:W-:-:S04]  /*0520*/  PLOP3.LUT P0, PT, PT, PT, PT, 0x8, 0x80 ;  /* 0x000000000080781c */ /* 0x000fc80003f0e170 */
[----:B------:R-:W-:-:S09]  /*0530*/  IADD3 R4, PT, PT, R4, -0xc00, RZ ;  /* 0xfffff40004047810 */ /* 0x000fd20007ffe0ff */
.L_x_181:
[----:B-1----:R-:W-:-:S05]  /*0540*/  IMAD.WIDE.U32 R26, R2, 0x10, R28 ;  /* 0x00000010021a7825 */ /* 0x002fca00078e001c */
[----:B-1----:R-:W2:Y:S04]  /*0550*/  LDG.E.128 R8, desc[UR12][R26.64] ;  /* 0x0000000c1a087981 */ /* 0x002ea8000c1e1d00 */
[----:B------:R-:W3:Y:S04]  /*0560*/  LDG.E.128 R12, desc[UR12][R26.64+0x1000] ;  /* 0x0010000c1a0c7981 */ /* 0x000ee8000c1e1d00 */
[----:B------:R-:W4:Y:S01]  /*0570*/  LDG.E.128 R16, desc[UR12][R26.64+0x3000] ;  /* 0x0030000c1a107981 */ /* 0x000f22000c1e1d00 */
[C---:B------:R-:W-:Y:S01]  /*0580*/  IADD3 R25, PT, PT, R2.reuse, 0x400, RZ ;  /* 0x0000040002197810 */ /* 0x040fe20007ffe0ff */
[----:B------:R-:W-:-:S02]  /*0590*/  IMAD R3, R2, 0x10, R0 ;  /* 0x0000001002037824 */ /* 0x000fc400078e0200 */
[----:B------:R-:W5:Y:S02]  /*05a0*/  LDG.E.128 R20, desc[UR12][R26.64+0x2000] ;  /* 0x0020000c1a147981 */ /* 0x000f64000c1e1d00 */
[----:B------:R-:W-:Y:S02]  /*05b0*/  IMAD.WIDE.U32 R24, R25, 0x10, R28 ;  /* 0x0000001019187825 */ /* 0x000fe400078e001c */
[----:B--2---:R1:W-:Y:S04]  /*05c0*/  STS.128 [R3], R8 ;  /* 0x0000000803007388 */ /* 0x0043e80000000c00 */
[----:B---3--:R2:W-:Y:S04]  /*05d0*/  STS.128 [R3+0x1000], R12 ;  /* 0x0010000c03007388 */ /* 0x0085e80000000c00 */
[----:B----4-:R3:W-:Y:S04]  /*05e0*/  STS.128 [R3+0x3000], R16 ;  /* 0x0030001003007388 */ /* 0x0107e80000000c00 */
[----:B-1----:R-:W4:Y:S04]  /*05f0*/  LDG.E.128 R8, desc[UR12][R24.64] ;  /* 0x0000000c18087981 */ /* 0x002f28000c1e1d00 */
[----:B--2---:R-:W2:Y:S04]  /*0600*/  LDG.E.128 R12, desc[UR12][R24.64+0x1000] ;  /* 0x0010000c180c7981 */ /* 0x004ea8000c1e1d00 */
[----:B---3--:R-:W3:Y:S01]  /*0610*/  LDG.E.128 R16, desc[UR12][R24.64+0x3000] ;  /* 0x0030000c18107981 */ /* 0x008ee2000c1e1d00 */
[----:B------:R-:W-:-:S05]  /*0620*/  IADD3 R31, PT, PT, R2, 0x800, RZ ;  /* 0x00000800021f7810 */ /* 0x000fca0007ffe0ff */
[----:B------:R-:W-:Y:S01]  /*0630*/  IMAD.WIDE.U32 R30, R31, 0x10, R28 ;  /* 0x000000101f1e7825 */ /* 0x000fe200078e001c */
[----:B-----5:R1:W-:Y:S04]  /*0640*/  STS.128 [R3+0x2000], R20 ;  /* 0x0020001403007388 */ /* 0x0203e80000000c00 */
[----:B-1----:R-:W5:Y:S01]  /*0650*/  LDG.E.128 R20, desc[UR12][R24.64+0x2000] ;  /* 0x0020000c18147981 */ /* 0x002f62000c1e1d00 */
[----:B------:R-:W-:-:S03]  /*0660*/  IADD3 R5, PT, PT, R2, 0xc00, RZ ;  /* 0x00000c0002057810 */ /* 0x000fc60007ffe0ff */
[----:B------:R-:W5:Y:S04]  /*0670*/  LDG.E.128 R24, desc[UR12][R30.64+0x1000] ;  /* 0x0010000c1e187981 */ /* 0x000f68000c1e1d00 */
[----:B----4-:R1:W-:Y:S04]  /*0680*/  STS.128 [R3+0x4000], R8 ;  /* 0x0040000803007388 */ /* 0x0103e80000000c00 */
[----:B--2---:R2:W-:Y:S04]  /*0690*/  STS.128 [R3+0x5000], R12 ;  /* 0x0050000c03007388 */ /* 0x0045e80000000c00 */
[----:B---3--:R3:W-:Y:S04]  /*06a0*/  STS.128 [R3+0x7000], R16 ;  /* 0x0070001003007388 */ /* 0x0087e80000000c00 */
[----:B-1----:R-:W4:Y:S04]  /*06b0*/  LDG.E.128 R8, desc[UR12][R30.64] ;  /* 0x0000000c1e087981 */ /* 0x002f28000c1e1d00 */
[----:B--2---:R-:W2:Y:S04]  /*06c0*/  LDG.E.128 R12, desc[UR12][R30.64+0x2000] ;  /* 0x0020000c1e0c7981 */ /* 0x004ea8000c1e1d00 */
[----:B---3--:R1:W3:Y:S02]  /*06d0*/  LDG.E.128 R16, desc[UR12][R30.64+0x3000] ;  /* 0x0030000c1e107981 */ /* 0x0082e4000c1e1d00 */
[----:B-1----:R-:W-:-:S02]  /*06e0*/  IMAD.WIDE.U32 R30, R5, 0x10, R28 ;  /* 0x00000010051e7825 */ /* 0x002fc400078e001c */
[----:B-----5:R1:W-:Y:S04]  /*06f0*/  STS.128 [R3+0x6000], R20 ;  /* 0x0060001403007388 */ /* 0x0203e80000000c00 */
[----:B-1----:R-:W5:Y:S04]  /*0700*/  LDG.E.128 R20, desc[UR12][R30.64] ;  /* 0x0000000c1e147981 */ /* 0x002f68000c1e1d00 */
[----:B----4-:R1:W-:Y:S04]  /*0710*/  STS.128 [R3+0x8000], R8 ;  /* 0x0080000803007388 */ /* 0x0103e80000000c00 */
[----:B--2---:R2:W-:Y:S04]  /*0720*/  STS.128 [R3+0xa000], R12 ;  /* 0x00a0000c03007388 */ /* 0x0045e80000000c00 */
[----:B---3--:R3:W-:Y:S04]  /*0730*/  STS.128 [R3+0xb000], R16 ;  /* 0x00b0001003007388 */ /* 0x0087e80000000c00 */
[----:B-1----:R-:W4:Y:S04]  /*0740*/  LDG.E.128 R8, desc[UR12][R30.64+0x1000] ;  /* 0x0010000c1e087981 */ /* 0x002f28000c1e1d00 */
[----:B--2---:R-:W2:Y:S04]  /*0750*/  LDG.E.128 R12, desc[UR12][R30.64+0x2000] ;  /* 0x0020000c1e0c7981 */ /* 0x004ea8000c1e1d00 */
[----:B---3--:R-:W3:Y:S01]  /*0760*/  LDG.E.128 R16, desc[UR12][R30.64+0x3000] ;  /* 0x0030000c1e107981 */ /* 0x008ee2000c1e1d00 */
[----:B------:R-:W-:-:S03]  /*0770*/  VIADD R2, R2, 0x1000 ;  /* 0x0000100002027836 */ /* 0x000fc60000000000 */
[----:B------:R1:W-:Y:S02]  /*0780*/  STS.128 [R3+0x9000], R24 ;  /* 0x0090001803007388 */ /* 0x0003e40000000c00 */
[----:B------:R-:W-:Y:S02]  /*0790*/  ISETP.GE.U32.AND P1, PT, R2, R4, PT ;  /* 0x000000040200720c */ /* 0x000fe40003f26070 */
[----:B-----5:R1:W-:Y:S04]  /*07a0*/  STS.128 [R3+0xc000], R20 ;  /* 0x00c0001403007388 */ /* 0x0203e80000000c00 */
[----:B----4-:R1:W-:Y:S04]  /*07b0*/  STS.128 [R3+0xd000], R8 ;  /* 0x00d0000803007388 */ /* 0x0103e80000000c00 */
[----:B--2---:R1:W-:Y:S04]  /*07c0*/  STS.128 [R3+0xe000], R12 ;  /* 0x00e0000c03007388 */ /* 0x0043e80000000c00 */
[----:B---3--:R1:W-:Y:S01]  /*07d0*/  STS.128 [R3+0xf000], R16 ;  /* 0x00f0001003007388 */ /* 0x0083e20000000c00 */
[----:B------:R-:W-:Y:S05]  /*07e0*/  @!P1 BRA `(.L_x_181) ;  /* 0xfffffffc00549947 */ /* 0x000fea000383ffff */
.L_x_180:
[----:B------:R-:W-:Y:S05]  /*07f0*/  BSYNC.RECONVERGENT B2 ;  /* 0x0000000000027941 */ /* 0x000fea0003800200 */
.L_x_179:
[C---:B------:R-:W-:Y:S01]  /*0800*/  ISETP.LT.U32.AND P1, PT, R2.reuse, UR6, PT ;  /* 0x0000000602007c0c */ /* 0x040fe2000bf21070 */
[----:B------:R-:W-:Y:S01]  /*0810*/  BSSY.RECONVERGENT B2, `(.L_x_182) ;  /* 0x000001a000027945 */ /* 0x000fe20003800200 */
[----:B-1----:R-:W-:-:S04]  /*0820*/  IADD3 R3, PT, PT, -R2, UR6, RZ ;  /* 0x0000000602037c10 */ /* 0x002fc8000fffe1ff */
[----:B------:R-:W-:-:S13]  /*0830*/  ISETP.LE.U32.OR P1, PT, R3, 0x400, !P1 ;  /* 0x000004000300780c */ /* 0x000fda0004f23470 */
[----:B------:R-:W-:Y:S05]  /*0840*/  @P1 BRA `(.L_x_183) ;  /* 0x0000000000581947 */ /* 0x000fea0003800000 */
[----:B------:R-:W-:-:S05]  /*0850*/  IMAD.WIDE.U32 R4, R2, 0x10, R28 ;  /* 0x0000001002047825 */ /* 0x000fca00078e001c */
[----:B------:R-:W2:Y:S04]  /*0860*/  LDG.E.128 R12, desc[UR12][R4.64+0x1000] ;  /* 0x0010000c040c7981 */ /* 0x000ea8000c1e1d00 */
[----:B------:R-:W3:Y:S04]  /*0870*/  LDG.E.128 R16, desc[UR12][R4.64+0x2000] ;  /* 0x0020000c04107981 */ /* 0x000ee8000c1e1d00 */
[----:B------:R-:W4:Y:S01]  /*0880*/  LDG.E.128 R8, desc[UR12][R4.64] ;  /* 0x0000000c04087981 */ /* 0x000f22000c1e1d00 */
[C---:B------:R-:W-:Y:S02]  /*0890*/  IADD3 R25, PT, PT, R2.reuse, 0x400, RZ ;  /* 0x0000040002197810 */ /* 0x040fe40007ffe0ff */
[----:B------:R-:W-:-:S03]  /*08a0*/  LEA R3, R2, R0, 0x4 ;  /* 0x0000000002037211 */ /* 0x000fc600078e20ff */
[----:B------:R-:W-:-:S05]  /*08b0*/  IMAD.WIDE.U32 R24, R25, 0x10, R28 ;  /* 0x0000001019187825 */ /* 0x000fca00078e001c */
[----:B------:R-:W5:Y:S04]  /*08c0*/  LDG.E.128 R20, desc[UR12][R24.64+0x2000] ;  /* 0x0020000c18147981 */ /* 0x000f68000c1e1d00 */
[----:B--2---:R1:W-:Y:S04]  /*08d0*/  STS.128 [R3+0x1000], R12 ;  /* 0x0010000c03007388 */ /* 0x0043e80000000c00 */
[----:B---3--:R2:W-:Y:S04]  /*08e0*/  STS.128 [R3+0x2000], R16 ;  /* 0x0020001003007388 */ /* 0x0085e80000000c00 */
[----:B----4-:R3:W-:Y:S04]  /*08f0*/  STS.128 [R3], R8 ;  /* 0x0000000803007388 */ /* 0x0107e80000000c00 */
[----:B-1----:R-:W4:Y:S04]  /*0900*/  LDG.E.128 R12, desc[UR12][R24.64] ;  /* 0x0000000c180c7981 */ /* 0x002f28000c1e1d00 */
[----:B--2---:R-:W2:Y:S04]  /*0910*/  LDG.E.128 R16, desc[UR12][R24.64+0x1000] ;  /* 0x0010000c18107981 */ /* 0x004ea8000c1e1d00 */
[----:B---3--:R-:W3:Y:S04]  /*0920*/  LDG.E.128 R8, desc[UR12][R4.64+0x3000] ;  /* 0x0030000c04087981 */ /* 0x008ee8000c1e1d00 */
[----:B------:R-:W3:Y:S04]  /*0930*/  LDG.E.128 R24, desc[UR12][R24.64+0x3000] ;  /* 0x0030000c18187981 */ /* 0x000ee8000c1e1d00 */
[----:B-----5:R1:W-:Y:S01]  /*0940*/  STS.128 [R3+0x6000], R20 ;  /* 0x0060001403007388 */ /* 0x0203e20000000c00 */
[----:B------:R-:W-:Y:S01]  /*0950*/  PLOP3.LUT P0, PT, PT, PT, PT, 0x8, 0x80 ;  /* 0x000000000080781c */ /* 0x000fe20003f0e170 */
[----:B------:R-:W-:-:S02]  /*0960*/  VIADD R2, R2, 0x800 ;  /* 0x0000080002027836 */ /* 0x000fc40000000000 */
[----:B----4-:R1:W-:Y:S04]  /*0970*/  STS.128 [R3+0x4000], R12 ;  /* 0x0040000c03007388 */ /* 0x0103e80000000c00 */
[----:B--2---:R1:W-:Y:S04]  /*0980*/  STS.128 [R3+0x5000], R16 ;  /* 0x0050001003007388 */ /* 0x0043e80000000c00 */
[----:B---3--:R1:W-:Y:S04]  /*0990*/  STS.128 [R3+0x3000], R8 ;  /* 0x0030000803007388 */ /* 0x0083e80000000c00 */
[----:B------:R1:W-:Y:S02]  /*09a0*/  STS.128 [R3+0x7000], R24 ;  /* 0x0070001803007388 */ /* 0x0003e40000000c00 */
.L_x_183:
[----:B------:R-:W-:Y:S05]  /*09b0*/  BSYNC.RECONVERGENT B2 ;  /* 0x0000000000027941 */ /* 0x000fea0003800200 */
.L_x_182:
[----:B------:R-:W-:-:S13]  /*09c0*/  ISETP.LT.U32.OR P0, PT, R2, UR6, P0 ;  /* 0x0000000602007c0c */ /* 0x000fda0008701470 */
[----:B------:R-:W-:Y:S05]  /*09d0*/  @!P0 BRA `(.L_x_175) ;  /* 0x0000000000288947 */ /* 0x000fea0003800000 */
[----:B------:R-:W-:-:S05]  /*09e0*/  IMAD.WIDE.U32 R28, R2, 0x10, R28 ;  /* 0x00000010021c7825 */ /* 0x000fca00078e001c */
[----:B-1----:R-:W2:Y:S04]  /*09f0*/  LDG.E.128 R8, desc[UR12][R28.64] ;  /* 0x0000000c1c087981 */ /* 0x002ea8000c1e1d00 */
[----:B------:R-:W3:Y:S04]  /*0a00*/  LDG.E.128 R12, desc[UR12][R28.64+0x1000] ;  /* 0x0010000c1c0c7981 */ /* 0x000ee8000c1e1d00 */
[----:B------:R-:W4:Y:S04]  /*0a10*/  LDG.E.128 R16, desc[UR12][R28.64+0x2000] ;  /* 0x0020000c1c107981 */ /* 0x000f28000c1e1d00 */
[----:B------:R-:W5:Y:S01]  /*0a20*/  LDG.E.128 R20, desc[UR12][R28.64+0x3000] ;  /* 0x0030000c1c147981 */ /* 0x000f62000c1e1d00 */
[----:B------:R-:W-:-:S05]  /*0a30*/  LEA R0, R2, R0, 0x4 ;  /* 0x0000000002007211 */ /* 0x000fca00078e20ff */
[----:B--2---:R2:W-:Y:S04]  /*0a40*/  STS.128 [R0], R8 ;  /* 0x0000000800007388 */ /* 0x0045e80000000c00 */
[----:B---3--:R2:W-:Y:S04]  /*0a50*/  STS.128 [R0+0x1000], R12 ;  /* 0x0010000c00007388 */ /* 0x0085e80000000c00 */
[----:B----4-:R2:W-:Y:S04]  /*0a60*/  STS.128 [R0+0x2000], R16 ;  /* 0x0020001000007388 */ /* 0x0105e80000000c00 */
[----:B-----5:R2:W-:Y:S02]  /*0a70*/  STS.128 [R0+0x3000], R20 ;  /* 0x0030001400007388 */ /* 0x0205e40000000c00 */
.L_x_175:
[----:B------:R-:W-:Y:S05]  /*0a80*/  BSYNC.RECONVERGENT B0 ;  /* 0x0000000000007941 */ /* 0x000fea0003800200 */
.L_x_174:
[----:B------:R-:W-:-:S06]  /*0a90*/  ULOP3.LUT UP0, UR18, UR17, 0x3, URZ, 0xc0, !UPT ;  /* 0x0000000311127892 */ /* 0x000fcc000f80c0ff */
[----:B------:R-:W-:-:S04]  /*0aa0*/  PLOP3.LUT P0, PT, PT, PT, UP0, 0x80, 0x8 ;  /* 0x000000000008781c */ /* 0x000fc80003f0f008 */
[----:B------:R-:W-:-:S13]  /*0ab0*/  ISETP.NE.OR P0, PT, R6, RZ, !P0 ;  /* 0x000000ff0600720c */ /* 0x000fda0004705670 */
[----:B------:R-:W-:Y:S05]  /*0ac0*/  @P0 BRA `(.L_x_184) ;  /* 0x0000000c00480947 */ /* 0x000fea0003800000 */
[----:B------:R-:W-:-:S04]  /*0ad0*/  ULOP3.LUT UR19, UR17, 0x7ffffffc, URZ, 0xc0, !UPT ;  /* 0x7ffffffc11137892 */ /* 0x000fc8000f8ec0ff */
[----:B------:R-:W-:-:S06]  /*0ae0*/  UIMAD.WIDE.U32 UR6, UR19, 0x4, UR4 ;  /* 0x00000004130678a5 */ /* 0x000fcc000f8e0004 */
[----:B------:R-:W-:Y:S01]  /*0af0*/  MOV R2, UR6 ;  /* 0x0000000600027c02 */ /* 0x000fe20008000f00 */
[----:B-1----:R-:W-:-:S05]  /*0b00*/  IMAD.U32 R3, RZ, RZ, UR7 ;  /* 0x00000007ff037e24 */ /* 0x002fca000f8e00ff */
[----:B------:R-:W3:Y:S01]  /*0b10*/  LDG.E R2, desc[UR12][R2.64] ;  /* 0x0000000c02027981 */ /* 0x000ee2000c1e1900 */
[----:B------:R-:W1:Y:S01]  /*0b20*/  S2UR UR7, SR_CgaCtaId ;  /* 0x00000000000779c3 */ /* 0x000e620000008800 */
[----:B------:R-:W-:Y:S01]  /*0b30*/  UMOV UR6, 0x400 ;  /* 0x0000040000067882 */ /* 0x000fe20000000000 */
[----:B------:R-:W-:Y:S02]  /*0b40*/  UISETP.NE.AND UP0, UPT, UR18, 0x1, UPT ;  /* 0x000000011200788c */ /* 0x000fe4000bf05270 */
[----:B-1----:R-:W-:-:S04]  /*0b50*/  ULEA UR15, UR7, UR6, 0x18 ;  /* 0x00000006070f7291 */ /* 0x002fc8000f8ec0ff */
[----:B------:R-:W-:-:S09]  /*0b60*/  ULEA UR6, UR19, UR15, 0x2 ;  /* 0x0000000f13067291 */ /* 0x000fd2000f8e10ff */
[----:B---3--:R3:W-:Y:S01]  /*0b70*/  STS [UR6], R2 ;  /* 0x00000002ff007988 */ /* 0x0087e20008000806 */
[----:B------:R-:W-:Y:S05]  /*0b80*/  BRA.U !UP0, `(.L_x_184) ;  /* 0x0000000d08187547 */ /* 0x000fea000b800000 */
[----:B------:R-:W-:Y:S02]  /*0b90*/  UMOV UR20, 0x1 ;  /* 0x0000000100147882 */ /* 0x000fe40000000000 */
[----:B------:R-:W-:-:S09]  /*0ba0*/  UISETP.GE.AND UP0, UPT, UR20, UR18, UPT ;  /* 0x000000121400728c */ /* 0x000fd2000bf06270 */
[----:B------:R-:W-:Y:S05]  /*0bb0*/  BRA.U UP0, `(.L_x_185) ;  /* 0x0000000100dc7547 */ /* 0x000fea000b800000 */
[----:B------:R-:W-:Y:S01]  /*0bc0*/  UIADD3 UR6, UPT, UPT, UR18, -UR20, URZ ;  /* 0x8000001412067290 */ /* 0x000fe2000fffe0ff */
[----:B------:R-:W-:-:S03]  /*0bd0*/  PLOP3.LUT P0, PT, PT, PT, PT, 0x80, 0x8 ;  /* 0x000000000008781c */ /* 0x000fc60003f0f070 */
[----:B------:R-:W-:-:S09]  /*0be0*/  UISETP.GT.AND UP0, UPT, UR6, 0x3, UPT ;  /* 0x000000030600788c */ /* 0x000fd2000bf04270 */
[----:B------:R-:W-:Y:S05]  /*0bf0*/  BRA.U !UP0, `(.L_x_186) ;  /* 0x0000000108787547 */ /* 0x000fea000b800000 */
[----:B------:R-:W-:Y:S01]  /*0c00*/  PLOP3.LUT P0, PT, PT, PT, PT, 0x8, 0x80 ;  /* 0x000000000080781c */ /* 0x000fe20003f0e170 */
[----:B------:R-:W-:-:S12]  /*0c10*/  UIADD3 UR21, UPT, UPT, UR18, -0x3, URZ ;  /* 0xfffffffd12157890 */ /* 0x000fd8000fffe0ff */
.L_x_187:
[----:B------:R-:W-:Y:S02]  /*0c20*/  UIADD3 UR14, UPT, UPT, UR19, UR20, URZ ;  /* 0x00000014130e7290 */ /* 0x000fe4000fffe0ff */
[----:B------:R-:W-:Y:S02]  /*0c30*/  UIADD3 UR6, UPT, UPT, UR19, 0x1, UR20 ;  /* 0x0000000113067890 */ /* 0x000fe4000fffe014 */
[----:B------:R-:W-:Y:S02]  /*0c40*/  UIADD3 UR8, UPT, UPT, UR19, 0x2, UR20 ;  /* 0x0000000213087890 */ /* 0x000fe4000fffe014 */
[----:B------:R-:W-:Y:S02]  /*0c50*/  UIADD3 UR10, UPT, UPT, UR19, 0x3, UR20 ;  /* 0x00000003130a7890 */ /* 0x000fe4000fffe014 */
[----:B------:R-:W-:Y:S02]  /*0c60*/  UIMAD.WIDE.U32 UR22, UR14, 0x4, UR4 ;  /* 0x000000040e1678a5 */ /* 0x000fe4000f8e0004 */
[----:B------:R-:W-:-:S02]  /*0c70*/  UIMAD.WIDE.U32 UR6, UR6, 0x4, UR4 ;  /* 0x00000004060678a5 */ /* 0x000fc4000f8e0004 */
[----:B------:R-:W-:Y:S02]  /*0c80*/  UIMAD.WIDE.U32 UR8, UR8, 0x4, UR4 ;  /* 0x00000004080878a5 */ /* 0x000fe4000f8e0004 */
[----:B------:R-:W-:Y:S01]  /*0c90*/  UIMAD.WIDE.U32 UR10, UR10, 0x4, UR4 ;  /* 0x000000040a0a78a5 */ /* 0x000fe2000f8e0004 */
[----:B-1-3--:R-:W-:Y:S01]  /*0ca0*/  MOV R2, UR22 ;  /* 0x0000001600027c02 */ /* 0x00afe20008000f00 */
[----:B------:R-:W-:Y:S01]  /*0cb0*/  IMAD.U32 R4, RZ, RZ, UR6 ;  /* 0x00000006ff047e24 */ /* 0x000fe2000f8e00ff */
[----:B------:R-:W-:Y:S01]  /*0cc0*/  MOV R3, UR23 ;  /* 0x0000001700037c02 */ /* 0x000fe20008000f00 */
[----:B--2---:R-:W-:Y:S01]  /*0cd0*/  IMAD.U32 R9, RZ, RZ, UR9 ;  /* 0x00000009ff097e24 */ /* 0x004fe2000f8e00ff */
[----:B------:R-:W-:Y:S02]  /*0ce0*/  MOV R8, UR8 ;  /* 0x0000000800087c02 */ /* 0x000fe40008000f00 */
[----:B------:R-:W-:Y:S01]  /*0cf0*/  MOV R10, UR10 ;  /* 0x0000000a000a7c02 */ /* 0x000fe20008000f00 */
[----:B------:R-:W2:Y:S01]  /*0d00*/  LDG.E R2, desc[UR12][R2.64] ;  /* 0x0000000c02027981 */ /* 0x000ea2000c1e1900 */
[----:B------:R-:W-:-:S02]  /*0d10*/  MOV R5, UR7 ;  /* 0x0000000700057c02 */ /* 0x000fc40008000f00 */
[----:B------:R-:W-:Y:S01]  /*0d20*/  MOV R11, UR11 ;  /* 0x0000000b000b7c02 */ /* 0x000fe20008000f00 */
[----:B------:R-:W3:Y:S04]  /*0d30*/  LDG.E R8, desc[UR12][R8.64] ;  /* 0x0000000c08087981 */ /* 0x000ee8000c1e1900 */
[----:B------:R-:W4:Y:S04]  /*0d40*/  LDG.E R4, desc[UR12][R4.64] ;  /* 0x0000000c04047981 */ /* 0x000f28000c1e1900 */
[----:B------:R-:W5:Y:S01]  /*0d50*/  LDG.E R10, desc[UR12][R10.64] ;  /* 0x0000000c0a0a7981 */ /* 0x000f62000c1e1900 */
[----:B------:R-:W-:-:S02]  /*0d60*/  ULEA UR14, UR14, UR15, 0x2 ;  /* 0x0000000f0e0e7291 */ /* 0x000fc4000f8e10ff */
[----:B------:R-:W-:-:S04]  /*0d70*/  UIADD3 UR20, UPT, UPT, UR20, 0x4, URZ ;  /* 0x0000000414147890 */ /* 0x000fc8000fffe0ff */
[----:B------:R-:W-:-:S03]  /*0d80*/  UISETP.GE.AND UP0, UPT, UR20, UR21, UPT ;  /* 0x000000151400728c */ /* 0x000fc6000bf06270 */
[----:B--2---:R1:W-:Y:S04]  /*0d90*/  STS [UR14], R2 ;  /* 0x00000002ff007988 */ /* 0x0043e8000800080e */
[----:B---3--:R1:W-:Y:S04]  /*0da0*/  STS [UR14+0x8], R8 ;  /* 0x00000808ff007988 */ /* 0x0083e8000800080e */
[----:B----4-:R1:W-:Y:S04]  /*0db0*/  STS [UR14+0x4], R4 ;  /* 0x00000404ff007988 */ /* 0x0103e8000800080e */
[----:B-----5:R1:W-:Y:S01]  /*0dc0*/  STS [UR14+0xc], R10 ;  /* 0x00000c0aff007988 */ /* 0x0203e2000800080e */
[----:B------:R-:W-:Y:S05]  /*0dd0*/  BRA.U !UP0, `(.L_x_187) ;  /* 0xfffffffd08907547 */ /* 0x000fea000b83ffff */
.L_x_186:
[----:B------:R-:W-:Y:S02]  /*0de0*/  UIADD3 UR6, UPT, UPT, UR18, -UR20, URZ ;  /* 0x8000001412067290 */ /* 0x000fe4000fffe0ff */
[----:B--2---:R-:W-:Y:S02]  /*0df0*/  IMAD.U32 R0, RZ, RZ, UR18 ;  /* 0x00000012ff007e24 */ /* 0x004fe4000f8e00ff */
[----:B------:R-:W-:-:S09]  /*0e00*/  UISETP.GT.AND UP0, UPT, UR6, 0x1, UPT ;  /* 0x000000010600788c */ /* 0x000fd2000bf04270 */
[----:B------:R-:W-:Y:S05]  /*0e10*/  BRA.U !UP0, `(.L_x_188) ;  /* 0x00000001083c7547 */ /* 0x000fea000b800000 */
[----:B------:R-:W-:Y:S02]  /*0e20*/  UIADD3 UR8, UPT, UPT, UR19, UR20, URZ ;  /* 0x0000001413087290 */ /* 0x000fe4000fffe0ff */
[----:B------:R-:W-:Y:S02]  /*0e30*/  UIADD3 UR6, UPT, UPT, UR19, 0x1, UR20 ;  /* 0x0000000113067890 */ /* 0x000fe4000fffe014 */
[----:B------:R-:W-:Y:S02]  /*0e40*/  UIMAD.WIDE.U32 UR10, UR8, 0x4, UR4 ;  /* 0x00000004080a78a5 */ /* 0x000fe4000f8e0004 */
[----:B------:R-:W-:-:S04]  /*0e50*/  UIMAD.WIDE.U32 UR6, UR6, 0x4, UR4 ;  /* 0x00000004060678a5 */ /* 0x000fc8000f8e0004 */
[----:B-1-3--:R-:W-:Y:S02]  /*0e60*/  MOV R2, UR10 ;  /* 0x0000000a00027c02 */ /* 0x00afe40008000f00 */
[----:B------:R-:W-:Y:S01]  /*0e70*/  IMAD.U32 R4, RZ, RZ, UR6 ;  /* 0x00000006ff047e24 */ /* 0x000fe2000f8e00ff */
[----:B------:R-:W-:Y:S02]  /*0e80*/  MOV R3, UR11 ;  /* 0x0000000b00037c02 */ /* 0x000fe40008000f00 */
[----:B------:R-:W-:-:S03]  /*0e90*/  MOV R5, UR7 ;  /* 0x0000000700057c02 */ /* 0x000fc60008000f00 */
[----:B------:R-:W2:Y:S04]  /*0ea0*/  LDG.E R2, desc[UR12][R2.64] ;  /* 0x0000000c02027981 */ /* 0x000ea8000c1e1900 */
[----:B------:R-:W3:Y:S01]  /*0eb0*/  LDG.E R4, desc[UR12][R4.64] ;  /* 0x0000000c04047981 */ /* 0x000ee2000c1e1900 */
[----:B------:R-:W-:Y:S01]  /*0ec0*/  ULEA UR8, UR8, UR15, 0x2 ;  /* 0x0000000f08087291 */ /* 0x000fe2000f8e10ff */
[----:B------:R-:W-:Y:S01]  /*0ed0*/  PLOP3.LUT P0, PT, PT, PT, PT, 0x8, 0x80 ;  /* 0x000000000080781c */ /* 0x000fe20003f0e170 */
[----:B------:R-:W-:-:S07]  /*0ee0*/  UIADD3 UR20, UPT, UPT, UR20, 0x2, URZ ;  /* 0x0000000214147890 */ /* 0x000fce000fffe0ff */
[----:B--2---:R2:W-:Y:S04]  /*0ef0*/  STS [UR8], R2 ;  /* 0x00000002ff007988 */ /* 0x0045e80008000808 */
[----:B---3--:R2:W-:Y:S02]  /*0f00*/  STS [UR8+0x4], R4 ;  /* 0x00000404ff007988 */ /* 0x0085e40008000808 */
.L_x_188:
[----:B------:R-:W-:-:S13]  /*0f10*/  ISETP.EQ.AND P1, PT, R0, UR20, PT ;  /* 0x0000001400007c0c */ /* 0x000fda000bf22270 */
[----:B------:R-:W-:Y:S05]  /*0f20*/  @!P0 BRA P1, `(.L_x_184) ;  /* 0x0000000800308947 */ /* 0x000fea0000800000 */
.L_x_185:
[----:B------:R-:W-:-:S04]  /*0f30*/  UIADD3 UR6, UPT, UPT, UR19, UR20, URZ ;  /* 0x0000001413067290 */ /* 0x000fc8000fffe0ff */
[----:B------:R-:W-:-:S06]  /*0f40*/  UIMAD.WIDE.U32 UR8, UR6, 0x4, UR4 ;  /* 0x00000004060878a5 */ /* 0x000fcc000f8e0004 */
[----:B-1234-:R-:W-:Y:S01]  /*0f50*/  MOV R2, UR8 ;  /* 0x0000000800027c02 */ /* 0x01efe20008000f00 */
[----:B------:R-:W-:-:S05]  /*0f60*/  IMAD.U32 R3, RZ, RZ, UR9 ;  /* 0x00000009ff037e24 */ /* 0x000fca000f8e00ff */
[----:B------:R-:W2:Y:S01]  /*0f70*/  LDG.E R2, desc[UR12][R2.64] ;  /* 0x0000000c02027981 */ /* 0x000ea2000c1e1900 */
[----:B------:R-:W-:Y:S02]  /*0f80*/  ULEA UR6, UR6, UR15, 0x2 ;  /* 0x0000000f06067291 */ /* 0x000fe4000f8e10ff */
[----:B------:R-:W-:-:S04]  /*0f90*/  UIADD3 UR20, UPT, UPT, UR20, 0x1, URZ ;  /* 0x0000000114147890 */ /* 0x000fc8000fffe0ff */
[----:B------:R-:W-:-:S03]  /*0fa0*/  UISETP.NE.AND UP0, UPT, UR20, UR18, UPT ;  /* 0x000000121400728c */ /* 0x000fc6000bf05270 */
[----:B--2---:R4:W-:Y:S06]  /*0fb0*/  STS [UR6], R2 ;  /* 0x00000002ff007988 */ /* 0x0049ec0008000806 */
[----:B------:R-:W-:Y:S05]  /*0fc0*/  BRA.U UP0, `(.L_x_185) ;  /* 0xfffffffd00d87547 */ /* 0x000fea000b83ffff */
[----:B------:R-:W-:Y:S05]  /*0fd0*/  BRA `(.L_x_184) ;  /* 0x0000000800047947 */ /* 0x000fea0003800000 */
.L_x_173:
[----:B------:R-:W1:Y:S02]  /*0fe0*/  S2R R6, SR_TID.X ;  /* 0x0000000000067919 */ /* 0x000e640000002100 */
[----:B-1----:R-:W-:-:S13]  /*0ff0*/  ISETP.GE.U32.AND P0, PT, R6, UR17, PT ;  /* 0x0000001106007c0c */ /* 0x002fda000bf06070 */
[----:B------:R-:W-:Y:S05]  /*1000*/  @P0 BRA `(.L_x_184) ;  /* 0x0000000400f80947 */ /* 0x000fea0003800000 */
[----:B------:R-:W-:Y:S01]  /*1010*/  MOV R0, R6 ;  /* 0x0000000600007202 */ /* 0x000fe20000000f00 */
[----:B------:R-:W-:Y:S03]  /*1020*/  BSSY.RECONVERGENT B0, `(.L_x_189) ;  /* 0x0000017000007945 */ /* 0x000fe60003800200 */
[----:B------:R-:W-:-:S04]  /*1030*/  LOP3.LUT R2, RZ, R0, RZ, 0x33, !PT ;  /* 0x00000000ff027212 */ /* 0x000fc800078e33ff */
[----:B------:R-:W-:-:S04]  /*1040*/  IADD3 R2, PT, PT, R2, UR17, RZ ;  /* 0x0000001102027c10 */ /* 0x000fc8000fffe0ff */
[C---:B------:R-:W-:Y:S02]  /*1050*/  LOP3.LUT R3, R2.reuse, 0x300, RZ, 0xc0, !PT ;  /* 0x0000030002037812 */ /* 0x040fe400078ec0ff */
[----:B------:R-:W-:Y:S02]  /*1060*/  ISETP.GE.U32.AND P1, PT, R2, 0x300, PT ;  /* 0x000003000200780c */ /* 0x000fe40003f26070 */
[----:B------:R-:W-:-:S13]  /*1070*/  ISETP.NE.AND P0, PT, R3, 0x300, PT ;  /* 0x000003000300780c */ /* 0x000fda0003f05270 */
[----:B------:R-:W-:Y:S05]  /*1080*/  @!P0 BRA `(.L_x_190) ;  /* 0x0000000000408947 */ /* 0x000fea0003800000 */
[----:B------:R-:W1:Y:S01]  /*1090*/  S2R R8, SR_CgaCtaId ;  /* 0x0000000000087919 */ /* 0x000e620000008800 */
[----:B------:R-:W-:Y:S01]  /*10a0*/  MOV R3, 0x400 ;  /* 0x0000040000037802 */ /* 0x000fe20000000f00 */
[----:B------:R-:W-:Y:S01]  /*10b0*/  IMAD.MOV.U32 R4, RZ, RZ, RZ ;  /* 0x000000ffff047224 */ /* 0x000fe200078e00ff */
[----:B------:R-:W-:-:S04]  /*10c0*/  LEA.HI R2, R2, 0x1, RZ, 0x18 ;  /* 0x0000000102027811 */ /* 0x000fc800078fc0ff */
[----:B------:R-:W-:Y:S02]  /*10d0*/  LOP3.LUT R7, R2, 0x3, RZ, 0xc0, !PT ;  /* 0x0000000302077812 */ /* 0x000fe400078ec0ff */
[----:B-1----:R-:W-:-:S07]  /*10e0*/  LEA R9, R8, R3, 0x18 ;  /* 0x0000000308097211 */ /* 0x002fce00078ec0ff */
.L_x_191:
[----:B-1----:R-:W-:Y:S02]  /*10f0*/  MOV R2, UR4 ;  /* 0x0000000400027c02 */ /* 0x002fe40008000f00 */
[----:B------:R-:W-:-:S03]  /*1100*/  MOV R3, UR5 ;  /* 0x0000000500037c02 */ /* 0x000fc60008000f00 */
[----:B------:R-:W-:-:S06]  /*1110*/  IMAD.WIDE.U32 R2, R0, 0x4, R2 ;  /* 0x0000000400027825 */ /* 0x000fcc00078e0002 */
[----:B------:R-:W2:Y:S01]  /*1120*/  LDG.E R2, desc[UR12][R2.64] ;  /* 0x0000000c02027981 */ /* 0x000ea2000c1e1900 */
[----:B------:R-:W-:Y:S01]  /*1130*/  IMAD R5, R0, 0x4, R9 ;  /* 0x0000000400057824 */ /* 0x000fe200078e0209 */
[----:B------:R-:W-:Y:S02]  /*1140*/  IADD3 R4, PT, PT, R4, 0x1, RZ ;  /* 0x0000000104047810 */ /* 0x000fe40007ffe0ff */
[----:B------:R-:W-:Y:S02]  /*1150*/  IADD3 R0, PT, PT, R0, 0x100, RZ ;  /* 0x0000010000007810 */ /* 0x000fe40007ffe0ff */
[----:B------:R-:W-:Y:S01]  /*1160*/  ISETP.NE.AND P0, PT, R4, R7, PT ;  /* 0x000000070400720c */ /* 0x000fe20003f05270 */
[----:B--2---:R1:W-:-:S12]  /*1170*/  STS [R5], R2 ;  /* 0x0000000205007388 */ /* 0x0043d80000000800 */
[----:B------:R-:W-:Y:S05]  /*1180*/  @P0 BRA `(.L_x_191) ;  /* 0xfffffffc00d80947 */ /* 0x000fea000383ffff */
.L_x_190:
[----:B------:R-:W-:Y:S05]  /*1190*/  BSYNC.RECONVERGENT B0 ;  /* 0x0000000000007941 */ /* 0x000fea0003800200 */
.L_x_189:
[----:B------:R-:W-:Y:S05]  /*11a0*/  @!P1 BRA `(.L_x_184) ;  /* 0x0000000400909947 */ /* 0x000fea0003800000 */
[----:B-1----:R-:W1:Y:S01]  /*11b0*/  S2R R2, SR_CgaCtaId ;  /* 0x0000000000027919 */ /* 0x002e620000008800 */
[----:B------:R-:W-:Y:S01]  /*11c0*/  IADD3 R3, PT, PT, -R0, UR17, RZ ;  /* 0x0000001100037c10 */ /* 0x000fe2000fffe1ff */
[----:B------:R-:W-:Y:S01]  /*11d0*/  BSSY.RECONVERGENT B0, `(.L_x_192) ;  /* 0x0000036000007945 */ /* 0x000fe20003800200 */
[----:B------:R-:W-:Y:S02]  /*11e0*/  PLOP3.LUT P0, PT, PT, PT, PT, 0x80, 0x8 ;  /* 0x000000000008781c */ /* 0x000fe40003f0f070 */
[----:B------:R-:W-:Y:S02]  /*11f0*/  ISETP.GT.AND P1, PT, R3, 0xc00, PT ;  /* 0x00000c000300780c */ /* 0x000fe40003f24270 */
[----:B------:R-:W-:-:S04]  /*1200*/  MOV R3, 0x400 ;  /* 0x0000040000037802 */ /* 0x000fc80000000f00 */
[----:B-1----:R-:W-:-:S07]  /*1210*/  LEA R3, R2, R3, 0x18 ;  /* 0x0000000302037211 */ /* 0x002fce00078ec0ff */
[----:B------:R-:W-:Y:S05]  /*1220*/  @!P1 BRA `(.L_x_193) ;  /* 0x0000000000c09947 */ /* 0x000fea0003800000 */
[----:B------:R-:W-:Y:S01]  /*1230*/  IMAD.U32 R7, RZ, RZ, UR17 ;  /* 0x00000011ff077e24 */ /* 0x000fe2000f8e00ff */
[----:B------:R-:W-:-:S04]  /*1240*/  PLOP3.LUT P0, PT, PT, PT, PT, 0x8, 0x80 ;  /* 0x000000000080781c */ /* 0x000fc80003f0e170 */
[----:B------:R-:W-:-:S09]  /*1250*/  IADD3 R7, PT, PT, R7, -0xc00, RZ ;  /* 0xfffff40007077810 */ /* 0x000fd20007ffe0ff */
.L_x_194:
[----:B------:R-:W-:Y:S01]  /*1260*/  MOV R10, UR4 ;  /* 0x00000004000a7c02 */ /* 0x000fe20008000f00 */
[----:B------:R-:W-:Y:S01]  /*1270*/  IMAD.U32 R11, RZ, RZ, UR5 ;  /* 0x00000005ff0b7e24 */ /* 0x000fe2000f8e00ff */
[C---:B------:R-:W-:Y:S01]  /*1280*/  IADD3 R9, PT, PT, R0.reuse, 0x400, RZ ;  /* 0x0000040000097810 */ /* 0x040fe20007ffe0ff */
[C---:B-1----:R-:W-:Y:S01]  /*1290*/  VIADD R15, R0.reuse, 0xc00 ;  /* 0x00000c00000f7836 */ /* 0x042fe20000000000 */
[C---:B------:R-:W-:Y:S01]  /*12a0*/  IADD3 R5, PT, PT, R0.reuse, 0x800, RZ ;  /* 0x0000080000057810 */ /* 0x040fe20007ffe0ff */
[----:B------:R-:W-:-:S04]  /*12b0*/  IMAD.WIDE.U32 R12, R0, 0x4, R10 ;  /* 0x00000004000c7825 */ /* 0x000fc800078e000a */
[--C-:B------:R-:W-:Y:S01]  /*12c0*/  IMAD.WIDE.U32 R8, R9, 0x4, R10.reuse ;  /* 0x0000000409087825 */ /* 0x100fe200078e000a */
[----:B------:R-:W2:Y:S03]  /*12d0*/  LDG.E R2, desc[UR12][R12.64] ;  /* 0x0000000c0c027981 */ /* 0x000ea6000c1e1900 */
[--C-:B------:R-:W-:Y:S01]  /*12e0*/  IMAD.WIDE.U32 R4, R5, 0x4, R10.reuse ;  /* 0x0000000405047825 */ /* 0x100fe200078e000a */
[----:B------:R-:W3:Y:S03]  /*12f0*/  LDG.E R14, desc[UR12][R12.64+0x400] ;  /* 0x0004000c0c0e7981 */ /* 0x000ee6000c1e1900 */
[----:B------:R-:W-:Y:S01]  /*1300*/  IMAD.WIDE.U32 R10, R15, 0x4, R10 ;  /* 0x000000040f0a7825 */ /* 0x000fe200078e000a */
[----:B------:R-:W4:Y:S04]  /*1310*/  LDG.E R16, desc[UR12][R12.64+0xc00] ;  /* 0x000c000c0c107981 */ /* 0x000f28000c1e1900 */
[----:B------:R-:W5:Y:S04]  /*1320*/  LDG.E R15, desc[UR12][R12.64+0x800] ;  /* 0x0008000c0c0f7981 */ /* 0x000f68000c1e1900 */
        /* <DEDUP_REMOVED lines=11> */
[----:B------:R-:W5:Y:S01]  /*13e0*/  LDG.E R13, desc[UR12][R10.64+0xc00] ;  /* 0x000c000c0a0d7981 */ /* 0x000f62000c1e1900 */
[----:B------:R-:W-:-:S02]  /*13f0*/  LEA R27, R0, R3, 0x2 ;  /* 0x00000003001b7211 */ /* 0x000fc400078e10ff */
[----:B------:R-:W-:-:S04]  /*1400*/  IADD3 R0, PT, PT, R0, 0x1000, RZ ;  /* 0x0000100000007810 */ /* 0x000fc80007ffe0ff */
[----:B------:R-:W-:Y:S01]  /*1410*/  ISETP.GE.AND P1, PT, R0, R7, PT ;  /* 0x000000070000720c */ /* 0x000fe20003f26270 */
[----:B--2---:R1:W-:Y:S04]  /*1420*/  STS [R27], R2 ;  /* 0x000000021b007388 */ /* 0x0043e80000000800 */
[----:B---3--:R1:W-:Y:S04]  /*1430*/  STS [R27+0x400], R14 ;  /* 0x0004000e1b007388 */ /* 0x0083e80000000800 */
[----:B----4-:R1:W-:Y:S04]  /*1440*/  STS [R27+0xc00], R16 ;  /* 0x000c00101b007388 */ /* 0x0103e80000000800 */
[----:B-----5:R1:W-:Y:S04]  /*1450*/  STS [R27+0x800], R15 ;  /* 0x0008000f1b007388 */ /* 0x0203e80000000800 */
[----:B------:R1:W-:Y:S04]  /*1460*/  STS [R27+0x1000], R17 ;  /* 0x001000111b007388 */ /* 0x0003e80000000800 */
        /* <DEDUP_REMOVED lines=10> */
[----:B------:R1:W-:Y:S01]  /*1510*/  STS [R27+0x3c00], R13 ;  /* 0x003c000d1b007388 */ /* 0x0003e20000000800 */
[----:B------:R-:W-:Y:S05]  /*1520*/  @!P1 BRA `(.L_x_194) ;  /* 0xfffffffc004c9947 */ /* 0x000fea000383ffff */
.L_x_193:
[----:B------:R-:W-:Y:S05]  /*1530*/  BSYNC.RECONVERGENT B0 ;  /* 0x0000000000007941 */ /* 0x000fea0003800200 */
.L_x_192:
[----:B-1----:R-:W-:Y:S01]  /*1540*/  IADD3 R2, PT, PT, -R0, UR17, RZ ;  /* 0x0000001100027c10 */ /* 0x002fe2000fffe1ff */
[----:B------:R-:W-:Y:S03]  /*1550*/  BSSY.RECONVERGENT B0, `(.L_x_195) ;  /* 0x000001b000007945 */ /* 0x000fe60003800200 */
[----:B------:R-:W-:-:S13]  /*1560*/  ISETP.GT.AND P1, PT, R2, 0x400, PT ;  /* 0x000004000200780c */ /* 0x000fda0003f24270 */
[----:B------:R-:W-:Y:S05]  /*1570*/  @!P1 BRA `(.L_x_196) ;  /* 0x0000000000609947 */ /* 0x000fea0003800000 */
[----:B------:R-:W-:Y:S01]  /*1580*/  MOV R9, UR5 ;  /* 0x0000000500097c02 */ /* 0x000fe20008000f00 */
[----:B------:R-:W-:Y:S01]  /*1590*/  IMAD.U32 R8, RZ, RZ, UR4 ;  /* 0x00000004ff087e24 */ /* 0x000fe2000f8e00ff */
[----:B------:R-:W-:-:S03]  /*15a0*/  IADD3 R7, PT, PT, R0, 0x400, RZ ;  /* 0x0000040000077810 */ /* 0x000fc60007ffe0ff */
[----:B------:R-:W-:-:S04]  /*15b0*/  IMAD.WIDE.U32 R4, R0, 0x4, R8 ;  /* 0x0000000400047825 */ /* 0x000fc800078e0008 */
[----:B------:R-:W-:Y:S01]  /*15c0*/  IMAD.WIDE.U32 R8, R7, 0x4, R8 ;  /* 0x0000000407087825 */ /* 0x000fe200078e0008 */
[----:B------:R-:W2:Y:S04]  /*15d0*/  LDG.E R2, desc[UR12][R4.64] ;  /* 0x0000000c04027981 */ /* 0x000ea8000c1e1900 */
[----:B------:R-:W3:Y:S04]  /*15e0*/  LDG.E R10, desc[UR12][R4.64+0x400] ;  /* 0x0004000c040a7981 */ /* 0x000ee8000c1e1900 */
[----:B------:R-:W4:Y:S04]  /*15f0*/  LDG.E R12, desc[UR12][R4.64+0x800] ;  /* 0x0008000c040c7981 */ /* 0x000f28000c1e1900 */
[----:B------:R-:W5:Y:S04]  /*1600*/  LDG.E R14, desc[UR12][R4.64+0xc00] ;  /* 0x000c000c040e7981 */ /* 0x000f68000c1e1900 */
[----:B------:R-:W5:Y:S04]  /*1610*/  LDG.E R16, desc[UR12][R8.64] ;  /* 0x0000000c08107981 */ /* 0x000f68000c1e1900 */
[----:B------:R-:W5:Y:S04]  /*1620*/  LDG.E R18, desc[UR12][R8.64+0x400] ;  /* 0x0004000c08127981 */ /* 0x000f68000c1e1900 */
[----:B------:R-:W5:Y:S04]  /*1630*/  LDG.E R20, desc[UR12][R8.64+0x800] ;  /* 0x0008000c08147981 */ /* 0x000f68000c1e1900 */
[----:B------:R-:W5:Y:S01]  /*1640*/  LDG.E R22, desc[UR12][R8.64+0xc00] ;  /* 0x000c000c08167981 */ /* 0x000f62000c1e1900 */
[----:B------:R-:W-:Y:S01]  /*1650*/  IMAD R7, R0, 0x4, R3 ;  /* 0x0000000400077824 */ /* 0x000fe200078e0203 */
[----:B------:R-:W-:-:S02]  /*1660*/  PLOP3.LUT P0, PT, PT, PT, PT, 0x8, 0x80 ;  /* 0x000000000080781c */ /* 0x000fc40003f0e170 */
[----:B------:R-:W-:Y:S02]  /*1670*/  IADD3 R0, PT, PT, R0, 0x800, RZ ;  /* 0x0000080000007810 */ /* 0x000fe40007ffe0ff */
[----:B--2---:R1:W-:Y:S04]  /*1680*/  STS [R7], R2 ;  /* 0x0000000207007388 */ /* 0x0043e80000000800 */
[----:B---3--:R1:W-:Y:S04]  /*1690*/  STS [R7+0x400], R10 ;  /* 0x0004000a07007388 */ /* 0x0083e80000000800 */
[----:B----4-:R1:W-:Y:S04]  /*16a0*/  STS [R7+0x800], R12 ;  /* 0x0008000c07007388 */ /* 0x0103e80000000800 */
[----:B-----5:R1:W-:Y:S04]  /*16b0*/  STS [R7+0xc00], R14 ;  /* 0x000c000e07007388 */ /* 0x0203e80000000800 */
[----:B------:R1:W-:Y:S04]  /*16c0*/  STS [R7+0x1000], R16 ;  /* 0x0010001007007388 */ /* 0x0003e80000000800 */
[----:B------:R1:W-:Y:S04]  /*16d0*/  STS [R7+0x1400], R18 ;  /* 0x0014001207007388 */ /* 0x0003e80000000800 */
[----:B------:R1:W-:Y:S04]  /*16e0*/  STS [R7+0x1800], R20 ;  /* 0x0018001407007388 */ /* 0x0003e80000000800 */
[----:B------:R1:W-:Y:S02]  /*16f0*/  STS [R7+0x1c00], R22 ;  /* 0x001c001607007388 */ /* 0x0003e40000000800 */
.L_x_196:
[----:B------:R-:W-:Y:S05]  /*1700*/  BSYNC.RECONVERGENT B0 ;  /* 0x0000000000007941 */ /* 0x000fea0003800200 */
.L_x_195:
[----:B------:R-:W-:-:S13]  /*1710*/  ISETP.LT.OR P0, PT, R0, UR17, P0 ;  /* 0x0000001100007c0c */ /* 0x000fda0008701670 */
[----:B------:R-:W-:Y:S05]  /*1720*/  @!P0 BRA `(.L_x_184) ;  /* 0x0000000000308947 */ /* 0x000fea0003800000 */
[----:B------:R-:W-:Y:S01]  /*1730*/  MOV R4, UR4 ;  /* 0x0000000400047c02 */ /* 0x000fe20008000f00 */
[----:B------:R-:W-:-:S04]  /*1740*/  IMAD.U32 R5, RZ, RZ, UR5 ;  /* 0x00000005ff057e24 */ /* 0x000fc8000f8e00ff */
[----:B------:R-:W-:-:S05]  /*1750*/  IMAD.WIDE.U32 R4, R0, 0x4, R4 ;  /* 0x0000000400047825 */ /* 0x000fca00078e0004 */
[----:B-1----:R-:W2:Y:S04]  /*1760*/  LDG.E R2, desc[UR12][R4.64] ;  /* 0x0000000c04027981 */ /* 0x002ea8000c1e1900 */
[----:B------:R-:W3:Y:S04]  /*1770*/  LDG.E R8, desc[UR12][R4.64+0x400] ;  /* 0x0004000c04087981 */ /* 0x000ee8000c1e1900 */
[----:B------:R-:W4:Y:S04]  /*1780*/  LDG.E R10, desc[UR12][R4.64+0x800] ;  /* 0x0008000c040a7981 */ /* 0x000f28000c1e1900 */
[----:B------:R-:W5:Y:S01]  /*1790*/  LDG.E R12, desc[UR12][R4.64+0xc00] ;  /* 0x000c000c040c7981 */ /* 0x000f62000c1e1900 */
[----:B------:R-:W-:-:S05]  /*17a0*/  LEA R3, R0, R3, 0x2 ;  /* 0x0000000300037211 */ /* 0x000fca00078e10ff */
[----:B--2---:R2:W-:Y:S04]  /*17b0*/  STS [R3], R2 ;  /* 0x0000000203007388 */ /* 0x0045e80000000800 */
[----:B---3--:R2:W-:Y:S04]  /*17c0*/  STS [R3+0x400], R8 ;  /* 0x0004000803007388 */ /* 0x0085e80000000800 */
[----:B----4-:R2:W-:Y:S04]  /*17d0*/  STS [R3+0x800], R10 ;  /* 0x0008000a03007388 */ /* 0x0105e80000000800 */
[----:B-----5:R2:W-:Y:S02]  /*17e0*/  STS [R3+0xc00], R12 ;  /* 0x000c000c03007388 */ /* 0x0205e40000000800 */
.L_x_184:
[----:B------:R-:W-:Y:S05]  /*17f0*/  BSYNC.RECONVERGENT B1 ;  /* 0x0000000000017941 */ /* 0x000fea0003800200 */
.L_x_172:
[----:B------:R-:W5:Y:S08]  /*1800*/  S2UR UR7, SR_CTAID.X ;  /* 0x00000000000779c3 */ /* 0x000f700000002500 */
[----:B------:R-:W-:Y:S08]  /*1810*/  BAR.SYNC.DEFER_BLOCKING 0x0 ;  /* 0x0000000000007b1d */ /* 0x000ff00000010000 */
[----:B--2---:R-:W2:Y:S01]  /*1820*/  LDC R0, c[0x0][0x3a4] ;  /* 0x0000e900ff007b82 */ /* 0x004ea20000000800 */
[----:B-----5:R-:W-:-:S06]  /*1830*/  USHF.L.U32 UR7, UR7, 0x9, URZ ;  /* 0x0000000907077899 */ /* 0x020fcc00080006ff */
[----:B--2---:R-:W-:-:S13]  /*1840*/  ISETP.LE.AND P0, PT, R0, UR7, PT ;  /* 0x0000000700007c0c */ /* 0x004fda000bf03270 */
[----:B------:R-:W-:Y:S05]  /*1850*/  @P0 EXIT ;  /* 0x000000000000094d */ /* 0x000fea0003800000 */
[----:B-1----:R-:W1:Y:S01]  /*1860*/  S2R R25, SR_TID.Y ;  /* 0x0000000000197919 */ /* 0x002e620000002200 */
[----:B------:R-:W2:Y:S01]  /*1870*/  LDCU UR4, c[0x0][0x364] ;  /* 0x00006c80ff0477ac */ /* 0x000ea20008000800 */
[----:B------:R-:W-:Y:S01]  /*1880*/  IMAD.U32 R3, RZ, RZ, UR17 ;  /* 0x00000011ff037e24 */ /* 0x000fe2000f8e00ff */
[----:B------:R-:W-:Y:S01]  /*1890*/  MOV R26, UR7 ;  /* 0x00000007001a7c02 */ /* 0x000fe20008000f00 */
[----:B------:R-:W5:Y:S01]  /*18a0*/  S2R R0, SR_TID.Z ;  /* 0x0000000000007919 */ /* 0x000f620000002300 */
[----:B------:R-:W3:Y:S01]  /*18b0*/  LDCU UR6, c[0x0][0x368] ;  /* 0x00006d00ff0677ac */ /* 0x000ee20008000800 */
[----:B------:R-:W-:Y:S01]  /*18c0*/  BSSY.RECONVERGENT B0, `(.L_x_197) ;  /* 0x000002d000007945 */ /* 0x000fe20003800200 */
[----:B------:R-:W-:Y:S01]  /*18d0*/  IADD3 R24, PT, PT, R3, 0x1fe, -R6 ;  /* 0x000001fe03187810 */ /* 0x000fe20007ffe806 */
[----:B------:R-:W-:Y:S02]  /*18e0*/  UIADD3 UR11, UPT, UPT, UR17, 0x1ff, URZ ;  /* 0x000001ff110b7890 */ /* 0x000fe4000fffe0ff */
[----:B------:R-:W-:-:S02]  /*18f0*/  UIADD3 UR8, UPT, UPT, UR17, -0x4, URZ ;  /* 0xfffffffc11087890 */ /* 0x000fc4000fffe0ff */
[----:B--2---:R-:W-:-:S04]  /*1900*/  USHF.L.U32 UR4, UR4, 0x8, URZ ;  /* 0x0000000804047899 */ /* 0x004fc800080006ff */
[----:B---3--:R-:W-:Y:S01]  /*1910*/  UIMAD UR6, UR4, UR6, URZ ;  /* 0x00000006040672a4 */ /* 0x008fe2000f8e02ff */
[----:B-1----:R-:W-:-:S05]  /*1920*/  LEA R25, R25, R6, 0x8 ;  /* 0x0000000619197211 */ /* 0x002fca00078e40ff */
[----:B-----5:R-:W-:-:S05]  /*1930*/  IMAD R25, R0, UR4, R25 ;  /* 0x0000000400197c24 */ /* 0x020fca000f8e0219 */
[----:B------:R-:W-:-:S04]  /*1940*/  IADD3 R0, P0, PT, R25, UR6, RZ ;  /* 0x0000000619007c10 */ /* 0x000fc8000ff1e0ff */
[----:B------:R-:W-:Y:S02]  /*1950*/  IADD3.X R5, PT, PT, RZ, RZ, RZ, P0, !PT ;  /* 0x000000ffff057210 */ /* 0x000fe400007fe4ff */
[C---:B------:R-:W-:Y:S02]  /*1960*/  ISETP.GT.U32.AND P1, PT, R0.reuse, UR11, PT ;  /* 0x0000000b00007c0c */ /* 0x040fe4000bf24070 */
[C---:B------:R-:W-:Y:S02]  /*1970*/  ISETP.GE.U32.AND P0, PT, R0.reuse, UR11, PT ;  /* 0x0000000b00007c0c */ /* 0x040fe4000bf06070 */
[C---:B------:R-:W-:Y:S02]  /*1980*/  ISETP.GT.U32.AND.EX P1, PT, R5.reuse, RZ, PT, P1 ;  /* 0x000000ff0500720c */ /* 0x040fe40003f24110 */
[----:B------:R-:W-:Y:S02]  /*1990*/  ISETP.GE.U32.AND.EX P0, PT, R5, RZ, PT, P0 ;  /* 0x000000ff0500720c */ /* 0x000fe40003f06100 */
[----:B------:R-:W-:-:S02]  /*19a0*/  SEL R9, R0, UR11, P1 ;  /* 0x0000000b00097c07 */ /* 0x000fc40008800000 */
[----:B------:R-:W-:Y:S02]  /*19b0*/  SEL R7, RZ, 0x1, P0 ;  /* 0x00000001ff077807 */ /* 0x000fe40000000000 */
[----:B------:R-:W-:Y:S02]  /*19c0*/  SEL R8, R5, RZ, P1 ;  /* 0x000000ff05087207 */ /* 0x000fe40000800000 */
[----:B------:R-:W-:-:S04]  /*19d0*/  IADD3 R9, P0, P1, R9, -R0, -R7 ;  /* 0x8000000009097210 */ /* 0x000fc8000791e807 */
[----:B------:R-:W-:-:S04]  /*19e0*/  IADD3.X R8, PT, PT, R8, -0x1, ~R5, P0, P1 ;  /* 0xffffffff08087810 */ /* 0x000fc800007e2c05 */
[----:B------:R-:W-:-:S13]  /*19f0*/  ISETP.NE.U32.AND P0, PT, R8, RZ, PT ;  /* 0x000000ff0800720c */ /* 0x000fda0003f05070 */
[----:B------:R-:W-:Y:S05]  /*1a00*/  @P0 BRA `(.L_x_198) ;  /* 0x0000000000500947 */ /* 0x000fea0003800000 */
[----:B------:R-:W1:Y:S01]  /*1a10*/  I2F.U32.RP R4, UR6 ;  /* 0x0000000600047d06 */ /* 0x000e620008209000 */
[----:B------:R-:W-:Y:S02]  /*1a20*/  IADD3 R11, PT, PT, RZ, -UR6, RZ ;  /* 0x80000006ff0b7c10 */ /* 0x000fe4000fffe0ff */
[----:B------:R-:W-:-:S05]  /*1a30*/  ISETP.NE.U32.AND P2, PT, RZ, UR6, PT ;  /* 0x00000006ff007c0c */ /* 0x000fca000bf45070 */
[----:B-1----:R-:W4:Y:S02]  /*1a40*/  MUFU.RCP R4, R4 ;  /* 0x0000000400047308 */ /* 0x002f240000001000 */
[----:B----4-:R-:W-:-:S06]  /*1a50*/  IADD3 R2, PT, PT, R4, 0xffffffe, RZ ;  /* 0x0ffffffe04027810 */ /* 0x010fcc0007ffe0ff */
[----:B------:R1:W2:Y:S02]  /*1a60*/  F2I.FTZ.U32.TRUNC.NTZ R3, R2 ;  /* 0x0000000200037305 */ /* 0x0002a4000021f000 */
[----:B-1----:R-:W-:Y:S02]  /*1a70*/  IMAD.MOV.U32 R2, RZ, RZ, RZ ;  /* 0x000000ffff027224 */ /* 0x002fe400078e00ff */
[----:B--2---:R-:W-:-:S04]  /*1a80*/  IMAD R11, R11, R3, RZ ;  /* 0x000000030b0b7224 */ /* 0x004fc800078e02ff */
[----:B------:R-:W-:-:S04]  /*1a90*/  IMAD.HI.U32 R8, R3, R11, R2 ;  /* 0x0000000b03087227 */ /* 0x000fc800078e0002 */
[----:B------:R-:W-:Y:S02]  /*1aa0*/  HFMA2 R3, -RZ, RZ, 0, 0 ;  /* 0x00000000ff037431 */ /* 0x000fe400000001ff */
[----:B------:R-:W-:-:S05]  /*1ab0*/  IMAD.HI.U32 R2, R8, R9, RZ ;  /* 0x0000000908027227 */ /* 0x000fca00078e00ff */
[----:B------:R-:W-:-:S05]  /*1ac0*/  IADD3 R8, PT, PT, -R2, RZ, RZ ;  /* 0x000000ff02087210 */ /* 0x000fca0007ffe1ff */
[----:B------:R-:W-:-:S05]  /*1ad0*/  IMAD R9, R8, UR6, R9 ;  /* 0x0000000608097c24 */ /* 0x000fca000f8e0209 */
[----:B------:R-:W-:-:S13]  /*1ae0*/  ISETP.GE.U32.AND P0, PT, R9, UR6, PT ;  /* 0x0000000609007c0c */ /* 0x000fda000bf06070 */
[----:B------:R-:W-:Y:S02]  /*1af0*/  @P0 IADD3 R9, PT, PT, R9, -UR6, RZ ;  /* 0x8000000609090c10 */ /* 0x000fe4000fffe0ff */
[----:B------:R-:W-:Y:S02]  /*1b00*/  @P0 IADD3 R2, PT, PT, R2, 0x1, RZ ;  /* 0x0000000102020810 */ /* 0x000fe40007ffe0ff */
[----:B------:R-:W-:-:S13]  /*1b10*/  ISETP.GE.U32.AND P1, PT, R9, UR6, PT ;  /* 0x0000000609007c0c */ /* 0x000fda000bf26070 */
[----:B------:R-:W-:Y:S01]  /*1b20*/  @P1 VIADD R2, R2, 0x1 ;  /* 0x0000000102021836 */ /* 0x000fe20000000000 */
[----:B------:R-:W-:Y:S01]  /*1b30*/  @!P2 LOP3.LUT R2, RZ, UR6, RZ, 0x33, !PT ;  /* 0x00000006ff02ac12 */ /* 0x000fe2000f8e33ff */
[----:B------:R-:W-:Y:S06]  /*1b40*/  BRA `(.L_x_199) ;  /* 0x0000000000107947 */ /* 0x000fec0003800000 */
.L_x_198:
[----:B------:R-:W-:-:S07]  /*1b50*/  MOV R4, 0x1b70 ;  /* 0x00001b7000047802 */ /* 0x000fce0000000f00 */
[----:B----4-:R-:W-:Y:S05]  /*1b60*/  CALL.REL.NOINC `($__internal_0_$__cuda_sm20_div_u64) ;  /* 0x0000003400c87944 */ /* 0x010fea0003c00000 */
[----:B------:R-:W-:Y:S02]  /*1b70*/  MOV R2, R8 ;  /* 0x0000000800027202 */ /* 0x000fe40000000f00 */
[----:B------:R-:W-:-:S07]  /*1b80*/  MOV R3, R9 ;  /* 0x0000000900037202 */ /* 0x000fce0000000f00 */
.L_x_199:
[----:B------:R-:W-:Y:S05]  /*1b90*/  BSYNC.RECONVERGENT B0 ;  /* 0x0000000000007941 */ /* 0x000fea0003800200 */
.L_x_197:
[----:B------:R-:W1:Y:S01]  /*1ba0*/  S2UR UR7, SR_CgaCtaId ;  /* 0x00000000000779c3 */ /* 0x000e620000008800 */
[----:B------:R-:W-:Y:S01]  /*1bb0*/  ULEA UR4, UR17, 0xf, 0x2 ;  /* 0x0000000f11047891 */ /* 0x000fe2000f8e10ff */
[----:B------:R-:W-:Y:S01]  /*1bc0*/  IADD3 RZ, P1, PT, R0, UR6, RZ ;  /* 0x0000000600ff7c10 */ /* 0x000fe2000ff3e0ff */
[----:B------:R-:W-:Y:S01]  /*1bd0*/  UMOV UR5, 0x400 ;  /* 0x0000040000057882 */ /* 0x000fe20000000000 */
[----:B------:R-:W-:Y:S01]  /*1be0*/  IADD3 R0, P0, PT, R2, R7, RZ ;  /* 0x0000000702007210 */ /* 0x000fe20007f1e0ff */
[----:B------:R-:W-:Y:S01]  /*1bf0*/  ULOP3.LUT UR4, UR4, 0xfffffff0, URZ, 0xc0, !UPT ;  /* 0xfffffff004047892 */ /* 0x000fe2000f8ec0ff */
[----:B------:R-:W-:Y:S01]  /*1c00*/  IADD3 R7, PT, PT, R6, 0x100, RZ ;  /* 0x0000010006077810 */ /* 0x000fe20007ffe0ff */
[----:B------:R-:W-:Y:S01]  /*1c10*/  ULEA.HI UR8, UR8, 0x1, URZ, 0x1e ;  /* 0x0000000108087891 */ /* 0x000fe2000f8ff0ff */
[----:B------:R-:W-:Y:S01]  /*1c20*/  IADD3.X R5, PT, PT, RZ, R5, RZ, P1, !PT ;  /* 0x00000005ff057210 */ /* 0x000fe20000ffe4ff */
[----:B------:R-:W-:Y:S01]  /*1c30*/  IMAD.X R2, RZ, RZ, R3, P0 ;  /* 0x000000ffff027224 */ /* 0x000fe200000e0603 */
[----:B------:R-:W2:Y:S01]  /*1c40*/  LDCU UR14, c[0x0][0x370] ;  /* 0x00006e00ff0e77ac */ /* 0x000ea20008000800 */
[----:B------:R-:W-:-:S02]  /*1c50*/  ULOP3.LUT UR15, UR8, 0x3, URZ, 0xc0, !UPT ;  /* 0x00000003080f7892 */ /* 0x000fc4000f8ec0ff */
[----:B------:R-:W-:Y:S02]  /*1c60*/  ULOP3.LUT UR8, UR8, 0x7ffffffc, URZ, 0xc0, !UPT ;  /* 0x7ffffffc08087892 */ /* 0x000fe4000f8ec0ff */
[----:B-1----:R-:W-:-:S04]  /*1c70*/  ULEA UR7, UR7, UR5, 0x18 ;  /* 0x0000000507077291 */ /* 0x002fc8000f8ec0ff */
[----:B------:R-:W-:-:S06]  /*1c80*/  UIADD3 UR7, UPT, UPT, UR7, UR4, URZ ;  /* 0x0000000407077290 */ /* 0x000fcc000fffe0ff */
[----:B------:R-:W-:-:S05]  /*1c90*/  LEA R23, R6, UR7, 0x3 ;  /* 0x0000000706177c11 */ /* 0x000fca000f8e18ff */
[----:B--2---:R-:W-:-:S07]  /*1ca0*/  IMAD R22, R6, -0x4, R23 ;  /* 0xfffffffc06167824 */ /* 0x004fce00078e0217 */
.L_x_249:
[----:B------:R-:W1:Y:S01]  /*1cb0*/  LDCU UR4, c[0x0][0x3a4] ;  /* 0x00007480ff0477ac */ /* 0x000e620008000800 */
[----:B--2---:R-:W-:Y:S01]  /*1cc0*/  MOV R11, UR17 ;  /* 0x00000011000b7c02 */ /* 0x004fe20008000f00 */
[----:B------:R-:W-:Y:S03]  /*1cd0*/  BSSY.RECONVERGENT B0, `(.L_x_200) ;  /* 0x00000c3000007945 */ /* 0x000fe60003800200 */
[----:B------:R-:W-:-:S04]  /*1ce0*/  IADD3 R11, PT, PT, R26, 0x1, -R11 ;  /* 0x000000011a0b7810 */ /* 0x000fc80007ffe80b */
[----:B------:R-:W-:Y:S01]  /*1cf0*/  IADD3 R4, PT, PT, R11, UR11, RZ ;  /* 0x0000000b0b047c10 */ /* 0x000fe2000fffe0ff */
[----:B-1----:R-:W-:-:S05]  /*1d00*/  IMAD.U32 R3, RZ, RZ, UR4 ;  /* 0x00000004ff037e24 */ /* 0x002fca000f8e00ff */
[----:B------:R-:W-:-:S04]  /*1d10*/  ISETP.GT.AND P0, PT, R4, R3, PT ;  /* 0x000000030400720c */ /* 0x000fc80003f04270 */
[----:B------:R-:W-:-:S13]  /*1d20*/  ISETP.LT.OR P0, PT, R11, RZ, P0 ;  /* 0x000000ff0b00720c */ /* 0x000fda0000701670 */
[----:B------:R-:W-:Y:S05]  /*1d30*/  @P0 BRA `(.L_x_201) ;  /* 0x0000000400700947 */ /* 0x000fea0003800000 */
[----:B------:R-:W-:Y:S01]  /*1d40*/  ISETP.GE.U32.AND P0, PT, R25, UR11, PT ;  /* 0x0000000b19007c0c */ /* 0x000fe2000bf06070 */
[----:B------:R-:W-:-:S12]  /*1d50*/  BSSY.RECONVERGENT B1, `(.L_x_202) ;  /* 0x0000055000017945 */ /* 0x000fd80003800200 */
[----:B------:R-:W-:Y:S05]  /*1d60*/  @P0 BRA `(.L_x_203) ;  /* 0x00000004004c0947 */ /* 0x000fea0003800000 */
[----:B------:R-:W1:Y:S01]  /*1d70*/  LDCU.64 UR4, c[0x0][0x380] ;  /* 0x00007000ff0477ac */ /* 0x000e620008000a00 */
[----:B------:R-:W-:Y:S01]  /*1d80*/  LOP3.LUT R10, R0, 0x3, RZ, 0xc0, !PT ;  /* 0x00000003000a7812 */ /* 0x000fe200078ec0ff */
[----:B------:R-:W-:Y:S01]  /*1d90*/  BSSY.RECONVERGENT B2, `(.L_x_204) ;  /* 0x000002d000027945 */ /* 0x000fe20003800200 */
[----:B------:R-:W-:Y:S01]  /*1da0*/  HFMA2 R17, -RZ, RZ, 0, 0 ;  /* 0x00000000ff117431 */ /* 0x000fe200000001ff */
[----:B------:R-:W-:Y:S02]  /*1db0*/  MOV R27, R25 ;  /* 0x00000019001b7202 */ /* 0x000fe40000000f00 */
[----:B------:R-:W-:-:S04]  /*1dc0*/  ISETP.NE.U32.AND P0, PT, R10, 0x3, PT ;  /* 0x000000030a00780c */ /* 0x000fc80003f05070 */
[----:B------:R-:W-:Y:S02]  /*1dd0*/  ISETP.NE.AND.EX P0, PT, RZ, RZ, PT, P0 ;  /* 0x000000ffff00720c */ /* 0x000fe40003f05300 */
[----:B-1----:R-:W-:-:S04]  /*1de0*/  LEA R16, P1, R11, UR4, 0x2 ;  /* 0x000000040b107c11 */ /* 0x002fc8000f8210ff */
[----:B------:R-:W-:-:S07]  /*1df0*/  LEA.HI.X R4, R11, UR5, RZ, 0x2, P1 ;  /* 0x000000050b047c11 */ /* 0x000fce00088f14ff */
[----:B------:R-:W-:Y:S05]  /*1e00*/  @!P0 BRA `(.L_x_205) ;  /* 0x0000000000948947 */ /* 0x000fea0003800000 */
[C---:B------:R-:W-:Y:S02]  /*1e10*/  LEA R8, P0, R25.reuse, R16, 0x2 ;  /* 0x0000001019087211 */ /* 0x040fe400078010ff */
[C---:B------:R-:W-:Y:S02]  /*1e20*/  LEA R11, R25.reuse, UR7, 0x2 ;  /* 0x00000007190b7c11 */ /* 0x040fe4000f8e10ff */
[C---:B------:R-:W-:Y:S02]  /*1e30*/  LEA.HI.X R9, R25.reuse, R4, RZ, 0x2, P0 ;  /* 0x0000000419097211 */ /* 0x040fe400000f14ff */
[----:B------:R-:W-:Y:S02]  /*1e40*/  ISETP.NE.U32.AND P0, PT, R10, RZ, PT ;  /* 0x000000ff0a00720c */ /* 0x000fe40003f05070 */
[----:B------:R-:W-:Y:S01]  /*1e50*/  IADD3 R27, P1, PT, R25, UR6, RZ ;  /* 0x00000006191b7c10 */ /* 0x000fe2000ff3e0ff */
[----:B------:R-:W-:Y:S01]  /*1e60*/  @!PT LDS RZ, [RZ] ;  /* 0x00000000fffff984 */ /* 0x000fe20000000800 */
[----:B------:R-:W-:Y:S01]  /*1e70*/  @!PT LDS RZ, [RZ] ;  /* 0x00000000fffff984 */ /* 0x000fe20000000800 */
[----:B------:R-:W-:Y:S01]  /*1e80*/  @!PT LDS RZ, [RZ] ;  /* 0x00000000fffff984 */ /* 0x000fe20000000800 */
[----:B------:R1:W-:Y:S01]  /*1e90*/  LDGSTS.E [R11], desc[UR12][R8.64] ;  /* 0x00000000080b7fae */ /* 0x0003e2000b9a100c */
[----:B------:R-:W-:-:S03]  /*1ea0*/  ISETP.NE.AND.EX P0, PT, RZ, RZ, PT, P0 ;  /* 0x000000ffff00720c */ /* 0x000fc60003f05300 */
[----:B------:R-:W-:-:S10]  /*1eb0*/  IMAD.X R17, RZ, RZ, RZ, P1 ;  /* 0x000000ffff117224 */ /* 0x000fd400008e06ff */
[----:B-1----:R-:W-:Y:S05]  /*1ec0*/  @!P0 BRA `(.L_x_205) ;  /* 0x0000000000648947 */ /* 0x002fea0003800000 */
[----:B------:R-:W-:Y:S02]  /*1ed0*/  MOV R11, UR6 ;  /* 0x00000006000b7c02 */ /* 0x000fe40008000f00 */
[----:B------:R-:W-:Y:S02]  /*1ee0*/  MOV R13, UR6 ;  /* 0x00000006000d7c02 */ /* 0x000fe40008000f00 */
[----:B------:R-:W-:Y:S02]  /*1ef0*/  SHF.L.U32 R11, R11, 0x2, RZ ;  /* 0x000000020b0b7819 */ /* 0x000fe400000006ff */
[----:B------:R-:W-:Y:S02]  /*1f00*/  SHF.R.U32.HI R13, RZ, 0x1e, R13 ;  /* 0x0000001eff0d7819 */ /* 0x000fe4000001160d */
[----:B------:R-:W-:Y:S02]  /*1f10*/  IADD3 R8, P0, PT, R11, R8, RZ ;  /* 0x000000080b087210 */ /* 0x000fe40007f1e0ff */
[----:B------:R-:W-:-:S02]  /*1f20*/  LEA R15, R27, UR7, 0x2 ;  /* 0x000000071b0f7c11 */ /* 0x000fc4000f8e10ff */
[----:B------:R-:W-:Y:S01]  /*1f30*/  IADD3 R27, PT, PT, R27, UR6, RZ ;  /* 0x000000061b1b7c10 */ /* 0x000fe2000fffe0ff */
[----:B------:R-:W-:Y:S01]  /*1f40*/  IMAD.X R9, R13, 0x1, R9, P0 ;  /* 0x000000010d097824 */ /* 0x000fe200000e0609 */
[----:B------:R-:W-:Y:S02]  /*1f50*/  ISETP.NE.U32.AND P0, PT, R10, 0x1, PT ;  /* 0x000000010a00780c */ /* 0x000fe40003f05070 */
[----:B------:R-:W-:Y:S02]  /*1f60*/  MOV R17, R5 ;  /* 0x0000000500117202 */ /* 0x000fe40000000f00 */
[----:B------:R-:W-:Y:S01]  /*1f70*/  @!PT LDS RZ, [RZ] ;  /* 0x00000000fffff984 */ /* 0x000fe20000000800 */
[----:B------:R-:W-:Y:S01]  /*1f80*/  @!PT LDS RZ, [RZ] ;  /* 0x00000000fffff984 */ /* 0x000fe20000000800 */
[----:B------:R-:W-:Y:S01]  /*1f90*/  @!PT LDS RZ, [RZ] ;  /* 0x00000000fffff984 */ /* 0x000fe20000000800 */
[----:B------:R1:W-:Y:S01]  /*1fa0*/  LDGSTS.E [R15], desc[UR12][R8.64] ;  /* 0x00000000080f7fae */ /* 0x0003e2000b9a100c */
[----:B------:R-:W-:-:S13]  /*1fb0*/  ISETP.NE.AND.EX P0, PT, RZ, RZ, PT, P0 ;  /* 0x000000ffff00720c */ /* 0x000fda0003f05300 */
[----:B-1----:R-:W-:Y:S05]  /*1fc0*/  @!P0 BRA `(.L_x_205) ;  /* 0x0000000000248947 */ /* 0x002fea0003800000 */
[----:B------:R-:W-:Y:S02]  /*1fd0*/  IADD3 R8, P0, PT, R11, R8, RZ ;  /* 0x000000080b087210 */ /* 0x000fe40007f1e0ff */
[----:B------:R-:W-:Y:S02]  /*1fe0*/  LEA R11, R27, UR7, 0x2 ;  /* 0x000000071b0b7c11 */ /* 0x000fe4000f8e10ff */
[----:B------:R-:W-:Y:S02]  /*1ff0*/  IADD3.X R9, PT, PT, R13, R9, RZ, P0, !PT ;  /* 0x000000090d097210 */ /* 0x000fe400007fe4ff */
[----:B------:R-:W-:-:S03]  /*2000*/  IADD3 R27, P0, PT, R27, UR6, RZ ;  /* 0x000000061b1b7c10 */ /* 0x000fc6000ff1e0ff */
[----:B------:R-:W-:Y:S01]  /*2010*/  @!PT LDS RZ, [RZ] ;  /* 0x00000000fffff984 */ /* 0x000fe20000000800 */
[----:B------:R-:W-:Y:S01]  /*2020*/  @!PT LDS RZ, [RZ] ;  /* 0x00000000fffff984 */ /* 0x000fe20000000800 */
[----:B------:R-:W-:Y:S01]  /*2030*/  @!PT LDS RZ, [RZ] ;  /* 0x00000000fffff984 */ /* 0x000fe20000000800 */
[----:B------:R1:W-:Y:S02]  /*2040*/  LDGSTS.E [R11], desc[UR12][R8.64] ;  /* 0x00000000080b7fae */ /* 0x0003e4000b9a100c */
[----:B------:R-:W-:-:S08]  /*2050*/  IMAD.X R17, RZ, RZ, R5, P0 ;  /* 0x000000ffff117224 */ /* 0x000fd000000e0605 */
.L_x_205:
[----:B------:R-:W-:Y:S05]  /*2060*/  BSYNC.RECONVERGENT B2 ;  /* 0x0000000000027941 */ /* 0x000fea0003800200 */
.L_x_204:
[----:B------:R-:W-:-:S04]  /*2070*/  ISETP.GE.U32.AND P0, PT, R0, 0x3, PT ;  /* 0x000000030000780c */ /* 0x000fc80003f06070 */
[----:B------:R-:W-:-:S13]  /*2080*/  ISETP.GE.U32.AND.EX P0, PT, R2, RZ, PT, P0 ;  /* 0x000000ff0200720c */ /* 0x000fda0003f06100 */
[----:B------:R-:W-:Y:S05]  /*2090*/  @!P0 BRA `(.L_x_203) ;  /* 0x0000000000808947 */ /* 0x000fea0003800000 */
[----:B------:R-:W-:Y:S02]  /*20a0*/  MOV R21, UR6 ;  /* 0x0000000600157c02 */ /* 0x000fe40008000f00 */
[----:B------:R-:W-:Y:S02]  /*20b0*/  MOV R19, UR6 ;  /* 0x0000000600137c02 */ /* 0x000fe40008000f00 */
[----:B------:R-:W-:Y:S02]  /*20c0*/  SHF.L.U32 R21, R21, 0x2, RZ ;  /* 0x0000000215157819 */ /* 0x000fe400000006ff */
[----:B------:R-:W-:-:S07]  /*20d0*/  SHF.R.U32.HI R19, RZ, 0x1e, R19 ;  /* 0x0000001eff137819 */ /* 0x000fce0000011613 */
.L_x_206:
[C---:B------:R-:W-:Y:S02]  /*20e0*/  LEA R12, P1, R27.reuse, R16, 0x2 ;  /* 0x000000101b0c7211 */ /* 0x040fe400078210ff */
[C---:B------:R-:W-:Y:S02]  /*20f0*/  IADD3 R29, P0, PT, R27.reuse, UR6, RZ ;  /* 0x000000061b1d7c10 */ /* 0x040fe4000ff1e0ff */
[----:B------:R-:W-:Y:S02]  /*2100*/  LEA.HI.X R13, R27, R4, R17, 0x2, P1 ;  /* 0x000000041b0d7211 */ /* 0x000fe400008f1411 */
[----:B------:R-:W-:Y:S02]  /*2110*/  IADD3 R10, P2, PT, R21, R12, RZ ;  /* 0x0000000c150a7210 */ /* 0x000fe40007f5e0ff */
[----:B------:R-:W-:Y:S02]  /*2120*/  IADD3 R31, P1, PT, R29, UR6, RZ ;  /* 0x000000061d1f7c10 */ /* 0x000fe4000ff3e0ff */
[----:B-1----:R-:W-:Y:S01]  /*2130*/  IADD3 R8, P3, PT, R21, R10, RZ ;  /* 0x0000000a15087210 */ /* 0x002fe20007f7e0ff */
[----:B------:R-:W-:Y:S01]  /*2140*/  IMAD.X R11, R19, 0x1, R13, P2 ;  /* 0x00000001130b7824 */ /* 0x000fe200010e060d */
[----:B------:R-:W-:-:S02]  /*2150*/  LEA R27, R27, UR7, 0x2 ;  /* 0x000000071b1b7c11 */ /* 0x000fc4000f8e10ff */
[----:B------:R-:W-:Y:S02]  /*2160*/  IADD3 R18, P2, PT, R31, UR6, RZ ;  /* 0x000000061f127c10 */ /* 0x000fe4000ff5e0ff */
[----:B------:R-:W-:Y:S01]  /*2170*/  IADD3.X R9, PT, PT, R19, R11, RZ, P3, !PT ;  /* 0x0000000b13097210 */ /* 0x000fe20001ffe4ff */
[----:B------:R-:W-:Y:S01]  /*2180*/  @!PT LDS RZ, [RZ] ;  /* 0x00000000fffff984 */ /* 0x000fe20000000800 */
[----:B------:R-:W-:Y:S01]  /*2190*/  @!PT LDS RZ, [RZ] ;  /* 0x00000000fffff984 */ /* 0x000fe20000000800 */
[----:B------:R-:W-:Y:S01]  /*21a0*/  @!PT LDS RZ, [RZ] ;  /* 0x00000000fffff984 */ /* 0x000fe20000000800 */
[----:B------:R1:W-:Y:S01]  /*21b0*/  LDGSTS.E [R27], desc[UR12][R12.64] ;  /* 0x000000000c1b7fae */ /* 0x0003e2000b9a100c */
[----:B------:R-:W-:Y:S02]  /*21c0*/  IADD3 R14, P3, PT, R21, R8, RZ ;  /* 0x00000008150e7210 */ /* 0x000fe40007f7e0ff */
[----:B------:R-:W-:Y:S02]  /*21d0*/  LEA R29, R29, UR7, 0x2 ;  /* 0x000000071d1d7c11 */ /* 0x000fe4000f8e10ff */
[----:B------:R-:W-:Y:S02]  /*21e0*/  LEA R31, R31, UR7, 0x2 ;  /* 0x000000071f1f7c11 */ /* 0x000fe4000f8e10ff */
[----:B------:R-:W-:Y:S01]  /*21f0*/  IADD3.X R15, PT, PT, R19, R9, RZ, P3, !PT ;  /* 0x00000009130f7210 */ /* 0x000fe20001ffe4ff */
[----:B------:R2:W-:Y:S01]  /*2200*/  LDGSTS.E [R29], desc[UR12][R10.64] ;  /* 0x000000000a1d7fae */ /* 0x0005e2000b9a100c */
[----:B------:R-:W-:-:S02]  /*2210*/  LEA R33, R18, UR7, 0x2 ;  /* 0x0000000712217c11 */ /* 0x000fc4000f8e10ff */
[----:B------:R-:W-:Y:S01]  /*2220*/  IADD3.X R17, PT, PT, RZ, RZ, R17, P1, P0 ;  /* 0x000000ffff117210 */ /* 0x000fe20000fe0411 */
[----:B------:R2:W-:Y:S01]  /*2230*/  LDGSTS.E [R31], desc[UR12][R8.64] ;  /* 0x00000000081f7fae */ /* 0x0005e2000b9a100c */
[----:B-1----:R-:W-:-:S03]  /*2240*/  IADD3 R27, P0, PT, R18, UR6, RZ ;  /* 0x00000006121b7c10 */ /* 0x002fc6000ff1e0ff */
[----:B------:R2:W-:Y:S01]  /*2250*/  LDGSTS.E [R33], desc[UR12][R14.64] ;  /* 0x000000000e217fae */ /* 0x0005e2000b9a100c */
[----:B------:R-:W-:Y:S02]  /*2260*/  IADD3.X R17, PT, PT, RZ, RZ, R17, P0, P2 ;  /* 0x000000ffff117210 */ /* 0x000fe400007e4411 */
[----:B------:R-:W-:-:S04]  /*2270*/  ISETP.GE.U32.AND P0, PT, R27, UR11, PT ;  /* 0x0000000b1b007c0c */ /* 0x000fc8000bf06070 */
[----:B------:R-:W-:-:S13]  /*2280*/  ISETP.GE.U32.AND.EX P0, PT, R17, RZ, PT, P0 ;  /* 0x000000ff1100720c */ /* 0x000fda0003f06100 */
[----:B--2---:R-:W-:Y:S05]  /*2290*/  @!P0 BRA `(.L_x_206) ;  /* 0xfffffffc00908947 */ /* 0x004fea000383ffff */
.L_x_203:
[----:B------:R-:W-:Y:S05]  /*22a0*/  BSYNC.RECONVERGENT B1 ;  /* 0x0000000000017941 */ /* 0x000fea0003800200 */
.L_x_202:
[----:B------:R-:W0:Y:S01]  /*22b0*/  LDGDEPBAR ;  /* 0x00000000000079af */ /* 0x000e220000000000 */
[----:B------:R-:W-:-:S04]  /*22c0*/  DEPBAR.LE SB0, 0x0 ;  /* 0x000080000000791a */ /* 0x000fc80000000000 */
[----:B------:R-:W-:Y:S08]  /*22d0*/  BAR.SYNC.DEFER_BLOCKING 0x0 ;  /* 0x0000000000007b1d */ /* 0x000ff00000010000 */
[----:B------:R-:W-:Y:S06]  /*22e0*/  BAR.SYNC.DEFER_BLOCKING 0x0 ;  /* 0x0000000000007b1d */ /* 0x000fec0000010000 */
[----:B------:R-:W-:Y:S05]  /*22f0*/  BRA `(.L_x_207) ;  /* 0x0000000400807947 */ /* 0x000fea0003800000 */
.L_x_201:
[----:B------:R-:W-:Y:S01]  /*2300*/  ISETP.GE.AND P0, PT, R6, UR11, PT ;  /* 0x0000000b06007c0c */ /* 0x000fe2000bf06270 */
[----:B------:R-:W-:-:S12]  /*2310*/  BSSY.RECONVERGENT B2, `(.L_x_208) ;  /* 0x000005d000027945 */ /* 0x000fd80003800200 */
[----:B------:R-:W-:Y:S05]  /*2320*/  @P0 BRA `(.L_x_209) ;  /* 0x00000004006c0947 */ /* 0x000fea0003800000 */
[----:B------:R-:W-:Y:S01]  /*2330*/  LOP3.LUT R12, R24, 0x300, RZ, 0xc0, !PT ;  /* 0x00000300180c7812 */ /* 0x000fe200078ec0ff */
[----:B------:R-:W-:Y:S01]  /*2340*/  BSSY.RECONVERGENT B1, `(.L_x_210) ;  /* 0x000002c000017945 */ /* 0x000fe20003800200 */
[----:B------:R-:W-:Y:S02]  /*2350*/  MOV R9, R6 ;  /* 0x0000000600097202 */ /* 0x000fe40000000f00 */
[----:B------:R-:W-:-:S13]  /*2360*/  ISETP.NE.AND P0, PT, R12, 0x300, PT ;  /* 0x000003000c00780c */ /* 0x000fda0003f05270 */
[----:B------:R-:W-:Y:S05]  /*2370*/  @!P0 BRA `(.L_x_211) ;  /* 0x0000000000a08947 */ /* 0x000fea0003800000 */
[----:B------:R-:W-:Y:S01]  /*2380*/  IMAD.IADD R4, R11, 0x1, R6 ;  /* 0x000000010b047824 */ /* 0x000fe200078e0206 */
[----:B------:R-:W-:Y:S01]  /*2390*/  BSSY.RECONVERGENT B3, `(.L_x_212) ;  /* 0x0000008000037945 */ /* 0x000fe20003800200 */
[----:B------:R-:W-:-:S03]  /*23a0*/  HFMA2 R11, -RZ, RZ, 0, 0 ;  /* 0x00000000ff0b7431 */ /* 0x000fc600000001ff */
[----:B------:R-:W-:-:S04]  /*23b0*/  ISETP.GE.AND P0, PT, R4, R3, PT ;  /* 0x000000030400720c */ /* 0x000fc80003f06270 */
[----:B------:R-:W-:-:S13]  /*23c0*/  ISETP.LT.OR P0, PT, R4, RZ, P0 ;  /* 0x000000ff0400720c */ /* 0x000fda0000701670 */
[----:B------:R-:W-:Y:S05]  /*23d0*/  @P0 BRA `(.L_x_213) ;  /* 0x00000000000c0947 */ /* 0x000fea0003800000 */
[----:B------:R-:W1:Y:S02]  /*23e0*/  LDC.64 R8, c[0x0][0x380] ;  /* 0x0000e000ff087b82 */ /* 0x000e640000000a00 */
[----:B-1----:R-:W-:-:S05]  /*23f0*/  IMAD.WIDE.U32 R8, R4, 0x4, R8 ;  /* 0x0000000404087825 */ /* 0x002fca00078e0008 */
[----:B------:R1:W5:Y:S02]  /*2400*/  LDG.E R11, desc[UR12][R8.64] ;  /* 0x0000000c080b7981 */ /* 0x000364000c1e1900 */
.L_x_213:
[----:B------:R-:W-:Y:S05]  /*2410*/  BSYNC.RECONVERGENT B3 ;  /* 0x0000000000037941 */ /* 0x000fea0003800200 */
.L_x_212:
[----:B-----5:R2:W-:Y:S01]  /*2420*/  STS [R22], R11 ;  /* 0x0000000b16007388 */ /* 0x0205e20000000800 */
[----:B------:R-:W-:Y:S02]  /*2430*/  ISETP.NE.AND P0, PT, R12, RZ, PT ;  /* 0x000000ff0c00720c */ /* 0x000fe40003f05270 */
[----:B-1----:R-:W-:-:S11]  /*2440*/  MOV R9, R7 ;  /* 0x0000000700097202 */ /* 0x002fd60000000f00 */
[----:B--2---:R-:W-:Y:S05]  /*2450*/  @!P0 BRA `(.L_x_211) ;  /* 0x0000000000688947 */ /* 0x004fea0003800000 */
[----:B------:R-:W-:Y:S01]  /*2460*/  IADD3 R10, PT, PT, R4, 0x100, RZ ;  /* 0x00000100040a7810 */ /* 0x000fe20007ffe0ff */
[----:B------:R-:W-:Y:S01]  /*2470*/  BSSY.RECONVERGENT B3, `(.L_x_214) ;  /* 0x0000008000037945 */ /* 0x000fe20003800200 */
[----:B------:R-:W-:Y:S02]  /*2480*/  IMAD.MOV.U32 R11, RZ, RZ, RZ ;  /* 0x000000ffff0b7224 */ /* 0x000fe400078e00ff */
[----:B------:R-:W-:-:S04]  /*2490*/  ISETP.GE.AND P0, PT, R10, R3, PT ;  /* 0x000000030a00720c */ /* 0x000fc80003f06270 */
[----:B------:R-:W-:-:S13]  /*24a0*/  ISETP.LT.OR P0, PT, R10, RZ, P0 ;  /* 0x000000ff0a00720c */ /* 0x000fda0000701670 */
[----:B------:R-:W-:Y:S05]  /*24b0*/  @P0 BRA `(.L_x_215) ;  /* 0x00000000000c0947 */ /* 0x000fea0003800000 */
[----:B------:R-:W1:Y:S02]  /*24c0*/  LDC.64 R8, c[0x0][0x380] ;  /* 0x0000e000ff087b82 */ /* 0x000e640000000a00 */
[----:B-1----:R-:W-:-:S05]  /*24d0*/  IMAD.WIDE.U32 R8, R10, 0x4, R8 ;  /* 0x000000040a087825 */ /* 0x002fca00078e0008 */
[----:B------:R1:W5:Y:S02]  /*24e0*/  LDG.E R11, desc[UR12][R8.64] ;  /* 0x0000000c080b7981 */ /* 0x000364000c1e1900 */
.L_x_215:
[----:B------:R-:W-:Y:S05]  /*24f0*/  BSYNC.RECONVERGENT B3 ;  /* 0x0000000000037941 */ /* 0x000fea0003800200 */
.L_x_214:
[----:B-----5:R2:W-:Y:S01]  /*2500*/  STS [R22+0x400], R11 ;  /* 0x0004000b16007388 */ /* 0x0205e20000000800 */
[----:B------:R-:W-:Y:S02]  /*2510*/  ISETP.NE.AND P0, PT, R12, 0x100, PT ;  /* 0x000001000c00780c */ /* 0x000fe40003f05270 */
[----:B-1----:R-:W-:-:S11]  /*2520*/  IADD3 R9, PT, PT, R6, 0x200, RZ ;  /* 0x0000020006097810 */ /* 0x002fd60007ffe0ff */
[----:B--2---:R-:W-:Y:S05]  /*2530*/  @!P0 BRA `(.L_x_211) ;  /* 0x0000000000308947 */ /* 0x004fea0003800000 */
[----:B------:R-:W-:Y:S01]  /*2540*/  IADD3 R4, PT, PT, R4, 0x200, RZ ;  /* 0x0000020004047810 */ /* 0x000fe20007ffe0ff */
[----:B------:R-:W-:Y:S01]  /*2550*/  BSSY.RECONVERGENT B3, `(.L_x_216) ;  /* 0x0000008000037945 */ /* 0x000fe20003800200 */
[----:B------:R-:W-:Y:S02]  /*2560*/  HFMA2 R11, -RZ, RZ, 0, 0 ;  /* 0x00000000ff0b7431 */ /* 0x000fe400000001ff */
[----:B------:R-:W-:-:S04]  /*2570*/  ISETP.GE.AND P0, PT, R4, R3, PT ;  /* 0x000000030400720c */ /* 0x000fc80003f06270 */
[----:B------:R-:W-:-:S13]  /*2580*/  ISETP.LT.OR P0, PT, R4, RZ, P0 ;  /* 0x000000ff0400720c */ /* 0x000fda0000701670 */
[----:B------:R-:W-:Y:S05]  /*2590*/  @P0 BRA `(.L_x_217) ;  /* 0x00000000000c0947 */ /* 0x000fea0003800000 */
[----:B------:R-:W1:Y:S02]  /*25a0*/  LDC.64 R8, c[0x0][0x380] ;  /* 0x0000e000ff087b82 */ /* 0x000e640000000a00 */
[----:B-1----:R-:W-:-:S05]  /*25b0*/  IMAD.WIDE.U32 R8, R4, 0x4, R8 ;  /* 0x0000000404087825 */ /* 0x002fca00078e0008 */
[----:B------:R1:W5:Y:S02]  /*25c0*/  LDG.E R11, desc[UR12][R8.64] ;  /* 0x0000000c080b7981 */ /* 0x000364000c1e1900 */
.L_x_217:
[----:B------:R-:W-:Y:S05]  /*25d0*/  BSYNC.RECONVERGENT B3 ;  /* 0x0000000000037941 */ /* 0x000fea0003800200 */
.L_x_216:
[----:B-----5:R2:W-:Y:S01]  /*25e0*/  STS [R22+0x800], R11 ;  /* 0x0008000b16007388 */ /* 0x0205e20000000800 */
[----:B-1----:R-:W-:-:S07]  /*25f0*/  VIADD R9, R6, 0x300 ;  /* 0x0000030006097836 */ /* 0x002fce0000000000 */
.L_x_211:
[----:B------:R-:W-:Y:S05]  /*2600*/  BSYNC.RECONVERGENT B1 ;  /* 0x0000000000017941 */ /* 0x000fea0003800200 */
.L_x_210:
[----:B------:R-:W-:-:S13]  /*2610*/  ISETP.GE.U32.AND P0, PT, R24, 0x300, PT ;  /* 0x000003001800780c */ /* 0x000fda0003f06070 */
[----:B------:R-:W-:Y:S05]  /*2620*/  @!P0 BRA `(.L_x_209) ;  /* 0x0000000000ac8947 */ /* 0x000fea0003800000 */
[----:B------:R-:W1:Y:S01]  /*2630*/  LDC R3, c[0x0][0x3a4] ;  /* 0x0000e900ff037b82 */ /* 0x000e620000000800 */
[----:B------:R-:W-:Y:S01]  /*2640*/  UIADD3 UR4, UPT, UPT, UR7, 0x800, URZ ;  /* 0x0000080007047890 */ /* 0x000fe2000fffe0ff */
[----:B------:R-:W-:Y:S02]  /*2650*/  IADD3 R4, PT, PT, R9, 0x201, RZ ;  /* 0x0000020109047810 */ /* 0x000fe40007ffe0ff */
[----:B------:R-:W-:-:S03]  /*2660*/  IADD3 R14, PT, PT, R26, -UR17, R9 ;  /* 0x800000111a0e7c10 */ /* 0x000fc6000fffe009 */
[----:B------:R-:W-:-:S07]  /*2670*/  LEA R15, R9, UR4, 0x2 ;  /* 0x00000004090f7c11 */ /* 0x000fce000f8e10ff */
.L_x_218:
[C---:B------:R-:W-:Y:S01]  /*2680*/  IADD3 R10, PT, PT, R14.reuse, 0x1, RZ ;  /* 0x000000010e0a7810 */ /* 0x040fe20007ffe0ff */
[C---:B------:R-:W-:Y:S01]  /*2690*/  VIADD R18, R14.reuse, 0x201 ;  /* 0x000002010e127836 */ /* 0x040fe20000000000 */
[----:B------:R-:W-:Y:S02]  /*26a0*/  IADD3 R19, PT, PT, R14, 0x101, RZ ;  /* 0x000001010e137810 */ /* 0x000fe40007ffe0ff */
[-C--:B-1----:R-:W-:Y:S02]  /*26b0*/  ISETP.GE.AND P0, PT, R10, R3.reuse, PT ;  /* 0x000000030a00720c */ /* 0x082fe40003f06270 */
[----:B------:R-:W-:Y:S02]  /*26c0*/  ISETP.GE.AND P3, PT, R18, R3, PT ;  /* 0x000000031200720c */ /* 0x000fe40003f66270 */
[----:B------:R-:W-:Y:S02]  /*26d0*/  ISETP.LT.OR P0, PT, R10, RZ, P0 ;  /* 0x000000ff0a00720c */ /* 0x000fe40000701670 */
[----:B------:R-:W-:-:S02]  /*26e0*/  IADD3 R17, PT, PT, R14, 0x301, RZ ;  /* 0x000003010e117810 */ /* 0x000fc40007ffe0ff */
[----:B------:R-:W-:Y:S02]  /*26f0*/  ISETP.LT.OR P3, PT, R18, RZ, P3 ;  /* 0x000000ff1200720c */ /* 0x000fe40001f61670 */
[-C--:B------:R-:W-:Y:S02]  /*2700*/  ISETP.GE.AND P1, PT, R19, R3.reuse, PT ;  /* 0x000000031300720c */ /* 0x080fe40003f26270 */
[----:B------:R-:W-:Y:S02]  /*2710*/  ISETP.GE.AND P2, PT, R17, R3, PT ;  /* 0x000000031100720c */ /* 0x000fe40003f46270 */
[----:B------:R-:W-:Y:S02]  /*2720*/  ISETP.LT.OR P1, PT, R19, RZ, P1 ;  /* 0x000000ff1300720c */ /* 0x000fe40000f21670 */
[----:B------:R-:W-:Y:S01]  /*2730*/  ISETP.LT.OR P2, PT, R17, RZ, P2 ;  /* 0x000000ff1100720c */ /* 0x000fe20001741670 */
[----:B------:R-:W1:Y:S01]  /*2740*/  @!P0 LDC.64 R8, c[0x0][0x380] ;  /* 0x0000e000ff088b82 */ /* 0x000e620000000a00 */
[----:B------:R-:W-:-:S07]  /*2750*/  MOV R16, RZ ;  /* 0x000000ff00107202 */ /* 0x000fce0000000f00 */
[----:B------:R-:W3:Y:S01]  /*2760*/  @!P3 LDC.64 R12, c[0x0][0x380] ;  /* 0x0000e000ff0cbb82 */ /* 0x000ee20000000a00 */
[----:B-1----:R-:W-:-:S07]  /*2770*/  @!P0 IMAD.WIDE.U32 R8, R10, 0x4, R8 ;  /* 0x000000040a088825 */ /* 0x002fce00078e0008 */
[----:B--2---:R-:W1:Y:S01]  /*2780*/  @!P2 LDC.64 R10, c[0x0][0x380] ;  /* 0x0000e000ff0aab82 */ /* 0x004e620000000a00 */
[----:B------:R2:W4:Y:S01]  /*2790*/  @!P0 LDG.E R16, desc[UR12][R8.64] ;  /* 0x0000000c08108981 */ /* 0x000522000c1e1900 */
[----:B------:R-:W-:Y:S01]  /*27a0*/  IMAD.MOV.U32 R20, RZ, RZ, RZ ;  /* 0x000000ffff147224 */ /* 0x000fe200078e00ff */
[----:B------:R-:W-:Y:S01]  /*27b0*/  MOV R28, RZ ;  /* 0x000000ff001c7202 */ /* 0x000fe20000000f00 */
[----:B---3--:R-:W-:-:S04]  /*27c0*/  @!P3 IMAD.WIDE.U32 R12, R18, 0x4, R12 ;  /* 0x00000004120cb825 */ /* 0x008fc800078e000c */
[----:B------:R-:W-:Y:S01]  /*27d0*/  HFMA2 R18, -RZ, RZ, 0, 0 ;  /* 0x00000000ff127431 */ /* 0x000fe200000001ff */
[----:B------:R-:W3:Y:S01]  /*27e0*/  @!P3 LDG.E R20, desc[UR12][R12.64] ;  /* 0x0000000c0c14b981 */ /* 0x000ee2000c1e1900 */
[----:B--2---:R-:W2:Y:S01]  /*27f0*/  @!P1 LDC.64 R8, c[0x0][0x380] ;  /* 0x0000e000ff089b82 */ /* 0x004ea20000000a00 */
[----:B-1----:R-:W-:-:S05]  /*2800*/  @!P2 IMAD.WIDE.U32 R10, R17, 0x4, R10 ;  /* 0x00000004110aa825 */ /* 0x002fca00078e000a */
[----:B------:R-:W5:Y:S01]  /*2810*/  @!P2 LDG.E R28, desc[UR12][R10.64] ;  /* 0x0000000c0a1ca981 */ /* 0x000f62000c1e1900 */
[----:B--2---:R-:W-:-:S05]  /*2820*/  @!P1 IMAD.WIDE.U32 R8, R19, 0x4, R8 ;  /* 0x0000000413089825 */ /* 0x004fca00078e0008 */
[----:B------:R-:W2:Y:S01]  /*2830*/  @!P1 LDG.E R18, desc[UR12][R8.64] ;  /* 0x0000000c08129981 */ /* 0x000ea2000c1e1900 */
[----:B------:R-:W-:-:S04]  /*2840*/  IADD3 R17, PT, PT, R4, 0x1ff, RZ ;  /* 0x000001ff04117810 */ /* 0x000fc80007ffe0ff */
[----:B------:R-:W-:Y:S01]  /*2850*/  ISETP.GE.AND P0, PT, R17, UR11, PT ;  /* 0x0000000b11007c0c */ /* 0x000fe2000bf06270 */
[----:B------:R-:W-:Y:S01]  /*2860*/  VIADD R14, R14, 0x400 ;  /* 0x000004000e0e7836 */ /* 0x000fe20000000000 */
[----:B------:R-:W-:Y:S01]  /*2870*/  IADD3 R4, PT, PT, R4, 0x400, RZ ;  /* 0x0000040004047810 */ /* 0x000fe20007ffe0ff */
[----:B----4-:R-:W-:Y:S04]  /*2880*/  STS [R15+-0x800], R16 ;  /* 0xfff800100f007388 */ /* 0x010fe80000000800 */
[----:B---3--:R-:W-:Y:S04]  /*2890*/  STS [R15], R20 ;  /* 0x000000140f007388 */ /* 0x008fe80000000800 */
[----:B-----5:R-:W-:Y:S04]  /*28a0*/  STS [R15+0x400], R28 ;  /* 0x0004001c0f007388 */ /* 0x020fe80000000800 */
[----:B--2---:R1:W-:Y:S02]  /*28b0*/  STS [R15+-0x400], R18 ;  /* 0xfffc00120f007388 */ /* 0x0043e40000000800 */
[----:B-1----:R-:W-:Y:S01]  /*28c0*/  IADD3 R15, PT, PT, R15, 0x1000, RZ ;  /* 0x000010000f0f7810 */ /* 0x002fe20007ffe0ff */
[----:B------:R-:W-:Y:S06]  /*28d0*/  @!P0 BRA `(.L_x_218) ;  /* 0xfffffffc00688947 */ /* 0x000fec000383ffff */
.L_x_209:
[----:B------:R-:W-:Y:S05]  /*28e0*/  BSYNC.RECONVERGENT B2 ;  /* 0x0000000000027941 */ /* 0x000fea0003800200 */
.L_x_208:
[----:B------:R-:W-:Y:S06]  /*28f0*/  BAR.SYNC.DEFER_BLOCKING 0x0 ;  /* 0x0000000000007b1d */ /* 0x000fec0000010000 */
.L_x_207:
[----:B------:R-:W-:Y:S05]  /*2900*/  BSYNC.RECONVERGENT B0 ;  /* 0x0000000000007941 */ /* 0x000fea0003800200 */
.L_x_200:
[----:B------:R-:W-:Y:S01]  /*2910*/  LEA R4, R6, R26, 0x1 ;  /* 0x0000001a06047211 */ /* 0x000fe200078e08ff */
[----:B------:R-:W-:Y:S03]  /*2920*/  BSSY.RECONVERGENT B0, `(.L_x_219) ;  /* 0x0000290000007945 */ /* 0x000fe60003800200 */
[----:B------:R-:W-:-:S13]  /*2930*/  ISETP.GE.AND P0, PT, R4, R3, PT ;  /* 0x000000030400720c */ /* 0x000fda0003f06270 */
[----:B------:R-:W-:Y:S05]  /*2940*/  @P0 BRA `(.L_x_220) ;  /* 0x0000002800340947 */ /* 0x000fea0003800000 */
[----:B------:R-:W3:Y:S01]  /*2950*/  LDCU UR4, c[0x0][0x3ac] ;  /* 0x00007580ff0477ac */ /* 0x000ee20008000800 */
[----:B-1----:R-:W-:Y:S01]  /*2960*/  IADD3 R8, PT, PT, R4, 0x1, RZ ;  /* 0x0000000104087810 */ /* 0x002fe20007ffe0ff */
[----:B------:R-:W-:Y:S01]  /*2970*/  BSSY.RECONVERGENT B1, `(.L_x_221) ;  /* 0x0000283000017945 */ /* 0x000fe20003800200 */
[----:B---3--:R-:W-:-:S06]  /*2980*/  UIADD3 UR4, UPT, UPT, UR17, -0x1, UR4 ;  /* 0xffffffff11047890 */ /* 0x008fcc000fffe004 */
[----:B------:R-:W-:Y:S02]  /*2990*/  ISETP.GE.AND P0, PT, R8, UR4, PT ;  /* 0x0000000408007c0c */ /* 0x000fe4000bf06270 */
[----:B------:R-:W-:Y:S02]  /*29a0*/  ISETP.GE.AND P2, PT, R4, UR4, PT ;  /* 0x0000000404007c0c */ /* 0x000fe4000bf46270 */
[----:B------:R-:W-:-:S04]  /*29b0*/  ISETP.LT.AND P0, PT, R8, R3, P0 ;  /* 0x000000030800720c */ /* 0x000fc80000701270 */
[----:B------:R-:W-:-:S13]  /*29c0*/  ISETP.LT.OR P1, PT, R4, UR4, !P0 ;  /* 0x0000000404007c0c */ /* 0x000fda000c721670 */
[----:B------:R-:W-:Y:S05]  /*29d0*/  @P1 BRA `(.L_x_222) ;  /* 0x0000000c00901947 */ /* 0x000fea0003800000 */
[----:B------:R-:W-:Y:S01]  /*29e0*/  UISETP.GE.U32.AND UP0, UPT, UR17, 0x4, UPT ;  /* 0x000000041100788c */ /* 0x000fe2000bf06070 */
[----:B------:R-:W-:Y:S02]  /*29f0*/  HFMA2 R27, -RZ, RZ, 0, 0 ;  /* 0x00000000ff1b7431 */ /* 0x000fe400000001ff */
[----:B------:R-:W-:Y:S01]  /*2a00*/  IMAD.MOV.U32 R28, RZ, RZ, RZ ;  /* 0x000000ffff1c7224 */ /* 0x000fe200078e00ff */
[----:B------:R-:W-:-:S05]  /*2a10*/  UMOV UR4, URZ ;  /* 0x000000ff00047c82 */ /* 0x000fca0008000000 */
[----:B------:R-:W-:Y:S05]  /*2a20*/  BRA.U !UP0, `(.L_x_223) ;  /* 0x0000000508e87547 */ /* 0x000fea000b800000 */
[----:B------:R-:W-:Y:S01]  /*2a30*/  UIADD3 UR5, UPT, UPT, UR17, -0x4, URZ ;  /* 0xfffffffc11057890 */ /* 0x000fe2000fffe0ff */
[----:B------:R-:W-:Y:S02]  /*2a40*/  CS2R R16, SRZ ;  /* 0x0000000000107805 */ /* 0x000fe4000001ff00 */
[----:B------:R-:W-:Y:S02]  /*2a50*/  CS2R R20, SRZ ;  /* 0x0000000000147805 */ /* 0x000fe4000001ff00 */
[----:B------:R-:W-:Y:S01]  /*2a60*/  CS2R R18, SRZ ;  /* 0x0000000000127805 */ /* 0x000fe2000001ff00 */
[----:B------:R-:W-:Y:S01]  /*2a70*/  UISETP.GE.U32.AND UP1, UPT, UR5, 0xc, UPT ;  /* 0x0000000c0500788c */ /* 0x000fe2000bf26070 */
[----:B------:R-:W-:Y:S01]  /*2a80*/  MOV R27, RZ ;  /* 0x000000ff001b7202 */ /* 0x000fe20000000f00 */
[----:B------:R-:W-:Y:S01]  /*2a90*/  UMOV UR4, URZ ;  /* 0x000000ff00047c82 */ /* 0x000fe20008000000 */
[----:B------:R-:W-:Y:S01]  /*2aa0*/  MOV R28, RZ ;  /* 0x000000ff001c7202 */ /* 0x000fe20000000f00 */
[----:B------:R-:W-:-:S05]  /*2ab0*/  UISETP.NE.AND UP0, UPT, UR15, URZ, UPT ;  /* 0x000000ff0f00728c */ /* 0x000fca000bf05270 */
[----:B------:R-:W-:Y:S06]  /*2ac0*/  BRA.U !UP1, `(.L_x_224) ;  /* 0x0000000109e87547 */ /* 0x000fec000b800000 */
[----:B------:R-:W1:Y:S01]  /*2ad0*/  S2UR UR5, SR_CgaCtaId ;  /* 0x00000000000579c3 */ /* 0x000e620000008800 */
[----:B------:R-:W-:Y:S01]  /*2ae0*/  UMOV UR4, 0x400 ;  /* 0x0000040000047882 */ /* 0x000fe20000000000 */
[----:B------:R-:W-:Y:S01]  /*2af0*/  IMAD.MOV.U32 R16, RZ, RZ, RZ ;  /* 0x000000ffff107224 */ /* 0x000fe200078e00ff */
[----:B-1----:R-:W-:-:S03]  /*2b00*/  ULEA UR9, UR5, UR4, 0x18 ;  /* 0x0000000405097291 */ /* 0x002fc6000f8ec0ff */
[----:B------:R-:W-:Y:S01]  /*2b10*/  UMOV UR4, URZ ;  /* 0x000000ff00047c82 */ /* 0x000fe20008000000 */
[----:B------:R-:W-:-:S08]  /*2b20*/  UMOV UR5, URZ ;  /* 0x000000ff00057c82 */ /* 0x000fd00008000000 */
.L_x_225:
[----:B------:R-:W-:Y:S01]  /*2b30*/  MOV R8, UR4 ;  /* 0x0000000400087c02 */ /* 0x000fe20008000f00 */
[----:B------:R-:W-:Y:S02]  /*2b40*/  ULEA UR10, UR4, UR9, 0x2 ;  /* 0x00000009040a7291 */ /* 0x000fe4000f8e10ff */
[----:B------:R-:W-:Y:S01]  /*2b50*/  UIADD3 UR5, UPT, UPT, UR5, 0x4, URZ ;  /* 0x0000000405057890 */ /* 0x000fe2000fffe0ff */
[----:B------:R-:W-:Y:S01]  /*2b60*/  LEA R29, R8, R23, 0x2 ;  /* 0x00000017081d7211 */ /* 0x000fe200078e10ff */
[----:B------:R-:W-:Y:S02]  /*2b70*/  UIADD3 UR4, UPT, UPT, UR4, 0x10, URZ ;  /* 0x0000001004047890 */ /* 0x000fe4000fffe0ff */
[----:B------:R-:W-:Y:S02]  /*2b80*/  UISETP.NE.AND UP1, UPT, UR5, UR8, UPT ;  /* 0x000000080500728c */ /* 0x000fe4000bf25270 */
[----:B------:R-:W-:Y:S04]  /*2b90*/  LDS.64 R12, [R29] ;  /* 0x000000001d0c7984 */ /* 0x000fe80000000a00 */
[----:B--2---:R-:W1:Y:S04]  /*2ba0*/  LDS.128 R8, [UR10] ;  /* 0x0000000aff087984 */ /* 0x004e680008000c00 */
[----:B------:R-:W2:Y:S01]  /*2bb0*/  LDS.64 R14, [R29+0x8] ;  /* 0x000008001d0e7984 */ /* 0x000ea20000000a00 */
[C---:B-1----:R-:W-:Y:S01]  /*2bc0*/  FFMA R17, R8.reuse, R12, R17 ;  /* 0x0000000c08117223 */ /* 0x042fe20000000011 */
[-C--:B------:R-:W-:Y:S01]  /*2bd0*/  FFMA R18, R8, R13.reuse, R18 ;  /* 0x0000000d08127223 */ /* 0x080fe20000000012 */
[----:B------:R-:W-:-:S02]  /*2be0*/  FFMA R27, R9, R13, R27 ;  /* 0x0000000d091b7223 */ /* 0x000fc4000000001b */
[----:B------:R-:W1:Y:S01]  /*2bf0*/  LDS.64 R12, [R29+0x10] ;  /* 0x000010001d0c7984 */ /* 0x000e620000000a00 */
[-C--:B--2---:R-:W-:Y:S01]  /*2c00*/  FFMA R19, R9, R14.reuse, R19 ;  /* 0x0000000e09137223 */ /* 0x084fe20000000013 */
[C---:B------:R-:W-:Y:S01]  /*2c10*/  FFMA R21, R10.reuse, R14, R21 ;  /* 0x0000000e0a157223 */ /* 0x040fe20000000015 */
[-C--:B------:R-:W-:Y:S01]  /*2c20*/  FFMA R20, R10, R15.reuse, R20 ;  /* 0x0000000f0a147223 */ /* 0x080fe20000000014 */
[C---:B------:R-:W-:Y:S02]  /*2c30*/  FFMA R28, R11.reuse, R15, R28 ;  /* 0x0000000f0b1c7223 */ /* 0x040fe4000000001c */
[----:B------:R-:W-:Y:S01]  /*2c40*/  LDS.64 R14, [R29+0x18] ;  /* 0x000018001d0e7984 */ /* 0x000fe20000000a00 */
[----:B-1----:R-:W-:-:S03]  /*2c50*/  FFMA R16, R11, R12, R16 ;  /* 0x0000000c0b107223 */ /* 0x002fc60000000010 */
[----:B------:R-:W1:Y:S02]  /*2c60*/  LDS.128 R8, [UR10+0x10] ;  /* 0x0000100aff087984 */ /* 0x000e640008000c00 */
[-C--:B-1----:R-:W-:Y:S01]  /*2c70*/  FFMA R17, R12, R8.reuse, R17 ;  /* 0x000000080c117223 */ /* 0x082fe20000000011 */
[C---:B------:R-:W-:Y:S01]  /*2c80*/  FFMA R18, R13.reuse, R8, R18 ;  /* 0x000000080d127223 */ /* 0x040fe20000000012 */
[----:B------:R-:W-:Y:S01]  /*2c90*/  FFMA R27, R13, R9, R27 ;  /* 0x000000090d1b7223 */ /* 0x000fe2000000001b */
[-C--:B------:R-:W-:Y:S01]  /*2ca0*/  FFMA R19, R9, R14.reuse, R19 ;  /* 0x0000000e09137223 */ /* 0x080fe20000000013 */
[----:B------:R-:W1:Y:S01]  /*2cb0*/  LDS.64 R12, [R29+0x20] ;  /* 0x000020001d0c7984 */ /* 0x000e620000000a00 */
        /* <DEDUP_REMOVED lines=13> */
[C---:B------:R-:W-:Y:S01]  /*2d90*/  FFMA R28, R11.reuse, R15, R28 ;  /* 0x0000000f0b1c7223 */ /* 0x040fe2000000001c */
[----:B-1----:R-:W-:-:S02]  /*2da0*/  FFMA R16, R11, R12, R16 ;  /* 0x0000000c0b107223 */ /* 0x002fc40000000010 */
[----:B------:R-:W1:Y:S02]  /*2db0*/  LDS.128 R8, [UR10+0x30] ;  /* 0x0000300aff087984 */ /* 0x000e640008000c00 */
[-C--:B-1----:R-:W-:Y:S01]  /*2dc0*/  FFMA R17, R12, R8.reuse, R17 ;  /* 0x000000080c117223 */ /* 0x082fe20000000011 */
[C---:B------:R-:W-:Y:S01]  /*2dd0*/  FFMA R18, R13.reuse, R8, R18 ;  /* 0x000000080d127223 */ /* 0x040fe20000000012 */
[----:B------:R-:W-:Y:S01]  /*2de0*/  FFMA R27, R13, R9, R27 ;  /* 0x000000090d1b7223 */ /* 0x000fe2000000001b */
[----:B------:R-:W1:Y:S04]  /*2df0*/  LDS R8, [R29+0x40] ;  /* 0x000040001d087984 */ /* 0x000e680000000800 */
[----:B------:R-:W2:Y:S01]  /*2e00*/  LDS.64 R12, [R29+0x38] ;  /* 0x000038001d0c7984 */ /* 0x000ea20000000a00 */
[----:B-1----:R-:W-:Y:S01]  /*2e10*/  FFMA R16, R11, R8, R16 ;  /* 0x000000080b107223 */ /* 0x002fe20000000010 */
[-C--:B--2---:R-:W-:Y:S01]  /*2e20*/  FFMA R19, R9, R12.reuse, R19 ;  /* 0x0000000c09137223 */ /* 0x084fe20000000013 */
[C---:B------:R-:W-:Y:S01]  /*2e30*/  FFMA R21, R10.reuse, R12, R21 ;  /* 0x0000000c0a157223 */ /* 0x040fe20000000015 */
[-C--:B------:R-:W-:Y:S01]  /*2e40*/  FFMA R20, R10, R13.reuse, R20 ;  /* 0x0000000d0a147223 */ /* 0x080fe20000000014 */
[----:B------:R-:W-:Y:S01]  /*2e50*/  FFMA R28, R11, R13, R28 ;  /* 0x0000000d0b1c7223 */ /* 0x000fe2000000001c */
[----:B------:R-:W-:Y:S06]  /*2e60*/  BRA.U UP1, `(.L_x_225) ;  /* 0xfffffffd01307547 */ /* 0x000fec000b83ffff */
.L_x_224:
[----:B------:R-:W-:Y:S05]  /*2e70*/  BRA.U !UP0, `(.L_x_226) ;  /* 0x0000000108b07547 */ /* 0x000fea000b800000 */
[----:B------:R-:W1:Y:S01]  /*2e80*/  S2UR UR9, SR_CgaCtaId ;  /* 0x00000000000979c3 */ /* 0x000e620000008800 */
[----:B------:R-:W-:Y:S01]  /*2e90*/  UMOV UR5, 0x400 ;  /* 0x0000040000057882 */ /* 0x000fe20000000000 */
[----:B------:R-:W-:Y:S01]  /*2ea0*/  MOV R8, UR4 ;  /* 0x0000000400087c02 */ /* 0x000fe20008000f00 */
[----:B------:R-:W-:-:S04]  /*2eb0*/  UISETP.NE.AND UP0, UPT, UR15, 0x1, UPT ;  /* 0x000000010f00788c */ /* 0x000fc8000bf05270 */
[----:B------:R-:W-:-:S05]  /*2ec0*/  IMAD R29, R8, 0x4, R23 ;  /* 0x00000004081d7824 */ /* 0x000fca00078e0217 */
[----:B------:R-:W-:Y:S04]  /*2ed0*/  LDS.64 R12, [R29] ;  /* 0x000000001d0c7984 */ /* 0x000fe80000000a00 */
[----:B------:R-:W-:Y:S01]  /*2ee0*/  LDS.64 R14, [R29+0x8] ;  /* 0x000008001d0e7984 */ /* 0x000fe20000000a00 */
[----:B-1----:R-:W-:-:S04]  /*2ef0*/  ULEA UR5, UR9, UR5, 0x18 ;  /* 0x0000000509057291 */ /* 0x002fc8000f8ec0ff */
[----:B------:R-:W-:-:S09]  /*2f00*/  ULEA UR4, UR4, UR5, 0x2 ;  /* 0x0000000504047291 */ /* 0x000fd2000f8e10ff */
[----:B--2---:R-:W1:Y:S02]  /*2f10*/  LDS.128 R8, [UR4] ;  /* 0x00000004ff087984 */ /* 0x004e640008000c00 */
[C---:B-1----:R-:W-:Y:S01]  /*2f20*/  FFMA R17, R8.reuse, R12, R17 ;  /* 0x0000000c08117223 */ /* 0x042fe20000000011 */
[-C--:B------:R-:W-:Y:S01]  /*2f30*/  FFMA R18, R8, R13.reuse, R18 ;  /* 0x0000000d08127223 */ /* 0x080fe20000000012 */
[C---:B------:R-:W-:Y:S01]  /*2f40*/  FFMA R27, R9.reuse, R13, R27 ;  /* 0x0000000d091b7223 */ /* 0x040fe2000000001b */
[-C--:B------:R-:W-:Y:S01]  /*2f50*/  FFMA R19, R9, R14.reuse, R19 ;  /* 0x0000000e09137223 */ /* 0x080fe20000000013 */
[----:B------:R-:W1:Y:S01]  /*2f60*/  LDS.64 R12, [R29+0x10] ;  /* 0x000010001d0c7984 */ /* 0x000e620000000a00 */
[C---:B------:R-:W-:Y:S01]  /*2f70*/  FFMA R21, R10.reuse, R14, R21 ;  /* 0x0000000e0a157223 */ /* 0x040fe20000000015 */
[-C--:B------:R-:W-:Y:S01]  /*2f80*/  FFMA R20, R10, R15.reuse, R20 ;  /* 0x0000000f0a147223 */ /* 0x080fe20000000014 */
[C---:B------:R-:W-:Y:S01]  /*2f90*/  FFMA R28, R11.reuse, R15, R28 ;  /* 0x0000000f0b1c7223 */ /* 0x040fe2000000001c */
[----:B-1----:R-:W-:Y:S01]  /*2fa0*/  FFMA R16, R11, R12, R16 ;  /* 0x0000000c0b107223 */ /* 0x002fe20000000010 */
[----:B------:R-:W-:Y:S06]  /*2fb0*/  BRA.U !UP0, `(.L_x_226) ;  /* 0x0000000108607547 */ /* 0x000fec000b800000 */
[----:B------:R-:W1:Y:S01]  /*2fc0*/  LDS.128 R8, [UR4+0x10] ;  /* 0x00001004ff087984 */ /* 0x000e620008000c00 */
[----:B------:R-:W-:-:S03]  /*2fd0*/  UISETP.NE.AND UP0, UPT, UR15, 0x2, UPT ;  /* 0x000000020f00788c */ /* 0x000fc6000bf05270 */
[----:B------:R-:W2:Y:S01]  /*2fe0*/  LDS.64 R14, [R29+0x18] ;  /* 0x000018001d0e7984 */ /* 0x000ea20000000a00 */
[----:B-1----:R-:W-:Y:S01]  /*2ff0*/  FFMA R17, R12, R8, R17 ;  /* 0x000000080c117223 */ /* 0x002fe20000000011 */
[-C--:B------:R-:W-:Y:S01]  /*3000*/  FFMA R18, R8, R13.reuse, R18 ;  /* 0x0000000d08127223 */ /* 0x080fe20000000012 */
[C---:B------:R-:W-:Y:S02]  /*3010*/  FFMA R27, R9.reuse, R13, R27 ;  /* 0x0000000d091b7223 */ /* 0x040fe4000000001b */
[----:B------:R-:W1:Y:S01]  /*3020*/  LDS.64 R12, [R29+0x20] ;  /* 0x000020001d0c7984 */ /* 0x000e620000000a00 */
[-C--:B--2---:R-:W-:Y:S01]  /*3030*/  FFMA R19, R9, R14.reuse, R19 ;  /* 0x0000000e09137223 */ /* 0x084fe20000000013 */
[C---:B------:R-:W-:Y:S01]  /*3040*/  FFMA R21, R10.reuse, R14, R21 ;  /* 0x0000000e0a157223 */ /* 0x040fe20000000015 */
[-C--:B------:R-:W-:Y:S01]  /*3050*/  FFMA R20, R10, R15.reuse, R20 ;  /* 0x0000000f0a147223 */ /* 0x080fe20000000014 */
[C---:B------:R-:W-:Y:S01]  /*3060*/  FFMA R28, R11.reuse, R15, R28 ;  /* 0x0000000f0b1c7223 */ /* 0x040fe2000000001c */
[----:B-1----:R-:W-:Y:S01]  /*3070*/  FFMA R16, R11, R12, R16 ;  /* 0x0000000c0b107223 */ /* 0x002fe20000000010 */
[----:B------:R-:W-:Y:S06]  /*3080*/  BRA.U !UP0, `(.L_x_226) ;  /* 0x00000001082c7547 */ /* 0x000fec000b800000 */
[----:B------:R-:W1:Y:S04]  /*3090*/  LDS.128 R8, [UR4+0x20] ;  /* 0x00002004ff087984 */ /* 0x000e680008000c00 */
[----:B------:R-:W2:Y:S01]  /*30a0*/  LDS R15, [R29+0x30] ;  /* 0x000030001d0f7984 */ /* 0x000ea20000000800 */
[----:B-1----:R-:W-:Y:S01]  /*30b0*/  FFMA R17, R12, R8, R17 ;  /* 0x000000080c117223 */ /* 0x002fe20000000011 */
[-C--:B------:R-:W-:Y:S01]  /*30c0*/  FFMA R18, R8, R13.reuse, R18 ;  /* 0x0000000d08127223 */ /* 0x080fe20000000012 */
[----:B------:R-:W-:Y:S02]  /*30d0*/  FFMA R27, R9, R13, R27 ;  /* 0x0000000d091b7223 */ /* 0x000fe4000000001b */
[----:B------:R-:W1:Y:S01]  /*30e0*/  LDS.64 R12, [R29+0x28] ;  /* 0x000028001d0c7984 */ /* 0x000e620000000a00 */
[----:B--2---:R-:W-:Y:S01]  /*30f0*/  FFMA R16, R11, R15, R16 ;  /* 0x0000000f0b107223 */ /* 0x004fe20000000010 */
[-C--:B-1----:R-:W-:Y:S01]  /*3100*/  FFMA R19, R9, R12.reuse, R19 ;  /* 0x0000000c09137223 */ /* 0x082fe20000000013 */
[C---:B------:R-:W-:Y:S01]  /*3110*/  FFMA R21, R10.reuse, R12, R21 ;  /* 0x0000000c0a157223 */ /* 0x040fe20000000015 */
[-C--:B------:R-:W-:Y:S01]  /*3120*/  FFMA R20, R10, R13.reuse, R20 ;  /* 0x0000000d0a147223 */ /* 0x080fe20000000014 */
[----:B------:R-:W-:-:S07]  /*3130*/  FFMA R28, R11, R13, R28 ;  /* 0x0000000d0b1c7223 */ /* 0x000fce000000001c */
.L_x_226:
[----:B------:R-:W-:Y:S01]  /*3140*/  UIADD3 UR4, UPT, UPT, UR17, -0x4, URZ ;  /* 0xfffffffc11047890 */ /* 0x000fe2000fffe0ff */
[----:B------:R-:W-:Y:S01]  /*3150*/  FADD R17, R27, R17 ;  /* 0x000000111b117221 */ /* 0x000fe20000000000 */
[----:B------:R-:W-:Y:S01]  /*3160*/  FADD R28, R28, R21 ;  /* 0x000000151c1c7221 */ /* 0x000fe20000000000 */
[----:B------:R-:W-:Y:S01]  /*3170*/  FADD R18, R18, R19 ;  /* 0x0000001312127221 */ /* 0x000fe20000000000 */
[----:B------:R-:W-:Y:S01]  /*3180*/  FADD R27, R20, R16 ;  /* 0x00000010141b7221 */ /* 0x000fe20000000000 */
[----:B------:R-:W-:Y:S01]  /*3190*/  ULOP3.LUT UR4, UR4, 0xfffffffc, URZ, 0xc0, !UPT ;  /* 0xfffffffc04047892 */ /* 0x000fe2000f8ec0ff */
[----:B------:R-:W-:Y:S02]  /*31a0*/  FADD R28, R17, R28 ;  /* 0x0000001c111c7221 */ /* 0x000fe40000000000 */
[----:B------:R-:W-:Y:S01]  /*31b0*/  FADD R27, R18, R27 ;  /* 0x0000001b121b7221 */ /* 0x000fe20000000000 */
[----:B------:R-:W-:-:S12]  /*31c0*/  UIADD3 UR4, UPT, UPT, UR4, 0x4, URZ ;  /* 0x0000000404047890 */ /* 0x000fd8000fffe0ff */
.L_x_223:
[----:B------:R-:W-:-:S09]  /*31d0*/  UISETP.GE.AND UP0, UPT, UR4, UR17, UPT ;  /* 0x000000110400728c */ /* 0x000fd2000bf06270 */
[----:B------:R-:W-:Y:S05]  /*31e0*/  BRA.U UP0, `(.L_x_227) ;  /* 0x0000001d00ec7547 */ /* 0x000fea000b800000 */
[----:B------:R-:W-:Y:S02]  /*31f0*/  UIADD3 UR5, UPT, UPT, -UR17, UR4, URZ ;  /* 0x0000000411057290 */ /* 0x000fe4000fffe1ff */
[----:B------:R-:W-:Y:S02]  /*3200*/  UIADD3 UR9, UPT, UPT, UR17, -UR4, URZ ;  /* 0x8000000411097290 */ /* 0x000fe4000fffe0ff */
[----:B------:R-:W-:Y:S02]  /*3210*/  UISETP.GT.U32.AND UP1, UPT, UR5, -0x8, UPT ;  /* 0xfffffff80500788c */ /* 0x000fe4000bf24070 */
[----:B------:R-:W-:-:S04]  /*3220*/  ULOP3.LUT UR19, UR9, 0x7, URZ, 0xc0, !UPT ;  /* 0x0000000709137892 */ /* 0x000fc8000f8ec0ff */
[----:B------:R-:W-:-:S03]  /*3230*/  UISETP.NE.AND UP0, UPT, UR19, URZ, UPT ;  /* 0x000000ff1300728c */ /* 0x000fc6000bf05270 */
[----:B------:R-:W-:Y:S08]  /*3240*/  BRA.U UP1, `(.L_x_228) ;  /* 0x0000000101947547 */ /* 0x000ff0000b800000 */
[----:B------:R-:W1:Y:S01]  /*3250*/  S2UR UR10, SR_CgaCtaId ;  /* 0x00000000000a79c3 */ /* 0x000e620000008800 */
[----:B------:R-:W-:Y:S01]  /*3260*/  UMOV UR5, 0x400 ;  /* 0x0000040000057882 */ /* 0x000fe20000000000 */
[----:B------:R-:W-:Y:S02]  /*3270*/  ULOP3.LUT UR20, UR9, 0xfffffff8, URZ, 0xc0, !UPT ;  /* 0xfffffff809147892 */ /* 0x000fe4000f8ec0ff */
[----:B-1----:R-:W-:-:S03]  /*3280*/  ULEA UR10, UR10, UR5, 0x18 ;  /* 0x000000050a0a7291 */ /* 0x002fc6000f8ec0ff */
[----:B------:R-:W-:-:S09]  /*3290*/  UMOV UR5, URZ ;  /* 0x000000ff00057c82 */ /* 0x000fd20008000000 */
.L_x_229:
[----:B------:R-:W-:Y:S02]  /*32a0*/  ULEA UR18, UR4, UR10, 0x2 ;  /* 0x0000000a04127291 */ /* 0x000fe4000f8e10ff */
[----:B------:R-:W-:Y:S01]  /*32b0*/  MOV R20, UR4 ;  /* 0x0000000400147c02 */ /* 0x000fe20008000f00 */
[----:B------:R-:W-:Y:S02]  /*32c0*/  UIADD3 UR5, UPT, UPT, UR5, 0x8, URZ ;  /* 0x0000000805057890 */ /* 0x000fe4000fffe0ff */
[----:B------:R-:W-:Y:S01]  /*32d0*/  UIADD3 UR4, UPT, UPT, UR4, 0x8, URZ ;  /* 0x0000000804047890 */ /* 0x000fe2000fffe0ff */
[----:B------:R-:W-:Y:S01]  /*32e0*/  LEA R20, R20, R23, 0x2 ;  /* 0x0000001714147211 */ /* 0x000fe200078e10ff */
[----:B------:R-:W-:Y:S02]  /*32f0*/  UISETP.NE.AND UP1, UPT, UR5, UR20, UPT ;  /* 0x000000140500728c */ /* 0x000fe4000bf25270 */
[----:B------:R-:W-:Y:S04]  /*3300*/  LDS.64 R16, [UR18] ;  /* 0x00000012ff107984 */ /* 0x000fe80008000a00 */
[----:B------:R-:W1:Y:S04]  /*3310*/  LDS.64 R18, [R20] ;  /* 0x0000000014127984 */ /* 0x000e680000000a00 */
[----:B------:R-:W3:Y:S04]  /*3320*/  LDS.64 R14, [R20+0x8] ;  /* 0x00000800140e7984 */ /* 0x000ee80000000a00 */
[----:B------:R-:W4:Y:S04]  /*3330*/  LDS.64 R8, [UR18+0x8] ;  /* 0x00000812ff087984 */ /* 0x000f280008000a00 */
[----:B------:R-:W5:Y:S04]  /*3340*/  LDS.64 R12, [R20+0x10] ;  /* 0x00001000140c7984 */ /* 0x000f680000000a00 */
[----:B--2---:R-:W2:Y:S01]  /*3350*/  LDS.64 R10, [UR18+0x10] ;  /* 0x00001012ff0a7984 */ /* 0x004ea20008000a00 */
[C---:B-1----:R-:W-:Y:S01]  /*3360*/  FFMA R18, R16.reuse, R18, R28 ;  /* 0x0000001210127223 */ /* 0x042fe2000000001c */
[----:B------:R-:W-:-:S03]  /*3370*/  FFMA R27, R16, R19, R27 ;  /* 0x00000013101b7223 */ /* 0x000fc6000000001b */
[-C--:B------:R-:W-:Y:S01]  /*3380*/  FFMA R19, R19, R17.reuse, R18 ;  /* 0x0000001113137223 */ /* 0x080fe20000000012 */
[C---:B---3--:R-:W-:Y:S02]  /*3390*/  FFMA R27, R14.reuse, R17, R27 ;  /* 0x000000110e1b7223 */ /* 0x048fe4000000001b */
[----:B------:R-:W1:Y:S01]  /*33a0*/  LDS.64 R16, [R20+0x18] ;  /* 0x0000180014107984 */ /* 0x000e620000000a00 */
[----:B----4-:R-:W-:Y:S01]  /*33b0*/  FFMA R28, R14, R8, R19 ;  /* 0x000000080e1c7223 */ /* 0x010fe20000000013 */
[----:B------:R-:W-:Y:S02]  /*33c0*/  FFMA R27, R8, R15, R27 ;  /* 0x0000000f081b7223 */ /* 0x000fe4000000001b */
[----:B------:R-:W3:Y:S01]  /*33d0*/  LDS.64 R18, [UR18+0x18] ;  /* 0x00001812ff127984 */ /* 0x000ee20008000a00 */
[-C--:B------:R-:W-:Y:S01]  /*33e0*/  FFMA R15, R15, R9.reuse, R28 ;  /* 0x000000090f0f7223 */ /* 0x080fe2000000001c */
[C---:B-----5:R-:W-:Y:S02]  /*33f0*/  FFMA R27, R12.reuse, R9, R27 ;  /* 0x000000090c1b7223 */ /* 0x060fe4000000001b */
[----:B------:R-:W4:Y:S01]  /*3400*/  LDS R14, [R20+0x20] ;  /* 0x00002000140e7984 */ /* 0x000f220000000800 */
[----:B--2---:R-:W-:Y:S01]  /*3410*/  FFMA R12, R12, R10, R15 ;  /* 0x0000000a0c0c7223 */ /* 0x004fe2000000000f */
[----:B------:R-:W-:-:S03]  /*3420*/  FFMA R27, R10, R13, R27 ;  /* 0x0000000d0a1b7223 */ /* 0x000fc6000000001b */
[-C--:B------:R-:W-:Y:S01]  /*3430*/  FFMA R13, R13, R11.reuse, R12 ;  /* 0x0000000b0d0d7223 */ /* 0x080fe2000000000c */
[----:B-1----:R-:W-:-:S03]  /*3440*/  FFMA R27, R16, R11, R27 ;  /* 0x0000000b101b7223 */ /* 0x002fc6000000001b */
[----:B---3--:R-:W-:Y:S01]  /*3450*/  FFMA R16, R16, R18, R13 ;  /* 0x0000001210107223 */ /* 0x008fe2000000000d */
[----:B------:R-:W-:-:S03]  /*3460*/  FFMA R27, R18, R17, R27 ;  /* 0x00000011121b7223 */ /* 0x000fc6000000001b */
[-C--:B------:R-:W-:Y:S01]  /*3470*/  FFMA R28, R17, R19.reuse, R16 ;  /* 0x00000013111c7223 */ /* 0x080fe20000000010 */
[----:B----4-:R-:W-:Y:S01]  /*3480*/  FFMA R27, R14, R19, R27 ;  /* 0x000000130e1b7223 */ /* 0x010fe2000000001b */
[----:B------:R-:W-:Y:S06]  /*3490*/  BRA.U UP1, `(.L_x_229) ;  /* 0xfffffffd01807547 */ /* 0x000fec000b83ffff */
.L_x_228:
[----:B------:R-:W-:Y:S05]  /*34a0*/  BRA.U !UP0, `(.L_x_227) ;  /* 0x0000001d083c7547 */ /* 0x000fea000b800000 */
[----:B------:R-:W-:Y:S02]  /*34b0*/  UISETP.GE.U32.AND UP0, UPT, UR19, 0x4, UPT ;  /* 0x000000041300788c */ /* 0x000fe4000bf06070 */
[----:B------:R-:W-:-:S04]  /*34c0*/  ULOP3.LUT UR18, UR9, 0x3, URZ, 0xc0, !UPT ;  /* 0x0000000309127892 */ /* 0x000fc8000f8ec0ff */
[----:B------:R-:W-:-:S03]  /*34d0*/  UISETP.NE.AND UP1, UPT, UR18, URZ, UPT ;  /* 0x000000ff1200728c */ /* 0x000fc6000bf25270 */
[----:B------:R-:W-:Y:S08]  /*34e0*/  BRA.U !UP0, `(.L_x_230) ;  /* 0x0000000108507547 */ /* 0x000ff0000b800000 */
[----:B------:R-:W1:Y:S01]  /*34f0*/  S2UR UR10, SR_CgaCtaId ;  /* 0x00000000000a79c3 */ /* 0x000e620000008800 */
[----:B------:R-:W-:Y:S01]  /*3500*/  UMOV UR5, 0x400 ;  /* 0x0000040000057882 */ /* 0x000fe20000000000 */
[----:B------:R-:W-:-:S05]  /*3510*/  MOV R16, UR4 ;  /* 0x0000000400107c02 */ /* 0x000fca0008000f00 */
[----:B------:R-:W-:-:S05]  /*3520*/  IMAD R16, R16, 0x4, R23 ;  /* 0x0000000410107824 */ /* 0x000fca00078e0217 */
[----:B------:R-:W-:Y:S04]  /*3530*/  LDS.64 R8, [R16] ;  /* 0x0000000010087984 */ /* 0x000fe80000000a00 */
[----:B------:R-:W-:Y:S04]  /*3540*/  LDS.64 R12, [R16+0x8] ;  /* 0x00000800100c7984 */ /* 0x000fe80000000a00 */
[----:B------:R-:W-:Y:S01]  /*3550*/  LDS R17, [R16+0x10] ;  /* 0x0000100010117984 */ /* 0x000fe20000000800 */
[----:B-1----:R-:W-:-:S04]  /*3560*/  ULEA UR5, UR10, UR5, 0x18 ;  /* 0x000000050a057291 */ /* 0x002fc8000f8ec0ff */
[----:B------:R-:W-:Y:S02]  /*3570*/  ULEA UR5, UR4, UR5, 0x2 ;  /* 0x0000000504057291 */ /* 0x000fe4000f8e10ff */
[----:B------:R-:W-:-:S07]  /*3580*/  UIADD3 UR4, UPT, UPT, UR4, 0x4, URZ ;  /* 0x0000000404047890 */ /* 0x000fce000fffe0ff */
[----:B--2---:R-:W1:Y:S04]  /*3590*/  LDS.64 R10, [UR5] ;  /* 0x00000005ff0a7984 */ /* 0x004e680008000a00 */
[----:B------:R-:W2:Y:S01]  /*35a0*/  LDS.64 R14, [UR5+0x8] ;  /* 0x00000805ff0e7984 */ /* 0x000ea20008000a00 */
[C---:B-1----:R-:W-:Y:S01]  /*35b0*/  FFMA R8, R10.reuse, R8, R28 ;  /* 0x000000080a087223 */ /* 0x042fe2000000001c */
[----:B------:R-:W-:-:S03]  /*35c0*/  FFMA R27, R10, R9, R27 ;  /* 0x000000090a1b7223 */ /* 0x000fc6000000001b */
[-C--:B------:R-:W-:Y:S01]  /*35d0*/  FFMA R9, R9, R11.reuse, R8 ;  /* 0x0000000b09097223 */ /* 0x080fe20000000008 */
[----:B------:R-:W-:-:S03]  /*35e0*/  FFMA R27, R12, R11, R27 ;  /* 0x0000000b0c1b7223 */ /* 0x000fc6000000001b */
[----:B--2---:R-:W-:Y:S01]  /*35f0*/  FFMA R12, R12, R14, R9 ;  /* 0x0000000e0c0c7223 */ /* 0x004fe20000000009 */
[----:B------:R-:W-:-:S03]  /*3600*/  FFMA R14, R14, R13, R27 ;  /* 0x0000000d0e0e7223 */ /* 0x000fc6000000001b */
[-C--:B------:R-:W-:Y:S01]  /*3610*/  FFMA R28, R13, R15.reuse, R12 ;  /* 0x0000000f0d1c7223 */ /* 0x080fe2000000000c */
[----:B------:R-:W-:-:S07]  /*3620*/  FFMA R27, R17, R15, R14 ;  /* 0x0000000f111b7223 */ /* 0x000fce000000000e */
.L_x_230:
[----:B------:R-:W-:Y:S05]  /*3630*/  BRA.U !UP1, `(.L_x_227) ;  /* 0x0000001909d87547 */ /* 0x000fea000b800000 */
[----:B------:R-:W-:Y:S02]  /*3640*/  UISETP.NE.AND UP0, UPT, UR18, 0x1, UPT ;  /* 0x000000011200788c */ /* 0x000fe4000bf05270 */
[----:B------:R-:W-:-:S04]  /*3650*/  ULOP3.LUT UR5, UR9, 0x1, URZ, 0xc0, !UPT ;  /* 0x0000000109057892 */ /* 0x000fc8000f8ec0ff */
[----:B------:R-:W-:-:S03]  /*3660*/  UISETP.NE.U32.AND UP1, UPT, UR5, 0x1, UPT ;  /* 0x000000010500788c */ /* 0x000fc6000bf25070 */
[----:B------:R-:W-:Y:S08]  /*3670*/  BRA.U !UP0, `(.L_x_231) ;  /* 0x0000000108387547 */ /* 0x000ff0000b800000 */
[----:B------:R-:W1:Y:S01]  /*3680*/  S2UR UR9, SR_CgaCtaId ;  /* 0x00000000000979c3 */ /* 0x000e620000008800 */
[----:B------:R-:W-:Y:S01]  /*3690*/  UMOV UR5, 0x400 ;  /* 0x0000040000057882 */ /* 0x000fe20000000000 */
[----:B------:R-:W-:-:S04]  /*36a0*/  MOV R12, UR4 ;  /* 0x00000004000c7c02 */ /* 0x000fc80008000f00 */
[----:B------:R-:W-:-:S05]  /*36b0*/  LEA R12, R12, R23, 0x2 ;  /* 0x000000170c0c7211 */ /* 0x000fca00078e10ff */
[----:B------:R-:W-:Y:S04]  /*36c0*/  LDS.64 R8, [R12] ;  /* 0x000000000c087984 */ /* 0x000fe80000000a00 */
[----:B------:R-:W-:Y:S01]  /*36d0*/  LDS R13, [R12+0x8] ;  /* 0x000008000c0d7984 */ /* 0x000fe20000000800 */
[----:B-1----:R-:W-:-:S04]  /*36e0*/  ULEA UR5, UR9, UR5, 0x18 ;  /* 0x0000000509057291 */ /* 0x002fc8000f8ec0ff */
[----:B------:R-:W-:Y:S02]  /*36f0*/  ULEA UR5, UR4, UR5, 0x2 ;  /* 0x0000000504057291 */ /* 0x000fe4000f8e10ff */
[----:B------:R-:W-:-:S07]  /*3700*/  UIADD3 UR4, UPT, UPT, UR4, 0x2, URZ ;  /* 0x0000000204047890 */ /* 0x000fce000fffe0ff */
[----:B--2---:R-:W1:Y:S02]  /*3710*/  LDS.64 R10, [UR5] ;  /* 0x00000005ff0a7984 */ /* 0x004e640008000a00 */
[C---:B-1----:R-:W-:Y:S01]  /*3720*/  FFMA R8, R10.reuse, R8, R28 ;  /* 0x000000080a087223 */ /* 0x042fe2000000001c */
[----:B------:R-:W-:-:S03]  /*3730*/  FFMA R10, R10, R9, R27 ;  /* 0x000000090a0a7223 */ /* 0x000fc6000000001b */
[-C--:B------:R-:W-:Y:S01]  /*3740*/  FFMA R28, R9, R11.reuse, R8 ;  /* 0x0000000b091c7223 */ /* 0x080fe20000000008 */
[----:B------:R-:W-:-:S07]  /*3750*/  FFMA R27, R13, R11, R10 ;  /* 0x0000000b0d1b7223 */ /* 0x000fce000000000a */
.L_x_231:
[----:B------:R-:W-:Y:S05]  /*3760*/  BRA.U UP1, `(.L_x_227) ;  /* 0x00000019018c7547 */ /* 0x000fea000b800000 */
[----:B------:R-:W1:Y:S01]  /*3770*/  S2UR UR9, SR_CgaCtaId ;  /* 0x00000000000979c3 */ /* 0x000e620000008800 */
[----:B------:R-:W-:Y:S01]  /*3780*/  UMOV UR5, 0x400 ;  /* 0x0000040000057882 */ /* 0x000fe20000000000 */
[----:B------:R-:W-:-:S05]  /*3790*/  MOV R8, UR4 ;  /* 0x0000000400087c02 */ /* 0x000fca0008000f00 */
[----:B------:R-:W-:-:S06]  /*37a0*/  IMAD R8, R8, 0x4, R23 ;  /* 0x0000000408087824 */ /* 0x000fcc00078e0217 */
[----:B------:R-:W-:Y:S01]  /*37b0*/  LDS.64 R8, [R8] ;  /* 0x0000000008087984 */ /* 0x000fe20000000a00 */
[----:B-1----:R-:W-:-:S04]  /*37c0*/  ULEA UR5, UR9, UR5, 0x18 ;  /* 0x0000000509057291 */ /* 0x002fc8000f8ec0ff */
[----:B------:R-:W-:-:S09]  /*37d0*/  ULEA UR4, UR4, UR5, 0x2 ;  /* 0x0000000504047291 */ /* 0x000fd2000f8e10ff */
[----:B--2---:R-:W1:Y:S02]  /*37e0*/  LDS R11, [UR4] ;  /* 0x00000004ff0b7984 */ /* 0x004e640008000800 */
[C---:B-1----:R-:W-:Y:S01]  /*37f0*/  FFMA R28, R11.reuse, R8, R28 ;  /* 0x000000080b1c7223 */ /* 0x042fe2000000001c */
[----:B------:R-:W-:Y:S01]  /*3800*/  FFMA R27, R11, R9, R27 ;  /* 0x000000090b1b7223 */ /* 0x000fe2000000001b */
[----:B------:R-:W-:Y:S06]  /*3810*/  BRA `(.L_x_227) ;  /* 0x0000001800607947 */ /* 0x000fec0003800000 */
.L_x_222:
[----:B------:R-:W-:Y:S02]  /*3820*/  MOV R28, 0x7fc00000 ;  /* 0x7fc00000001c7802 */ /* 0x000fe40000000f00 */
[----:B------:R-:W-:Y:S01]  /*3830*/  MOV R27, 0x7fc00000 ;  /* 0x7fc00000001b7802 */ /* 0x000fe20000000f00 */
[----:B------:R-:W-:Y:S06]  /*3840*/  @!P2 BRA `(.L_x_232) ;  /* 0x0000000c0020a947 */ /* 0x000fec0003800000 */
[----:B------:R-:W-:Y:S01]  /*3850*/  UISETP.GE.U32.AND UP0, UPT, UR17, 0x4, UPT ;  /* 0x000000041100788c */ /* 0x000fe2000bf06070 */
[----:B------:R-:W-:Y:S01]  /*3860*/  HFMA2 R28, -RZ, RZ, 0, 0 ;  /* 0x00000000ff1c7431 */ /* 0x000fe200000001ff */
[----:B------:R-:W-:-:S07]  /*3870*/  UMOV UR4, URZ ;  /* 0x000000ff00047c82 */ /* 0x000fce0008000000 */
[----:B------:R-:W-:Y:S05]  /*3880*/  BRA.U !UP0, `(.L_x_233) ;  /* 0x0000000508547547 */ /* 0x000fea000b800000 */
[----:B------:R-:W-:Y:S01]  /*3890*/  UIADD3 UR10, UPT, UPT, UR17, -0x4, URZ ;  /* 0xfffffffc110a7890 */ /* 0x000fe2000fffe0ff */
[----:B------:R-:W-:Y:S02]  /*38a0*/  CS2R R18, SRZ ;  /* 0x0000000000127805 */ /* 0x000fe4000001ff00 */
[----:B------:R-:W-:Y:S01]  /*38b0*/  CS2R R16, SRZ ;  /* 0x0000000000107805 */ /* 0x000fe2000001ff00 */
[----:B------:R-:W-:Y:S01]  /*38c0*/  UMOV UR4, URZ ;  /* 0x000000ff00047c82 */ /* 0x000fe20008000000 */
[----:B------:R-:W-:Y:S02]  /*38d0*/  UISETP.GE.U32.AND UP1, UPT, UR10, 0xc, UPT ;  /* 0x0000000c0a00788c */ /* 0x000fe4000bf26070 */
[----:B------:R-:W-:-:S07]  /*38e0*/  UISETP.NE.AND UP0, UPT, UR15, URZ, UPT ;  /* 0x000000ff0f00728c */ /* 0x000fce000bf05270 */
[----:B------:R-:W-:Y:S05]  /*38f0*/  BRA.U !UP1, `(.L_x_234) ;  /* 0x0000000109a47547 */ /* 0x000fea000b800000 */
[----:B------:R-:W1:Y:S01]  /*3900*/  S2UR UR5, SR_CgaCtaId ;  /* 0x00000000000579c3 */ /* 0x000e620000008800 */
[----:B------:R-:W-:Y:S01]  /*3910*/  UMOV UR4, 0x400 ;  /* 0x0000040000047882 */ /* 0x000fe20000000000 */
[----:B------:R-:W-:Y:S01]  /*3920*/  IMAD.MOV.U32 R19, RZ, RZ, RZ ;  /* 0x000000ffff137224 */ /* 0x000fe200078e00ff */
[----:B-1----:R-:W-:-:S03]  /*3930*/  ULEA UR9, UR5, UR4, 0x18 ;  /* 0x0000000405097291 */ /* 0x002fc6000f8ec0ff */
[----:B------:R-:W-:Y:S01]  /*3940*/  UMOV UR4, URZ ;  /* 0x000000ff00047c82 */ /* 0x000fe20008000000 */
[----:B------:R-:W-:-:S08]  /*3950*/  UMOV UR5, URZ ;  /* 0x000000ff00057c82 */ /* 0x000fd00008000000 */
.L_x_235:
[----:B------:R-:W-:Y:S02]  /*3960*/  ULEA UR18, UR4, UR9, 0x2 ;  /* 0x0000000904127291 */ /* 0x000fe4000f8e10ff */
[----:B------:R-:W-:Y:S01]  /*3970*/  MOV R20, UR4 ;  /* 0x0000000400147c02 */ /* 0x000fe20008000f00 */
[----:B------:R-:W-:Y:S02]  /*3980*/  UIADD3 UR5, UPT, UPT, UR5, 0x4, URZ ;  /* 0x0000000405057890 */ /* 0x000fe4000fffe0ff */
[----:B------:R-:W-:Y:S01]  /*3990*/  UIADD3 UR4, UPT, UPT, UR4, 0x10, URZ ;  /* 0x0000001004047890 */ /* 0x000fe2000fffe0ff */
[----:B------:R-:W-:Y:S01]  /*39a0*/  LEA R20, R20, R23, 0x2 ;  /* 0x0000001714147211 */ /* 0x000fe200078e10ff */
[----:B------:R-:W-:Y:S02]  /*39b0*/  UISETP.NE.AND UP1, UPT, UR5, UR8, UPT ;  /* 0x000000080500728c */ /* 0x000fe4000bf25270 */
[----:B--2---:R-:W-:Y:S04]  /*39c0*/  LDS.128 R8, [UR18] ;  /* 0x00000012ff087984 */ /* 0x004fe80008000c00 */
[----:B------:R-:W1:Y:S04]  /*39d0*/  LDS.64 R12, [R20] ;  /* 0x00000000140c7984 */ /* 0x000e680000000a00 */
[----:B------:R-:W2:Y:S01]  /*39e0*/  LDS.64 R14, [R20+0x8] ;  /* 0x00000800140e7984 */ /* 0x000ea20000000a00 */
[----:B-1----:R-:W-:Y:S01]  /*39f0*/  FFMA R16, R12, R8, R16 ;  /* 0x000000080c107223 */ /* 0x002fe20000000010 */
[----:B------:R-:W-:-:S02]  /*3a00*/  FFMA R17, R13, R9, R17 ;  /* 0x000000090d117223 */ /* 0x000fc40000000011 */
[----:B------:R-:W-:Y:S01]  /*3a10*/  LDS.64 R12, [R20+0x10] ;  /* 0x00001000140c7984 */ /* 0x000fe20000000a00 */
[----:B--2---:R-:W-:Y:S01]  /*3a20*/  FFMA R18, R10, R14, R18 ;  /* 0x0000000e0a127223 */ /* 0x004fe20000000012 */
[----:B------:R-:W-:Y:S02]  /*3a30*/  FFMA R28, R11, R15, R19 ;  /* 0x0000000f0b1c7223 */ /* 0x000fe40000000013 */
[----:B------:R-:W1:Y:S04]  /*3a40*/  LDS.128 R8, [UR18+0x10] ;  /* 0x00001012ff087984 */ /* 0x000e680008000c00 */
        /* <DEDUP_REMOVED lines=16> */
[----:B------:R-:W-:Y:S01]  /*3b50*/  FFMA R16, R12, R8, R16 ;  /* 0x000000080c107223 */ /* 0x000fe20000000010 */
[----:B--2---:R-:W-:Y:S01]  /*3b60*/  FFMA R18, R10, R14, R19 ;  /* 0x0000000e0a127223 */ /* 0x004fe20000000013 */
[----:B------:R-:W-:Y:S01]  /*3b70*/  FFMA R19, R11, R15, R28 ;  /* 0x0000000f0b137223 */ /* 0x000fe2000000001c */
[----:B------:R-:W-:Y:S06]  /*3b80*/  BRA.U UP1, `(.L_x_235) ;  /* 0xfffffffd01747547 */ /* 0x000fec000b83ffff */
.L_x_234:
        /* <DEDUP_REMOVED lines=11> */
[----:B-1----:R-:W-:Y:S01]  /*3c40*/  FFMA R16, R12, R8, R16 ;  /* 0x000000080c107223 */ /* 0x002fe20000000010 */
[----:B------:R-:W-:Y:S01]  /*3c50*/  FFMA R17, R13, R9, R17 ;  /* 0x000000090d117223 */ /* 0x000fe20000000011 */
[----:B------:R-:W-:Y:S01]  /*3c60*/  FFMA R18, R10, R14, R18 ;  /* 0x0000000e0a127223 */ /* 0x000fe20000000012 */
[----:B------:R-:W-:Y:S01]  /*3c70*/  FFMA R19, R11, R15, R19 ;  /* 0x0000000f0b137223 */ /* 0x000fe20000000013 */
[----:B------:R-:W-:Y:S06]  /*3c80*/  BRA.U !UP0, `(.L_x_236) ;  /* 0x0000000108407547 */ /* 0x000fec000b800000 */
[----:B------:R-:W-:Y:S01]  /*3c90*/  LDS.64 R12, [R20+0x10] ;  /* 0x00001000140c7984 */ /* 0x000fe20000000a00 */
[----:B------:R-:W-:-:S03]  /*3ca0*/  UISETP.NE.AND UP0, UPT, UR15, 0x2, UPT ;  /* 0x000000020f00788c */ /* 0x000fc6000bf05270 */
[----:B------:R-:W1:Y:S04]  /*3cb0*/  LDS.128 R8, [UR4+0x10] ;  /* 0x00001004ff087984 */ /* 0x000e680008000c00 */
[----:B------:R-:W2:Y:S01]  /*3cc0*/  LDS.64 R14, [R20+0x18] ;  /* 0x00001800140e7984 */ /* 0x000ea20000000a00 */
[----:B-1----:R-:W-:Y:S01]  /*3cd0*/  FFMA R16, R12, R8, R16 ;  /* 0x000000080c107223 */ /* 0x002fe20000000010 */
[----:B------:R-:W-:Y:S01]  /*3ce0*/  FFMA R17, R13, R9, R17 ;  /* 0x000000090d117223 */ /* 0x000fe20000000011 */
[----:B--2---:R-:W-:Y:S01]  /*3cf0*/  FFMA R18, R10, R14, R18 ;  /* 0x0000000e0a127223 */ /* 0x004fe20000000012 */
[----:B------:R-:W-:Y:S01]  /*3d00*/  FFMA R19, R11, R15, R19 ;  /* 0x0000000f0b137223 */ /* 0x000fe20000000013 */
[----:B------:R-:W-:Y:S06]  /*3d10*/  BRA.U !UP0, `(.L_x_236) ;  /* 0x00000001081c7547 */ /* 0x000fec000b800000 */
[----:B------:R-:W-:Y:S04]  /*3d20*/  LDS.64 R12, [R20+0x20] ;  /* 0x00002000140c7984 */ /* 0x000fe80000000a00 */
[----:B------:R-:W1:Y:S04]  /*3d30*/  LDS.128 R8, [UR4+0x20] ;  /* 0x00002004ff087984 */ /* 0x000e680008000c00 */
[----:B------:R-:W2:Y:S01]  /*3d40*/  LDS.64 R14, [R20+0x28] ;  /* 0x00002800140e7984 */ /* 0x000ea20000000a00 */
[----:B-1----:R-:W-:Y:S01]  /*3d50*/  FFMA R16, R12, R8, R16 ;  /* 0x000000080c107223 */ /* 0x002fe20000000010 */
[----:B------:R-:W-:Y:S01]  /*3d60*/  FFMA R17, R13, R9, R17 ;  /* 0x000000090d117223 */ /* 0x000fe20000000011 */
[----:B--2---:R-:W-:Y:S01]  /*3d70*/  FFMA R18, R10, R14, R18 ;  /* 0x0000000e0a127223 */ /* 0x004fe20000000012 */
[----:B------:R-:W-:-:S07]  /*3d80*/  FFMA R19, R11, R15, R19 ;  /* 0x0000000f0b137223 */ /* 0x000fce0000000013 */
.L_x_236:
[----:B------:R-:W-:Y:S01]  /*3d90*/  FADD R16, R16, R17 ;  /* 0x0000001110107221 */ /* 0x000fe20000000000 */
[----:B------:R-:W-:Y:S01]  /*3da0*/  FADD R19, R18, R19 ;  /* 0x0000001312137221 */ /* 0x000fe20000000000 */
[----:B------:R-:W-:-:S03]  /*3db0*/  ULOP3.LUT UR4, UR10, 0xfffffffc, URZ, 0xc0, !UPT ;  /* 0xfffffffc0a047892 */ /* 0x000fc6000f8ec0ff */
[----:B------:R-:W-:Y:S01]  /*3dc0*/  FADD R28, R16, R19 ;  /* 0x00000013101c7221 */ /* 0x000fe20000000000 */
[----:B------:R-:W-:-:S12]  /*3dd0*/  UIADD3 UR4, UPT, UPT, UR4, 0x4, URZ ;  /* 0x0000000404047890 */ /* 0x000fd8000fffe0ff */
.L_x_233:
        /* <DEDUP_REMOVED lines=13> */
.L_x_238:
[----:B------:R-:W-:Y:S02]  /*3eb0*/  ULEA UR18, UR4, UR10, 0x2 ;  /* 0x0000000a04127291 */ /* 0x000fe4000f8e10ff */
[----:B------:R-:W-:Y:S01]  /*3ec0*/  MOV R18, UR4 ;  /* 0x0000000400127c02 */ /* 0x000fe20008000f00 */
[----:B------:R-:W-:Y:S02]  /*3ed0*/  UIADD3 UR5, UPT, UPT, UR5, 0x10, URZ ;  /* 0x0000001005057890 */ /* 0x000fe4000fffe0ff */
[----:B------:R-:W-:Y:S01]  /*3ee0*/  UIADD3 UR4, UPT, UPT, UR4, 0x10, URZ ;  /* 0x0000001004047890 */ /* 0x000fe2000fffe0ff */
[----:B------:R-:W-:Y:S01]  /*3ef0*/  LEA R18, R18, R23, 0x2 ;  /* 0x0000001712127211 */ /* 0x000fe200078e10ff */
[----:B------:R-:W-:Y:S02]  /*3f00*/  UISETP.NE.AND UP1, UPT, UR5, UR20, UPT ;  /* 0x000000140500728c */ /* 0x000fe4000bf25270 */
[----:B------:R-:W-:Y:S04]  /*3f10*/  LDS.128 R12, [UR18] ;  /* 0x00000012ff0c7984 */ /* 0x000fe80008000c00 */
[----:B------:R-:W1:Y:S04]  /*3f20*/  LDS.64 R8, [R18] ;  /* 0x0000000012087984 */ /* 0x000e680000000a00 */
[----:B------:R-:W3:Y:S01]  /*3f30*/  LDS.64 R16, [R18+0x8] ;  /* 0x0000080012107984 */ /* 0x000ee20000000a00 */
[----:B-1----:R-:W-:-:S04]  /*3f40*/  FFMA R8, R8, R12, R28 ;  /* 0x0000000c08087223 */ /* 0x002fc8000000001c */
[----:B------:R-:W-:Y:S02]  /*3f50*/  FFMA R19, R9, R13, R8 ;  /* 0x0000000d09137223 */ /* 0x000fe40000000008 */
[----:B--2---:R-:W-:Y:S02]  /*3f60*/  LDS.128 R8, [UR18+0x10] ;  /* 0x00001012ff087984 */ /* 0x004fe40008000c00 */
[----:B---3--:R-:W-:Y:S02]  /*3f70*/  FFMA R14, R16, R14, R19 ;  /* 0x0000000e100e7223 */ /* 0x008fe40000000013 */
[----:B------:R-:W1:Y:S02]  /*3f80*/  LDS.64 R12, [R18+0x10] ;  /* 0x00001000120c7984 */ /* 0x000e640000000a00 */
[----:B------:R-:W-:Y:S02]  /*3f90*/  FFMA R15, R17, R15, R14 ;  /* 0x0000000f110f7223 */ /* 0x000fe4000000000e */
[----:B------:R-:W2:Y:S02]  /*3fa0*/  LDS.64 R16, [R18+0x18] ;  /* 0x0000180012107984 */ /* 0x000ea40000000a00 */
[----:B-1----:R-:W-:-:S04]  /*3fb0*/  FFMA R8, R12, R8, R15 ;  /* 0x000000080c087223 */ /* 0x002fc8000000000f */
[----:B------:R-:W-:Y:S02]  /*3fc0*/  FFMA R19, R13, R9, R8 ;  /* 0x000000090d137223 */ /* 0x000fe40000000008 */
[----:B------:R-:W-:Y:S02]  /*3fd0*/  LDS.128 R12, [UR18+0x20] ;  /* 0x00002012ff0c7984 */ /* 0x000fe40008000c00 */
[----:B--2---:R-:W-:Y:S02]  /*3fe0*/  FFMA R10, R16, R10, R19 ;  /* 0x0000000a100a7223 */ /* 0x004fe40000000013 */
        /* <DEDUP_REMOVED lines=11> */
[----:B------:R-:W-:-:S04]  /*40a0*/  FFMA R9, R13, R9, R8 ;  /* 0x000000090d097223 */ /* 0x000fc80000000008 */
[----:B--2---:R-:W-:-:S04]  /*40b0*/  FFMA R10, R18, R10, R9 ;  /* 0x0000000a120a7223 */ /* 0x004fc80000000009 */
[----:B------:R-:W-:Y:S01]  /*40c0*/  FFMA R28, R19, R11, R10 ;  /* 0x0000000b131c7223 */ /* 0x000fe2000000000a */
[----:B------:R-:W-:Y:S06]  /*40d0*/  BRA.U UP1, `(.L_x_238) ;  /* 0xfffffffd01747547 */ /* 0x000fec000b83ffff */
.L_x_237:
        /* <DEDUP_REMOVED lines=11> */
[----:B------:R-:W-:Y:S01]  /*4190*/  LDS.64 R16, [R20+0x10] ;  /* 0x0000100014107984 */ /* 0x000fe20000000a00 */
[----:B-1----:R-:W-:-:S04]  /*41a0*/  ULEA UR5, UR10, UR5, 0x18 ;  /* 0x000000050a057291 */ /* 0x002fc8000f8ec0ff */
[----:B------:R-:W-:Y:S02]  /*41b0*/  ULEA UR5, UR4, UR5, 0x2 ;  /* 0x0000000504057291 */ /* 0x000fe4000f8e10ff */
[----:B------:R-:W-:-:S07]  /*41c0*/  UIADD3 UR4, UPT, UPT, UR4, 0x8, URZ ;  /* 0x0000000804047890 */ /* 0x000fce000fffe0ff */
[----:B--2---:R-:W1:Y:S02]  /*41d0*/  LDS.128 R8, [UR5] ;  /* 0x00000005ff087984 */ /* 0x004e640008000c00 */
[----:B-1----:R-:W-:-:S04]  /*41e0*/  FFMA R8, R12, R8, R28 ;  /* 0x000000080c087223 */ /* 0x002fc8000000001c */
[----:B------:R-:W-:Y:S02]  /*41f0*/  FFMA R21, R13, R9, R8 ;  /* 0x000000090d157223 */ /* 0x000fe40000000008 */
[----:B------:R-:W1:Y:S02]  /*4200*/  LDS.128 R12, [UR5+0x10] ;  /* 0x00001005ff0c7984 */ /* 0x000e640008000c00 */
[----:B------:R-:W-:Y:S02]  /*4210*/  FFMA R10, R18, R10, R21 ;  /* 0x0000000a120a7223 */ /* 0x000fe40000000015 */
[----:B------:R-:W2:Y:S02]  /*4220*/  LDS.64 R8, [R20+0x18] ;  /* 0x0000180014087984 */ /* 0x000ea40000000a00 */
[----:B------:R-:W-:-:S04]  /*4230*/  FFMA R11, R19, R11, R10 ;  /* 0x0000000b130b7223 */ /* 0x000fc8000000000a */
[----:B-1----:R-:W-:-:S04]  /*4240*/  FFMA R12, R16, R12, R11 ;  /* 0x0000000c100c7223 */ /* 0x002fc8000000000b */
[----:B------:R-:W-:-:S04]  /*4250*/  FFMA R13, R17, R13, R12 ;  /* 0x0000000d110d7223 */ /* 0x000fc8000000000c */
[----:B--2---:R-:W-:-:S04]  /*4260*/  FFMA R8, R8, R14, R13 ;  /* 0x0000000e08087223 */ /* 0x004fc8000000000d */
[----:B------:R-:W-:-:S07]  /*4270*/  FFMA R28, R9, R15, R8 ;  /* 0x0000000f091c7223 */ /* 0x000fce0000000008 */
.L_x_239:
[----:B------:R-:W-:Y:S05]  /*4280*/  BRA.U !UP1, `(.L_x_227) ;  /* 0x0000000d09c47547 */ /* 0x000fea000b800000 */
[----:B------:R-:W-:Y:S02]  /*4290*/  UISETP.GE.U32.AND UP0, UPT, UR18, 0x4, UPT ;  /* 0x000000041200788c */ /* 0x000fe4000bf06070 */
[----:B------:R-:W-:-:S04]  /*42a0*/  ULOP3.LUT UR9, UR9, 0x3, URZ, 0xc0, !UPT ;  /* 0x0000000309097892 */ /* 0x000fc8000f8ec0ff */
[----:B------:R-:W-:-:S03]  /*42b0*/  UISETP.NE.AND UP1, UPT, UR9, URZ, UPT ;  /* 0x000000ff0900728c */ /* 0x000fc6000bf25270 */
[----:B------:R-:W-:Y:S08]  /*42c0*/  BRA.U !UP0, `(.L_x_240) ;  /* 0x0000000108387547 */ /* 0x000ff0000b800000 */
[----:B------:R-:W1:Y:S01]  /*42d0*/  S2UR UR10, SR_CgaCtaId ;  /* 0x00000000000a79c3 */ /* 0x000e620000008800 */
[----:B------:R-:W-:Y:S01]  /*42e0*/  UMOV UR5, 0x400 ;  /* 0x0000040000057882 */ /* 0x000fe20000000000 */
[----:B------:R-:W-:-:S04]  /*42f0*/  MOV R16, UR4 ;  /* 0x0000000400107c02 */ /* 0x000fc80008000f00 */
[----:B------:R-:W-:-:S05]  /*4300*/  LEA R16, R16, R23, 0x2 ;  /* 0x0000001710107211 */ /* 0x000fca00078e10ff */
[----:B------:R-:W-:Y:S04]  /*4310*/  LDS.64 R12, [R16] ;  /* 0x00000000100c7984 */ /* 0x000fe80000000a00 */
[----:B------:R-:W-:Y:S01]  /*4320*/  LDS.64 R14, [R16+0x8] ;  /* 0x00000800100e7984 */ /* 0x000fe20000000a00 */
[----:B-1----:R-:W-:-:S04]  /*4330*/  ULEA UR5, UR10, UR5, 0x18 ;  /* 0x000000050a057291 */ /* 0x002fc8000f8ec0ff */
[----:B------:R-:W-:Y:S02]  /*4340*/  ULEA UR5, UR4, UR5, 0x2 ;  /* 0x0000000504057291 */ /* 0x000fe4000f8e10ff */
[----:B------:R-:W-:-:S07]  /*4350*/  UIADD3 UR4, UPT, UPT, UR4, 0x4, URZ ;  /* 0x0000000404047890 */ /* 0x000fce000fffe0ff */
[----:B--2---:R-:W1:Y:S02]  /*4360*/  LDS.128 R8, [UR5] ;  /* 0x00000005ff087984 */ /* 0x004e640008000c00 */
[----:B-1----:R-:W-:-:S04]  /*4370*/  FFMA R8, R12, R8, R28 ;  /* 0x000000080c087223 */ /* 0x002fc8000000001c */
[----:B------:R-:W-:-:S04]  /*4380*/  FFMA R9, R13, R9, R8 ;  /* 0x000000090d097223 */ /* 0x000fc80000000008 */
[----:B------:R-:W-:-:S04]  /*4390*/  FFMA R10, R14, R10, R9 ;  /* 0x0000000a0e0a7223 */ /* 0x000fc80000000009 */
[----:B------:R-:W-:-:S07]  /*43a0*/  FFMA R28, R15, R11, R10 ;  /* 0x0000000b0f1c7223 */ /* 0x000fce000000000a */
.L_x_240:
[----:B------:R-:W-:Y:S05]  /*43b0*/  BRA.U !UP1, `(.L_x_227) ;  /* 0x0000000d09787547 */ /* 0x000fea000b800000 */
[----:B------:R-:W1:Y:S01]  /*43c0*/  S2UR UR10, SR_CgaCtaId ;  /* 0x00000000000a79c3 */ /* 0x000e620000008800 */
[----:B------:R-:W-:Y:S01]  /*43d0*/  UMOV UR5, 0x400 ;  /* 0x0000040000057882 */ /* 0x000fe20000000000 */
[----:B------:R-:W-:Y:S01]  /*43e0*/  MOV R14, UR4 ;  /* 0x00000004000e7c02 */ /* 0x000fe20008000f00 */
[----:B------:R-:W-:-:S04]  /*43f0*/  UISETP.NE.AND UP0, UPT, UR9, 0x1, UPT ;  /* 0x000000010900788c */ /* 0x000fc8000bf05270 */
[----:B------:R-:W-:-:S05]  /*4400*/  IMAD R14, R14, 0x4, R23 ;  /* 0x000000040e0e7824 */ /* 0x000fca00078e0217 */
[----:B------:R-:W-:Y:S01]  /*4410*/  LDS.64 R12, [R14] ;  /* 0x000000000e0c7984 */ /* 0x000fe20000000a00 */
[----:B-1----:R-:W-:-:S04]  /*4420*/  ULEA UR5, UR10, UR5, 0x18 ;  /* 0x000000050a057291 */ /* 0x002fc8000f8ec0ff */
[----:B------:R-:W-:-:S09]  /*4430*/  ULEA UR4, UR4, UR5, 0x2 ;  /* 0x0000000504047291 */ /* 0x000fd2000f8e10ff */
[----:B--2---:R-:W1:Y:S02]  /*4440*/  LDS.128 R8, [UR4] ;  /* 0x00000004ff087984 */ /* 0x004e640008000c00 */
[----:B-1----:R-:W-:Y:S01]  /*4450*/  FFMA R28, R12, R8, R28 ;  /* 0x000000080c1c7223 */ /* 0x002fe2000000001c */
[----:B------:R-:W-:Y:S06]  /*4460*/  BRA.U !UP0, `(.L_x_227) ;  /* 0x0000000d084c7547 */ /* 0x000fec000b800000 */
[----:B------:R-:W-:Y:S01]  /*4470*/  UISETP.NE.AND UP0, UPT, UR9, 0x2, UPT ;  /* 0x000000020900788c */ /* 0x000fe2000bf05270 */
[----:B------:R-:W-:-:S08]  /*4480*/  FFMA R28, R13, R9, R28 ;  /* 0x000000090d1c7223 */ /* 0x000fd0000000001c */
[----:B------:R-:W-:Y:S05]  /*4490*/  BRA.U !UP0, `(.L_x_227) ;  /* 0x0000000d08407547 */ /* 0x000fea000b800000 */
[----:B------:R-:W1:Y:S02]  /*44a0*/  LDS R9, [R14+0x8] ;  /* 0x000008000e097984 */ /* 0x000e640000000800 */
[----:B-1----:R-:W-:Y:S01]  /*44b0*/  FFMA R28, R9, R10, R28 ;  /* 0x0000000a091c7223 */ /* 0x002fe2000000001c */
[----:B------:R-:W-:Y:S06]  /*44c0*/  BRA `(.L_x_227) ;  /* 0x0000000c00347947 */ /* 0x000fec0003800000 */
.L_x_232:
[----:B------:R-:W-:Y:S05]  /*44d0*/  @!P0 BRA `(.L_x_227) ;  /* 0x0000000c00308947 */ /* 0x000fea0003800000 */
        /* <DEDUP_REMOVED lines=12> */
[----:B------:R-:W-:Y:S01]  /*45a0*/  HFMA2 R16, -RZ, RZ, 0, 0 ;  /* 0x00000000ff107431 */ /* 0x000fe200000001ff */
[----:B------:R-:W-:Y:S02]  /*45b0*/  UMOV UR4, 0x400 ;  /* 0x0000040000047882 */ /* 0x000fe40000000000 */
[----:B-1----:R-:W-:-:S03]  /*45c0*/  ULEA UR9, UR5, UR4, 0x18 ;  /* 0x0000000405097291 */ /* 0x002fc6000f8ec0ff */
[----:B------:R-:W-:Y:S01]  /*45d0*/  UMOV UR4, URZ ;  /* 0x000000ff00047c82 */ /* 0x000fe20008000000 */
[----:B------:R-:W-:-:S08]  /*45e0*/  UMOV UR5, URZ ;  /* 0x000000ff00057c82 */ /* 0x000fd00008000000 */
.L_x_243:
[----:B------:R-:W-:Y:S01]  /*45f0*/  MOV R20, UR4 ;  /* 0x0000000400147c02 */ /* 0x000fe20008000f00 */
[----:B------:R-:W-:Y:S02]  /*4600*/  ULEA UR18, UR4, UR9, 0x2 ;  /* 0x0000000904127291 */ /* 0x000fe4000f8e10ff */
[----:B------:R-:W-:Y:S02]  /*4610*/  UIADD3 UR5, UPT, UPT, UR5, 0x4, URZ ;  /* 0x0000000405057890 */ /* 0x000fe4000fffe0ff */
[----:B------:R-:W-:Y:S01]  /*4620*/  IMAD R20, R20, 0x4, R23 ;  /* 0x0000000414147824 */ /* 0x000fe200078e0217 */
[----:B------:R-:W-:Y:S02]  /*4630*/  UIADD3 UR4, UPT, UPT, UR4, 0x10, URZ ;  /* 0x0000001004047890 */ /* 0x000fe4000fffe0ff */
[----:B------:R-:W-:Y:S02]  /*4640*/  UISETP.NE.AND UP1, UPT, UR5, UR8, UPT ;  /* 0x000000080500728c */ /* 0x000fe4000bf25270 */
[----:B--2---:R-:W-:Y:S04]  /*4650*/  LDS.128 R8, [UR18] ;  /* 0x00000012ff087984 */ /* 0x004fe80008000c00 */
[----:B------:R-:W1:Y:S04]  /*4660*/  LDS R12, [R20+0x4] ;  /* 0x00000400140c7984 */ /* 0x000e680000000800 */
[----:B------:R-:W2:Y:S01]  /*4670*/  LDS.64 R14, [R20+0x8] ;  /* 0x00000800140e7984 */ /* 0x000ea20000000a00 */
[----:B-1----:R-:W-:-:S03]  /*4680*/  FFMA R17, R12, R8, R17 ;  /* 0x000000080c117223 */ /* 0x002fc60000000011 */
[----:B------:R-:W1:Y:S01]  /*4690*/  LDS.64 R12, [R20+0x10] ;  /* 0x00001000140c7984 */ /* 0x000e620000000a00 */
[----:B--2---:R-:W-:Y:S01]  /*46a0*/  FFMA R18, R9, R14, R18 ;  /* 0x0000000e09127223 */ /* 0x004fe20000000012 */
[----:B------:R-:W-:Y:S02]  /*46b0*/  FFMA R19, R10, R15, R19 ;  /* 0x0000000f0a137223 */ /* 0x000fe40000000013 */
[----:B------:R-:W-:Y:S01]  /*46c0*/  LDS.64 R14, [R20+0x18] ;  /* 0x00001800140e7984 */ /* 0x000fe20000000a00 */
[----:B-1----:R-:W-:-:S03]  /*46d0*/  FFMA R16, R11, R12, R16 ;  /* 0x0000000c0b107223 */ /* 0x002fc60000000010 */
[----:B------:R-:W1:Y:S02]  /*46e0*/  LDS.128 R8, [UR18+0x10] ;  /* 0x00001012ff087984 */ /* 0x000e640008000c00 */
[----:B-1----:R-:W-:Y:S01]  /*46f0*/  FFMA R17, R13, R8, R17 ;  /* 0x000000080d117223 */ /* 0x002fe20000000011 */
[----:B------:R-:W-:Y:S01]  /*4700*/  FFMA R18, R9, R14, R18 ;  /* 0x0000000e09127223 */ /* 0x000fe20000000012 */
[----:B------:R-:W-:Y:S01]  /*4710*/  FFMA R21, R10, R15, R19 ;  /* 0x0000000f0a157223 */ /* 0x000fe20000000013 */
[----:B------:R-:W1:Y:S04]  /*4720*/  LDS.64 R8, [R20+0x20] ;  /* 0x0000200014087984 */ /* 0x000e680000000a00 */
[----:B------:R-:W2:Y:S01]  /*4730*/  LDS.128 R12, [UR18+0x20] ;  /* 0x00002012ff0c7984 */ /* 0x000ea20008000c00 */
[----:B-1----:R-:W-:-:S03]  /*4740*/  FFMA R8, R11, R8, R16 ;  /* 0x000000080b087223 */ /* 0x002fc60000000010 */
[----:B------:R-:W1:Y:S01]  /*4750*/  LDS.64 R10, [R20+0x28] ;  /* 0x00002800140a7984 */ /* 0x000e620000000a00 */
[----:B--2---:R-:W-:-:S03]  /*4760*/  FFMA R19, R9, R12, R17 ;  /* 0x0000000c09137223 */ /* 0x004fc60000000011 */
[----:B------:R-:W2:Y:S01]  /*4770*/  LDS.64 R16, [R20+0x30] ;  /* 0x0000300014107984 */ /* 0x000ea20000000a00 */
[----:B-1----:R-:W-:Y:S01]  /*4780*/  FFMA R18, R13, R10, R18 ;  /* 0x0000000a0d127223 */ /* 0x002fe20000000012 */
[----:B------:R-:W-:Y:S02]  /*4790*/  FFMA R14, R14, R11, R21 ;  /* 0x0000000b0e0e7223 */ /* 0x000fe40000000015 */
[----:B------:R-:W-:Y:S01]  /*47a0*/  LDS.64 R12, [R20+0x38] ;  /* 0x00003800140c7984 */ /* 0x000fe20000000a00 */
[----:B--2---:R-:W-:-:S03]  /*47b0*/  FFMA R16, R15, R16, R8 ;  /* 0x000000100f107223 */ /* 0x004fc60000000008 */
[----:B------:R-:W1:Y:S04]  /*47c0*/  LDS.128 R8, [UR18+0x30] ;  /* 0x00003012ff087984 */ /* 0x000e680008000c00 */
[----:B------:R-:W2:Y:S01]  /*47d0*/  LDS R15, [R20+0x40] ;  /* 0x00004000140f7984 */ /* 0x000ea20000000800 */
[----:B-1----:R-:W-:Y:S01]  /*47e0*/  FFMA R17, R17, R8, R19 ;  /* 0x0000000811117223 */ /* 0x002fe20000000013 */
[----:B------:R-:W-:Y:S01]  /*47f0*/  FFMA R18, R9, R12, R18 ;  /* 0x0000000c09127223 */ /* 0x000fe20000000012 */
[----:B------:R-:W-:Y:S01]  /*4800*/  FFMA R19, R10, R13, R14 ;  /* 0x0000000d0a137223 */ /* 0x000fe2000000000e */
[----:B--2---:R-:W-:Y:S01]  /*4810*/  FFMA R16, R11, R15, R16 ;  /* 0x0000000f0b107223 */ /* 0x004fe20000000010 */
[----:B------:R-:W-:Y:S06]  /*4820*/  BRA.U UP1, `(.L_x_243) ;  /* 0xfffffffd01707547 */ /* 0x000fec000b83ffff */
.L_x_242:
[----:B------:R-:W-:Y:S05]  /*4830*/  BRA.U !UP0, `(.L_x_244) ;  /* 0x0000000108807547 */ /* 0x000fea000b800000 */
[----:B------:R-:W1:Y:S01]  /*4840*/  S2UR UR9, SR_CgaCtaId ;  /* 0x00000000000979c3 */ /* 0x000e620000008800 */
[----:B------:R-:W-:Y:S01]  /*4850*/  UMOV UR5, 0x400 ;  /* 0x0000040000057882 */ /* 0x000fe20000000000 */
[----:B------:R-:W-:Y:S01]  /*4860*/  MOV R20, UR4 ;  /* 0x0000000400147c02 */ /* 0x000fe20008000f00 */
[----:B------:R-:W-:-:S03]  /*4870*/  UISETP.NE.AND UP0, UPT, UR15, 0x1, UPT ;  /* 0x000000010f00788c */ /* 0x000fc6000bf05270 */
[----:B------:R-:W-:-:S05]  /*4880*/  LEA R20, R20, R23, 0x2 ;  /* 0x0000001714147211 */ /* 0x000fca00078e10ff */
[----:B------:R-:W-:Y:S04]  /*4890*/  LDS R12, [R20+0x4] ;  /* 0x00000400140c7984 */ /* 0x000fe80000000800 */
[----:B------:R-:W-:Y:S01]  /*48a0*/  LDS.64 R14, [R20+0x8] ;  /* 0x00000800140e7984 */ /* 0x000fe20000000a00 */
[----:B-1----:R-:W-:-:S04]  /*48b0*/  ULEA UR5, UR9, UR5, 0x18 ;  /* 0x0000000509057291 */ /* 0x002fc8000f8ec0ff */
[----:B------:R-:W-:-:S09]  /*48c0*/  ULEA UR4, UR4, UR5, 0x2 ;  /* 0x0000000504047291 */ /* 0x000fd2000f8e10ff */
[----:B--2---:R-:W1:Y:S02]  /*48d0*/  LDS.128 R8, [UR4] ;  /* 0x00000004ff087984 */ /* 0x004e640008000c00 */
[----:B-1----:R-:W-:Y:S01]  /*48e0*/  FFMA R17, R12, R8, R17 ;  /* 0x000000080c117223 */ /* 0x002fe20000000011 */
[----:B------:R-:W-:Y:S01]  /*48f0*/  FFMA R18, R9, R14, R18 ;  /* 0x0000000e09127223 */ /* 0x000fe20000000012 */
[----:B------:R-:W1:Y:S01]  /*4900*/  LDS.64 R12, [R20+0x10] ;  /* 0x00001000140c7984 */ /* 0x000e620000000a00 */
[----:B------:R-:W-:Y:S01]  /*4910*/  FFMA R19, R10, R15, R19 ;  /* 0x0000000f0a137223 */ /* 0x000fe20000000013 */
[----:B-1----:R-:W-:Y:S01]  /*4920*/  FFMA R16, R11, R12, R16 ;  /* 0x0000000c0b107223 */ /* 0x002fe20000000010 */
[----:B------:R-:W-:Y:S06]  /*4930*/  BRA.U !UP0, `(.L_x_244) ;  /* 0x0000000108407547 */ /* 0x000fec000b800000 */
[----:B------:R-:W1:Y:S01]  /*4940*/  LDS.128 R8, [UR4+0x10] ;  /* 0x00001004ff087984 */ /* 0x000e620008000c00 */
[----:B------:R-:W-:-:S03]  /*4950*/  UISETP.NE.AND UP0, UPT, UR15, 0x2, UPT ;  /* 0x000000020f00788c */ /* 0x000fc6000bf05270 */
[----:B------:R-:W2:Y:S01]  /*4960*/  LDS.64 R14, [R20+0x18] ;  /* 0x00001800140e7984 */ /* 0x000ea20000000a00 */
[----:B-1----:R-:W-:-:S03]  /*4970*/  FFMA R17, R8, R13, R17 ;  /* 0x0000000d08117223 */ /* 0x002fc60000000011 */
[----:B------:R-:W1:Y:S01]  /*4980*/  LDS.64 R12, [R20+0x20] ;  /* 0x00002000140c7984 */ /* 0x000e620000000a00 */
[----:B--2---:R-:W-:Y:S01]  /*4990*/  FFMA R18, R9, R14, R18 ;  /* 0x0000000e09127223 */ /* 0x004fe20000000012 */
[----:B------:R-:W-:Y:S01]  /*49a0*/  FFMA R19, R10, R15, R19 ;  /* 0x0000000f0a137223 */ /* 0x000fe20000000013 */
[----:B-1----:R-:W-:Y:S01]  /*49b0*/  FFMA R16, R11, R12, R16 ;  /* 0x0000000c0b107223 */ /* 0x002fe20000000010 */
[----:B------:R-:W-:Y:S06]  /*49c0*/  BRA.U !UP0, `(.L_x_244) ;  /* 0x00000001081c7547 */ /* 0x000fec000b800000 */
[----:B------:R-:W1:Y:S04]  /*49d0*/  LDS.128 R8, [UR4+0x20] ;  /* 0x00002004ff087984 */ /* 0x000e680008000c00 */
[----:B------:R-:W2:Y:S04]  /*49e0*/  LDS.64 R14, [R20+0x28] ;  /* 0x00002800140e7984 */ /* 0x000ea80000000a00 */
[----:B------:R-:W3:Y:S01]  /*49f0*/  LDS R12, [R20+0x30] ;  /* 0x00003000140c7984 */ /* 0x000ee20000000800 */
[----:B-1----:R-:W-:Y:S01]  /*4a00*/  FFMA R17, R8, R13, R17 ;  /* 0x0000000d08117223 */ /* 0x002fe20000000011 */
[----:B--2---:R-:W-:Y:S01]  /*4a10*/  FFMA R18, R9, R14, R18 ;  /* 0x0000000e09127223 */ /* 0x004fe20000000012 */
[----:B------:R-:W-:Y:S01]  /*4a20*/  FFMA R19, R10, R15, R19 ;  /* 0x0000000f0a137223 */ /* 0x000fe20000000013 */
[----:B---3--:R-:W-:-:S07]  /*4a30*/  FFMA R16, R11, R12, R16 ;  /* 0x0000000c0b107223 */ /* 0x008fce0000000010 */
.L_x_244:
[----:B------:R-:W-:Y:S01]  /*4a40*/  FADD R17, R17, R18 ;  /* 0x0000001211117221 */ /* 0x000fe20000000000 */
[----:B------:R-:W-:Y:S01]  /*4a50*/  FADD R16, R19, R16 ;  /* 0x0000001013107221 */ /* 0x000fe20000000000 */
[----:B------:R-:W-:-:S03]  /*4a60*/  ULOP3.LUT UR4, UR10, 0xfffffffc, URZ, 0xc0, !UPT ;  /* 0xfffffffc0a047892 */ /* 0x000fc6000f8ec0ff */
[----:B------:R-:W-:Y:S01]  /*4a70*/  FADD R27, R17, R16 ;  /* 0x00000010111b7221 */ /* 0x000fe20000000000 */
[----:B------:R-:W-:-:S12]  /*4a80*/  UIADD3 UR4, UPT, UPT, UR4, 0x4, URZ ;  /* 0x0000000404047890 */ /* 0x000fd8000fffe0ff */
.L_x_241:
        /* <DEDUP_REMOVED lines=13> */
.L_x_246:
[----:B------:R-:W-:Y:S01]  /*4b60*/  MOV R8, UR4 ;  /* 0x0000000400087c02 */ /* 0x000fe20008000f00 */
[----:B------:R-:W-:Y:S02]  /*4b70*/  ULEA UR18, UR4, UR10, 0x2 ;  /* 0x0000000a04127291 */ /* 0x000fe4000f8e10ff */
[----:B------:R-:W-:Y:S02]  /*4b80*/  UIADD3 UR5, UPT, UPT, UR5, 0x10, URZ ;  /* 0x0000001005057890 */ /* 0x000fe4000fffe0ff */
[----:B------:R-:W-:Y:S01]  /*4b90*/  IMAD R29, R8, 0x4, R23 ;  /* 0x00000004081d7824 */ /* 0x000fe200078e0217 */
[----:B------:R-:W-:Y:S02]  /*4ba0*/  UIADD3 UR4, UPT, UPT, UR4, 0x10, URZ ;  /* 0x0000001004047890 */ /* 0x000fe4000fffe0ff */
[----:B------:R-:W-:Y:S02]  /*4bb0*/  UISETP.NE.AND UP1, UPT, UR5, UR20, UPT ;  /* 0x000000140500728c */ /* 0x000fe4000bf25270 */
[----:B------:R-:W-:Y:S04]  /*4bc0*/  LDS.128 R12, [UR18] ;  /* 0x00000012ff0c7984 */ /* 0x000fe80008000c00 */
[----:B------:R-:W1:Y:S04]  /*4bd0*/  LDS R8, [R29+0x4] ;  /* 0x000004001d087984 */ /* 0x000e680000000800 */
[----:B------:R-:W3:Y:S04]  /*4be0*/  LDS.64 R20, [R29+0x8] ;  /* 0x000008001d147984 */ /* 0x000ee80000000a00 */
[----:B------:R-:W4:Y:S04]  /*4bf0*/  LDS.64 R18, [R29+0x10] ;  /* 0x000010001d127984 */ /* 0x000f280000000a00 */
[----:B------:R-:W-:Y:S01]  /*4c00*/  LDS.64 R16, [R29+0x18] ;  /* 0x000018001d107984 */ /* 0x000fe20000000a00 */
[----:B-1----:R-:W-:-:S03]  /*4c10*/  FFMA R27, R8, R12, R27 ;  /* 0x0000000c081b7223 */ /* 0x002fc6000000001b */
[----:B--2---:R-:W1:Y:S01]  /*4c20*/  LDS.128 R8, [UR18+0x10] ;  /* 0x00001012ff087984 */ /* 0x004e620008000c00 */
[----:B---3--:R-:W-:-:S04]  /*4c30*/  FFMA R20, R20, R13, R27 ;  /* 0x0000000d14147223 */ /* 0x008fc8000000001b */
[----:B------:R-:W-:-:S04]  /*4c40*/  FFMA R21, R21, R14, R20 ;  /* 0x0000000e15157223 */ /* 0x000fc80000000014 */
[----:B----4-:R-:W-:Y:S02]  /*4c50*/  FFMA R15, R18, R15, R21 ;  /* 0x0000000f120f7223 */ /* 0x010fe40000000015 */
[----:B------:R-:W2:Y:S02]  /*4c60*/  LDS.64 R20, [R29+0x20] ;  /* 0x000020001d147984 */ /* 0x000ea40000000a00 */
[----:B-1----:R-:W-:Y:S02]  /*4c70*/  FFMA R19, R8, R19, R15 ;  /* 0x0000001308137223 */ /* 0x002fe4000000000f */
[----:B------:R-:W1:Y:S02]  /*4c80*/  LDS.128 R12, [UR18+0x20] ;  /* 0x00002012ff0c7984 */ /* 0x000e640008000c00 */
[----:B------:R-:W-:Y:S02]  /*4c90*/  FFMA R16, R16, R9, R19 ;  /* 0x0000000910107223 */ /* 0x000fe40000000013 */
[----:B------:R-:W3:Y:S02]  /*4ca0*/  LDS.64 R18, [R29+0x28] ;  /* 0x000028001d127984 */ /* 0x000ee40000000a00 */
[----:B------:R-:W-:-:S04]  /*4cb0*/  FFMA R17, R17, R10, R16 ;  /* 0x0000000a11117223 */ /* 0x000fc80000000010 */
[----:B--2---:R-:W-:Y:S02]  /*4cc0*/  FFMA R11, R20, R11, R17 ;  /* 0x0000000b140b7223 */ /* 0x004fe40000000011 */
[----:B------:R-:W2:Y:S02]  /*4cd0*/  LDS.64 R16, [R29+0x30] ;  /* 0x000030001d107984 */ /* 0x000ea40000000a00 */
[----:B-1----:R-:W-:Y:S02]  /*4ce0*/  FFMA R21, R12, R21, R11 ;  /* 0x000000150c157223 */ /* 0x002fe4000000000b */
[----:B------:R-:W1:Y:S02]  /*4cf0*/  LDS.128 R8, [UR18+0x30] ;  /* 0x00003012ff087984 */ /* 0x000e640008000c00 */
[----:B---3--:R-:W-:Y:S02]  /*4d00*/  FFMA R20, R18, R13, R21 ;  /* 0x0000000d12147223 */ /* 0x008fe40000000015 */
[----:B------:R-:W3:Y:S02]  /*4d10*/  LDS.64 R12, [R29+0x38] ;  /* 0x000038001d0c7984 */ /* 0x000ee40000000a00 */
[----:B------:R-:W-:-:S02]  /*4d20*/  FFMA R19, R19, R14, R20 ;  /* 0x0000000e13137223 */ /* 0x000fc40000000014 */
[----:B------:R-:W4:Y:S02]  /*4d30*/  LDS R18, [R29+0x40] ;  /* 0x000040001d127984 */ /* 0x000f240000000800 */
[----:B--2---:R-:W-:-:S04]  /*4d40*/  FFMA R15, R16, R15, R19 ;  /* 0x0000000f100f7223 */ /* 0x004fc80000000013 */
[----:B-1----:R-:W-:-:S04]  /*4d50*/  FFMA R15, R8, R17, R15 ;  /* 0x00000011080f7223 */ /* 0x002fc8000000000f */
[----:B---3--:R-:W-:-:S04]  /*4d60*/  FFMA R12, R12, R9, R15 ;  /* 0x000000090c0c7223 */ /* 0x008fc8000000000f */
[----:B------:R-:W-:-:S04]  /*4d70*/  FFMA R13, R13, R10, R12 ;  /* 0x0000000a0d0d7223 */ /* 0x000fc8000000000c */
[----:B----4-:R-:W-:Y:S01]  /*4d80*/  FFMA R27, R18, R11, R13 ;  /* 0x0000000b121b7223 */ /* 0x010fe2000000000d */
[----:B------:R-:W-:Y:S06]  /*4d90*/  BRA.U UP1, `(.L_x_246) ;  /* 0xfffffffd01707547 */ /* 0x000fec000b83ffff */
.L_x_245:
        /* <DEDUP_REMOVED lines=9> */
[----:B------:R-:W-:Y:S04]  /*4e30*/  LDS R12, [R20+0x4] ;  /* 0x00000400140c7984 */ /* 0x000fe80000000800 */
[----:B------:R-:W-:Y:S04]  /*4e40*/  LDS.64 R16, [R20+0x8] ;  /* 0x0000080014107984 */ /* 0x000fe80000000a00 */
[----:B------:R-:W-:Y:S01]  /*4e50*/  LDS.64 R18, [R20+0x10] ;  /* 0x0000100014127984 */ /* 0x000fe20000000a00 */
[----:B-1----:R-:W-:-:S04]  /*4e60*/  ULEA UR5, UR10, UR5, 0x18 ;  /* 0x000000050a057291 */ /* 0x002fc8000f8ec0ff */
[----:B------:R-:W-:Y:S02]  /*4e70*/  ULEA UR5, UR4, UR5, 0x2 ;  /* 0x0000000504057291 */ /* 0x000fe4000f8e10ff */
[----:B------:R-:W-:-:S07]  /*4e80*/  UIADD3 UR4, UPT, UPT, UR4, 0x8, URZ ;  /* 0x0000000804047890 */ /* 0x000fce000fffe0ff */
[----:B--2---:R-:W1:Y:S02]  /*4e90*/  LDS.128 R8, [UR5] ;  /* 0x00000005ff087984 */ /* 0x004e640008000c00 */
[----:B-1----:R-:W-:Y:S02]  /*4ea0*/  FFMA R27, R12, R8, R27 ;  /* 0x000000080c1b7223 */ /* 0x002fe4000000001b */
[----:B------:R-:W1:Y:S02]  /*4eb0*/  LDS.128 R12, [UR5+0x10] ;  /* 0x00001005ff0c7984 */ /* 0x000e640008000c00 */
[----:B------:R-:W-:Y:S02]  /*4ec0*/  FFMA R30, R16, R9, R27 ;  /* 0x00000009101e7223 */ /* 0x000fe4000000001b */
[----:B------:R-:W2:Y:S02]  /*4ed0*/  LDS.64 R8, [R20+0x18] ;  /* 0x0000180014087984 */ /* 0x000ea40000000a00 */
[----:B------:R-:W-:-:S02]  /*4ee0*/  FFMA R17, R17, R10, R30 ;  /* 0x0000000a11117223 */ /* 0x000fc4000000001e */
[----:B------:R-:W3:Y:S02]  /*4ef0*/  LDS R16, [R20+0x20] ;  /* 0x0000200014107984 */ /* 0x000ee40000000800 */
[----:B------:R-:W-:-:S04]  /*4f00*/  FFMA R11, R18, R11, R17 ;  /* 0x0000000b120b7223 */ /* 0x000fc80000000011 */
[----:B-1----:R-:W-:-:S04]  /*4f10*/  FFMA R11, R12, R19, R11 ;  /* 0x000000130c0b7223 */ /* 0x002fc8000000000b */
[----:B--2---:R-:W-:-:S04]  /*4f20*/  FFMA R8, R8, R13, R11 ;  /* 0x0000000d08087223 */ /* 0x004fc8000000000b */
[----:B------:R-:W-:-:S04]  /*4f30*/  FFMA R9, R9, R14, R8 ;  /* 0x0000000e09097223 */ /* 0x000fc80000000008 */
[----:B---3--:R-:W-:-:S07]  /*4f40*/  FFMA R27, R16, R15, R9 ;  /* 0x0000000f101b7223 */ /* 0x008fce0000000009 */
.L_x_247:
        /* <DEDUP_REMOVED lines=9> */
[----:B------:R-:W-:Y:S04]  /*4fe0*/  LDS R16, [R14+0x4] ;  /* 0x000004000e107984 */ /* 0x000fe80000000800 */
[----:B------:R-:W-:Y:S04]  /*4ff0*/  LDS.64 R12, [R14+0x8] ;  /* 0x000008000e0c7984 */ /* 0x000fe80000000a00 */
[----:B------:R-:W-:Y:S01]  /*5000*/  LDS R15, [R14+0x10] ;  /* 0x000010000e0f7984 */ /* 0x000fe20000000800 */
        /* <DEDUP_REMOVED lines=8> */
.L_x_248:
[----:B------:R-:W-:Y:S05]  /*5090*/  BRA.U !UP1, `(.L_x_227) ;  /* 0x0000000109407547 */ /* 0x000fea000b800000 */
[----:B------:R-:W1:Y:S01]  /*50a0*/  S2UR UR10, SR_CgaCtaId ;  /* 0x00000000000a79c3 */ /* 0x000e620000008800 */
[----:B------:R-:W-:Y:S01]  /*50b0*/  UMOV UR5, 0x400 ;  /* 0x0000040000057882 */ /* 0x000fe20000000000 */
[----:B------:R-:W-:Y:S01]  /*50c0*/  MOV R8, UR4 ;  /* 0x0000000400087c02 */ /* 0x000fe20008000f00 */
[----:B------:R-:W-:-:S03]  /*50d0*/  UISETP.NE.AND UP0, UPT, UR9, 0x1, UPT ;  /* 0x000000010900788c */ /* 0x000fc6000bf05270 */
[----:B------:R-:W-:-:S05]  /*50e0*/  LEA R13, R8, R23, 0x2 ;  /* 0x00000017080d7211 */ /* 0x000fca00078e10ff */
[----:B------:R-:W-:Y:S01]  /*50f0*/  LDS R12, [R13+0x4] ;  /* 0x000004000d0c7984 */ /* 0x000fe20000000800 */
[----:B-1----:R-:W-:-:S04]  /*5100*/  ULEA UR5, UR10, UR5, 0x18 ;  /* 0x000000050a057291 */ /* 0x002fc8000f8ec0ff */
[----:B------:R-:W-:-:S09]  /*5110*/  ULEA UR4, UR4, UR5, 0x2 ;  /* 0x0000000504047291 */ /* 0x000fd2000f8e10ff */
[----:B--2---:R-:W1:Y:S02]  /*5120*/  LDS.128 R8, [UR4] ;  /* 0x00000004ff087984 */ /* 0x004e640008000c00 */
[----:B-1----:R-:W-:Y:S01]  /*5130*/  FFMA R27, R12, R8, R27 ;  /* 0x000000080c1b7223 */ /* 0x002fe2000000001b */
[----:B------:R-:W-:Y:S06]  /*5140*/  BRA.U !UP0, `(.L_x_227) ;  /* 0x0000000108147547 */ /* 0x000fec000b800000 */
[----:B------:R-:W1:Y:S01]  /*5150*/  LDS.64 R12, [R13+0x8] ;  /* 0x000008000d0c7984 */ /* 0x000e620000000a00 */
[----:B------:R-:W-:-:S06]  /*5160*/  UISETP.NE.AND UP0, UPT, UR9, 0x2, UPT ;  /* 0x000000020900788c */ /* 0x000fcc000bf05270 */
[----:B------:R-:W-:Y:S01]  /*5170*/  PLOP3.LUT P0, PT, PT, PT, UP0, 0x80, 0x8 ;  /* 0x000000000008781c */ /* 0x000fe20003f0f008 */
[----:B-1----:R-:W-:-:S12]  /*5180*/  FFMA R27, R12, R9, R27 ;  /* 0x000000090c1b7223 */ /* 0x002fd8000000001b */
[----:B------:R-:W-:-:S07]  /*5190*/  @P0 FFMA R27, R13, R10, R27 ;  /* 0x0000000a0d1b0223 */ /* 0x000fce000000001b */
.L_x_227:
[----:B------:R-:W-:Y:S05]  /*51a0*/  BSYNC.RECONVERGENT B1 ;  /* 0x0000000000017941 */ /* 0x000fea0003800200 */
.L_x_221:
[----:B------:R-:W1:Y:S01]  /*51b0*/  LDC.64 R8, c[0x0][0x3b0] ;  /* 0x0000ec00ff087b82 */ /* 0x000e620000000a00 */
[----:B------:R-:W-:Y:S01]  /*51c0*/  IADD3 R10, PT, PT, R4, 0x1, RZ ;  /* 0x00000001040a7810 */ /* 0x000fe20007ffe0ff */
[----:B--2---:R-:W-:-:S03]  /*51d0*/  IMAD R11, R3, UR16, R4 ;  /* 0x00000010030b7c24 */ /* 0x004fc6000f8e0204 */
[----:B------:R-:W-:Y:S01]  /*51e0*/  ISETP.GE.AND P0, PT, R10, R3, PT ;  /* 0x000000030a00720c */ /* 0x000fe20003f06270 */
[----:B-1----:R-:W-:-:S05]  /*51f0*/  IMAD.WIDE R8, R11, 0x4, R8 ;  /* 0x000000040b087825 */ /* 0x002fca00078e0208 */
[----:B------:R3:W-:Y:S07]  /*5200*/  STG.E desc[UR12][R8.64], R28 ;  /* 0x0000001c08007986 */ /* 0x0007ee000c10190c */
[----:B------:R3:W-:Y:S02]  /*5210*/  @!P0 STG.E desc[UR12][R8.64+0x4], R27 ;  /* 0x0000041b08008986 */ /* 0x0007e4000c10190c */
.L_x_220:
[----:B------:R-:W-:Y:S05]  /*5220*/  BSYNC.RECONVERGENT B0 ;  /* 0x0000000000007941 */ /* 0x000fea0003800200 */
.L_x_219:
[----:B-1-3--:R-:W-:Y:S01]  /*5230*/  IMAD.U32 R9, RZ, RZ, UR14 ;  /* 0x0000000eff097e24 */ /* 0x00afe2000f8e00ff */
[----:B------:R-:W-:Y:S04]  /*5240*/  BAR.SYNC.DEFER_BLOCKING 0x0 ;  /* 0x0000000000007b1d */ /* 0x000fe80000010000 */
[----:B------:R-:W-:-:S04]  /*5250*/  LEA R26, R9, R26, 0x9 ;  /* 0x0000001a091a7211 */ /* 0x000fc800078e48ff */
[----:B------:R-:W-:-:S13]  /*5260*/  ISETP.GE.AND P0, PT, R26, R3, PT ;  /* 0x000000031a00720c */ /* 0x000fda0003f06270 */
[----:B------:R-:W-:Y:S05]  /*5270*/  @!P0 BRA `(.L_x_249) ;  /* 0xffffffc8008c8947 */ /* 0x000fea000383ffff */
[----:B------:R-:W-:Y:S05]  /*5280*/  EXIT ;  /* 0x000000000000794d */ /* 0x000fea0003800000 */
        .weak           $__internal_0_$__cuda_sm20_div_u64
        .type           $__internal_0_$__cuda_sm20_div_u64,@function
        .size           $__internal_0_$__cuda_sm20_div_u64,(.L_x_737 - $__internal_0_$__cuda_sm20_div_u64)
$__internal_0_$__cuda_sm20_div_u64:
[----:B------:R-:W-:Y:S01]  /*5290*/  UMOV UR4, UR6 ;  /* 0x0000000600047c82 */ /* 0x000fe20008000000 */
[----:B------:R-:W-:Y:S02]  /*52a0*/  UMOV UR5, URZ ;  /* 0x000000ff00057c82 */ /* 0x000fe40008000000 */
[----:B------:R-:W1:Y:S08]  /*52b0*/  I2F.U64.RP R12, UR4 ;  /* 0x00000004000c7d12 */ /* 0x000e700008309000 */
[----:B-1----:R-:W1:Y:S02]  /*52c0*/  MUFU.RCP R12, R12 ;  /* 0x0000000c000c7308 */ /* 0x002e640000001000 */
[----:B-1----:R-:W-:-:S06]  /*52d0*/  IADD3 R2, PT, PT, R12, 0x1ffffffe, RZ ;  /* 0x1ffffffe0c027810 */ /* 0x002fcc0007ffe0ff */
[----:B------:R-:W1:Y:S02]  /*52e0*/  F2I.U64.TRUNC R2, R2 ;  /* 0x0000000200027311 */ /* 0x000e64000020d800 */
[----:B-1----:R-:W-:-:S04]  /*52f0*/  IMAD.WIDE.U32 R10, R2, UR6, RZ ;  /* 0x00000006020a7c25 */ /* 0x002fc8000f8e00ff */
[----:B------:R-:W-:Y:S01]  /*5300*/  IMAD R11, R3, UR6, R11 ;  /* 0x00000006030b7c24 */ /* 0x000fe2000f8e020b */
[----:B------:R-:W-:-:S04]  /*5310*/  IADD3 R13, P0, PT, RZ, -R10, RZ ;  /* 0x8000000aff0d7210 */ /* 0x000fc80007f1e0ff */
[----:B------:R-:W-:Y:S01]  /*5320*/  IADD3.X R15, PT, PT, RZ, ~R11, RZ, P0, !PT ;  /* 0x8000000bff0f7210 */ /* 0x000fe200007fe4ff */
[----:B------:R-:W-:-:S04]  /*5330*/  IMAD.HI.U32 R10, R2, R13, RZ ;  /* 0x0000000d020a7227 */ /* 0x000fc800078e00ff */
[----:B------:R-:W-:Y:S02]  /*5340*/  IMAD.MOV.U32 R11, RZ, RZ, R2 ;  /* 0x000000ffff0b7224 */ /* 0x000fe400078e0002 */
[-C--:B------:R-:W-:Y:S02]  /*5350*/  IMAD R17, R3, R15.reuse, RZ ;  /* 0x0000000f03117224 */ /* 0x080fe400078e02ff */
[----:B------:R-:W-:-:S04]  /*5360*/  IMAD.WIDE.U32 R10, P0, R2, R15, R10 ;  /* 0x0000000f020a7225 */ /* 0x000fc8000780000a */
[----:B------:R-:W-:-:S04]  /*5370*/  IMAD.HI.U32 R15, R3, R15, RZ ;  /* 0x0000000f030f7227 */ /* 0x000fc800078e00ff */
[----:B------:R-:W-:-:S05]  /*5380*/  IMAD.HI.U32 R10, P1, R3, R13, R10 ;  /* 0x0000000d030a7227 */ /* 0x000fca000782000a */
[----:B------:R-:W-:Y:S02]  /*5390*/  IADD3 R11, P2, PT, R17, R10, RZ ;  /* 0x0000000a110b7210 */ /* 0x000fe40007f5e0ff */
[----:B------:R-:W-:-:S03]  /*53a0*/  IADD3.X R10, PT, PT, R15, R3, RZ, P0, !PT ;  /* 0x000000030f0a7210 */ /* 0x000fc600007fe4ff */
[----:B------:R-:W-:Y:S01]  /*53b0*/  IMAD.WIDE.U32 R2, R11, UR6, RZ ;  /* 0x000000060b027c25 */ /* 0x000fe2000f8e00ff */
[----:B------:R-:W-:Y:S02]  /*53c0*/  IADD3.X R13, PT, PT, RZ, RZ, R10, P2, P1 ;  /* 0x000000ffff0d7210 */ /* 0x000fe400017e240a */
[----:B------:R-:W-:-:S03]  /*53d0*/  IADD3 R15, P0, PT, RZ, -R2, RZ ;  /* 0x80000002ff0f7210 */ /* 0x000fc60007f1e0ff */
[----:B------:R-:W-:Y:S02]  /*53e0*/  IMAD R2, R13, UR6, R3 ;  /* 0x000000060d027c24 */ /* 0x000fe4000f8e0203 */
[----:B------:R-:W-:Y:S02]  /*53f0*/  IMAD.MOV.U32 R3, RZ, RZ, RZ ;  /* 0x000000ffff037224 */ /* 0x000fe400078e00ff */
[----:B------:R-:W-:Y:S01]  /*5400*/  IMAD.HI.U32 R10, R11, R15, RZ ;  /* 0x0000000f0b0a7227 */ /* 0x000fe200078e00ff */
[----:B------:R-:W-:-:S05]  /*5410*/  IADD3.X R2, PT, PT, RZ, ~R2, RZ, P0, !PT ;  /* 0x80000002ff027210 */ /* 0x000fca00007fe4ff */
[----:B------:R-:W-:-:S04]  /*5420*/  IMAD.WIDE.U32 R10, P0, R11, R2, R10 ;  /* 0x000000020b0a7225 */ /* 0x000fc8000780000a */
[C---:B------:R-:W-:Y:S02]  /*5430*/  IMAD R12, R13.reuse, R2, RZ ;  /* 0x000000020d0c7224 */ /* 0x040fe400078e02ff */
[----:B------:R-:W-:-:S04]  /*5440*/  IMAD.HI.U32 R11, P1, R13, R15, R10 ;  /* 0x0000000f0d0b7227 */ /* 0x000fc8000782000a */
[----:B------:R-:W-:Y:S01]  /*5450*/  IMAD.HI.U32 R2, R13, R2, RZ ;  /* 0x000000020d027227 */ /* 0x000fe200078e00ff */
[----:B------:R-:W-:-:S04]  /*5460*/  IADD3 R11, P2, PT, R12, R11, RZ ;  /* 0x0000000b0c0b7210 */ /* 0x000fc80007f5e0ff */
[----:B------:R-:W-:Y:S01]  /*5470*/  IADD3.X R13, PT, PT, R2, R13, RZ, P0, !PT ;  /* 0x0000000d020d7210 */ /* 0x000fe200007fe4ff */
[----:B------:R-:W-:-:S03]  /*5480*/  IMAD.HI.U32 R2, R11, R9, RZ ;  /* 0x000000090b027227 */ /* 0x000fc600078e00ff */
[----:B------:R-:W-:Y:S01]  /*5490*/  IADD3.X R13, PT, PT, RZ, RZ, R13, P2, P1 ;  /* 0x000000ffff0d7210 */ /* 0x000fe200017e240d */
[----:B------:R-:W-:-:S04]  /*54a0*/  IMAD.WIDE.U32 R2, R11, R8, R2 ;  /* 0x000000080b027225 */ /* 0x000fc800078e0002 */
[C---:B------:R-:W-:Y:S02]  /*54b0*/  IMAD R11, R13.reuse, R8, RZ ;  /* 0x000000080d0b7224 */ /* 0x040fe400078e02ff */
[----:B------:R-:W-:-:S04]  /*54c0*/  IMAD.HI.U32 R2, P0, R13, R9, R2 ;  /* 0x000000090d027227 */ /* 0x000fc80007800002 */
[----:B------:R-:W-:Y:S01]  /*54d0*/  IMAD.HI.U32 R13, R13, R8, RZ ;  /* 0x000000080d0d7227 */ /* 0x000fe200078e00ff */
[----:B------:R-:W-:-:S04]  /*54e0*/  IADD3 R10, P1, PT, R11, R2, RZ ;  /* 0x000000020b0a7210 */ /* 0x000fc80007f3e0ff */
[----:B------:R-:W-:-:S04]  /*54f0*/  IADD3.X R2, PT, PT, R13, RZ, RZ, P0, !PT ;  /* 0x000000ff0d027210 */ /* 0x000fc800007fe4ff */
[----:B------:R-:W-:Y:S01]  /*5500*/  IADD3.X R11, PT, PT, RZ, R2, RZ, P1, !PT ;  /* 0x00000002ff0b7210 */ /* 0x000fe20000ffe4ff */
[----:B------:R-:W-:-:S04]  /*5510*/  IMAD.WIDE.U32 R2, R10, UR6, RZ ;  /* 0x000000060a027c25 */ /* 0x000fc8000f8e00ff */
[----:B------:R-:W-:Y:S01]  /*5520*/  IMAD R3, R11, UR6, R3 ;  /* 0x000000060b037c24 */ /* 0x000fe2000f8e0203 */
[----:B------:R-:W-:-:S04]  /*5530*/  IADD3 R13, P0, PT, -R2, R9, RZ ;  /* 0x00000009020d7210 */ /* 0x000fc80007f1e1ff */
[----:B------:R-:W-:Y:S02]  /*5540*/  IADD3.X R12, PT, PT, ~R3, R8, RZ, P0, !PT ;  /* 0x00000008030c7210 */ /* 0x000fe400007fe5ff */
[C---:B------:R-:W-:Y:S02]  /*5550*/  ISETP.GE.U32.AND P0, PT, R13.reuse, UR6, PT ;  /* 0x000000060d007c0c */ /* 0x040fe4000bf06070 */
[----:B------:R-:W-:Y:S02]  /*5560*/  IADD3 R3, P2, PT, R10, 0x1, RZ ;  /* 0x000000010a037810 */ /* 0x000fe40007f5e0ff */
[----:B------:R-:W-:Y:S02]  /*5570*/  IADD3 R8, P1, PT, R13, -UR6, RZ ;  /* 0x800000060d087c10 */ /* 0x000fe4000ff3e0ff */
[C---:B------:R-:W-:Y:S01]  /*5580*/  ISETP.GE.U32.AND.EX P0, PT, R12.reuse, RZ, PT, P0 ;  /* 0x000000ff0c00720c */ /* 0x040fe20003f06100 */
[----:B------:R-:W-:Y:S01]  /*5590*/  IMAD.X R2, RZ, RZ, R11, P2 ;  /* 0x000000ffff027224 */ /* 0x000fe200010e060b */
[----:B------:R-:W-:-:S02]  /*55a0*/  IADD3.X R9, PT, PT, R12, -0x1, RZ, P1, !PT ;  /* 0xffffffff0c097810 */ /* 0x000fc40000ffe4ff */
[----:B------:R-:W-:Y:S02]  /*55b0*/  SEL R8, R8, R13, P0 ;  /* 0x0000000d08087207 */ /* 0x000fe40000000000 */
[----:B------:R-:W-:Y:S02]  /*55c0*/  SEL R3, R3, R10, P0 ;  /* 0x0000000a03037207 */ /* 0x000fe40000000000 */
[----:B------:R-:W-:Y:S02]  /*55d0*/  SEL R9, R9, R12, P0 ;  /* 0x0000000c09097207 */ /* 0x000fe40000000000 */
[----:B------:R-:W-:Y:S02]  /*55e0*/  SEL R2, R2, R11, P0 ;  /* 0x0000000b02027207 */ /* 0x000fe40000000000 */
[----:B------:R-:W-:Y:S02]  /*55f0*/  ISETP.GE.U32.AND P0, PT, R8, UR6, PT ;  /* 0x0000000608007c0c */ /* 0x000fe4000bf06070 */
[----:B------:R-:W-:-:S02]  /*5600*/  IADD3 R8, P2, PT, R3, 0x1, RZ ;  /* 0x0000000103087810 */ /* 0x000fc40007f5e0ff */
[----:B------:R-:W-:Y:S02]  /*5610*/  ISETP.GE.U32.AND.EX P0, PT, R9, RZ, PT, P0 ;  /* 0x000000ff0900720c */ /* 0x000fe40003f06100 */
[-C--:B------:R-:W-:Y:S02]  /*5620*/  IADD3.X R9, PT, PT, RZ, R2.reuse, RZ, P2, !PT ;  /* 0x00000002ff097210 */ /* 0x080fe400017fe4ff */
[----:B------:R-:W-:Y:S01]  /*5630*/  SEL R8, R8, R3, P0 ;  /* 0x0000000308087207 */ /* 0x000fe20000000000 */
[----:B------:R-:W-:Y:S01]  /*5640*/  HFMA2 R3, -RZ, RZ, 0, 0 ;  /* 0x00000000ff037431 */ /* 0x000fe200000001ff */
[----:B------:R-:W-:Y:S02]  /*5650*/  ISETP.NE.U32.AND P1, PT, RZ, UR6, PT ;  /* 0x00000006ff007c0c */ /* 0x000fe4000bf25070 */
[----:B------:R-:W-:Y:S02]  /*5660*/  SEL R9, R9, R2, P0 ;  /* 0x0000000209097207 */ /* 0x000fe40000000000 */
[----:B------:R-:W-:-:S02]  /*5670*/  MOV R2, R4 ;  /* 0x0000000400027202 */ /* 0x000fc40000000f00 */
[----:B------:R-:W-:-:S04]  /*5680*/  ISETP.NE.AND.EX P1, PT, RZ, RZ, PT, P1 ;  /* 0x000000ffff00720c */ /* 0x000fc80003f25310 */
[----:B------:R-:W-:Y:S02]  /*5690*/  SEL R8, R8, 0xffffffff, P1 ;  /* 0xffffffff08087807 */ /* 0x000fe40000800000 */
[----:B------:R-:W-:Y:S01]  /*56a0*/  SEL R9, R9, 0xffffffff, P1 ;  /* 0xffffffff09097807 */ /* 0x000fe20000800000 */
[----:B------:R-:W-:Y:S06]  /*56b0*/  RET.REL.NODEC R2 `(ehma_batch_tiled_f32_2x_tile512_async) ;  /* 0xffffffa802507950 */ /* 0x000fec0003c3ffff */
.L_x_250:
        /* <DEDUP_REMOVED lines=12> */
.L_x_737:


//--------------------- .text.ehma_batch_tiled_f32_2x_tile256_async --------------------------
	.section	.text.ehma_batch_tiled_f32_2x_tile256_async,"ax",@progbits
	.align	128
        .global         ehma_batch_tiled_f32_2x_tile256_async
        .type           ehma_batch_tiled_f32_2x_tile256_async,@function
        .size           ehma_batch_tiled_f32_2x_tile256_async,(.L_x_738 - ehma_batch_tiled_f32_2x_tile256_async)
        .other          ehma_batch_tiled_f32_2x_tile256_async,@"STO_CUDA_ENTRY STV_DEFAULT"
ehma_batch_tiled_f32_2x_tile256_async:
.text.ehma_batch_tiled_f32_2x_tile256_async:
        /* <DEDUP_REMOVED lines=46> */
.L_x_257:
        /* <DEDUP_REMOVED lines=10> */
.L_x_256:
[----:B------:R-:W-:Y:S05]  /*0380*/  BSYNC.RECONVERGENT B2 ;  /* 0x0000000000027941 */ /* 0x000fea0003800200 */
.L_x_255:
        /* <DEDUP_REMOVED lines=27> */
.L_x_260:
        /* <DEDUP_REMOVED lines=43> */
.L_x_259:
[----:B------:R-:W-:Y:S05]  /*07f0*/  BSYNC.RECONVERGENT B2 ;  /* 0x0000000000027941 */ /* 0x000fea0003800200 */
.L_x_258:
        /* <DEDUP_REMOVED lines=27> */
.L_x_262:
[----:B------:R-:W-:Y:S05]  /*09b0*/  BSYNC.RECONVERGENT B2 ;  /* 0x0000000000027941 */ /* 0x000fea0003800200 */
.L_x_261:
        /* <DEDUP_REMOVED lines=12> */
.L_x_254:
[----:B------:R-:W-:Y:S05]  /*0a80*/  BSYNC.RECONVERGENT B0 ;  /* 0x0000000000007941 */ /* 0x000fea0003800200 */
.L_x_253:
        /* <DEDUP_REMOVED lines=25> */
.L_x_266:
        /* <DEDUP_REMOVED lines=28> */
.L_x_265:
        /* <DEDUP_REMOVED lines=19> */
.L_x_267:
[----:B------:R-:W-:-:S13]  /*0f10*/  ISETP.EQ.AND P1, PT, R0, UR20, PT ;  /* 0x0000001400007c0c */ /* 0x000fda000bf22270 */
[----:B------:R-:W-:Y:S05]  /*0f20*/  @!P0 BRA P1, `(.L_x_263) ;  /* 0x0000000800308947 */ /* 0x000fea0000800000 */
.L_x_264:
        /* <DEDUP_REMOVED lines=11> */
.L_x_252:
        /* <DEDUP_REMOVED lines=17> */
.L_x_270:
        /* <DEDUP_REMOVED lines=10> */
.L_x_269:
[----:B------:R-:W-:Y:S05]  /*1190*/  BSYNC.RECONVERGENT B0 ;  /* 0x0000000000007941 */ /* 0x000fea0003800200 */
.L_x_268:
        /* <DEDUP_REMOVED lines=12> */
.L_x_273:
        /* <DEDUP_REMOVED lines=45> */
.L_x_272:
[----:B------:R-:W-:Y:S05]  /*1530*/  BSYNC.RECONVERGENT B0 ;  /* 0x0000000000007941 */ /* 0x000fea0003800200 */
.L_x_271:
        /* <DEDUP_REMOVED lines=28> */
.L_x_275:
[----:B------:R-:W-:Y:S05]  /*1700*/  BSYNC.RECONVERGENT B0 ;  /* 0x0000000000007941 */ /* 0x000fea0003800200 */
.L_x_274:
        /* <DEDUP_REMOVED lines=14> */
.L_x_263:
[----:B------:R-:W-:Y:S05]  /*17f0*/  BSYNC.RECONVERGENT B1 ;  /* 0x0000000000017941 */ /* 0x000fea0003800200 */
.L_x_251:
        /* <DEDUP_REMOVED lines=53> */
.L_x_277:
[----:B------:R-:W-:-:S07]  /*1b50*/  MOV R4, 0x1b70 ;  /* 0x00001b7000047802 */ /* 0x000fce0000000f00 */
[----:B----4-:R-:W-:Y:S05]  /*1b60*/  CALL.REL.NOINC `($__internal_1_$__cuda_sm20_div_u64) ;  /* 0x0000003400c87944 */ /* 0x010fea0003c00000 */
[----:B------:R-:W-:Y:S02]  /*1b70*/  MOV R2, R8 ;  /* 0x0000000800027202 */ /* 0x000fe40000000f00 */
[----:B------:R-:W-:-:S07]  /*1b80*/  MOV R3, R9 ;  /* 0x0000000900037202 */ /* 0x000fce0000000f00 */
.L_x_278:
[----:B------:R-:W-:Y:S05]  /*1b90*/  BSYNC.RECONVERGENT B0 ;  /* 0x0000000000007941 */ /* 0x000fea0003800200 */
.L_x_276:
        /* <DEDUP_REMOVED lines=17> */
.L_x_328:
        /* <DEDUP_REMOVED lines=59> */
.L_x_284:
[----:B------:R-:W-:Y:S05]  /*2060*/  BSYNC.RECONVERGENT B2 ;  /* 0x0000000000027941 */ /* 0x000fea0003800200 */
.L_x_283:
[----:B------:R-:W-:-:S04]  /*2070*/  ISETP.GE.U32.AND P0, PT, R0, 0x3, PT ;  /* 0x000000030000780c */ /* 0x000fc80003f06070 */
[----:B------:R-:W-:-:S13]  /*2080*/  ISETP.GE.U32.AND.EX P0, PT, R2, RZ, PT, P0 ;  /* 0x000000ff0200720c */ /* 0x000fda0003f06100 */
[----:B------:R-:W-:Y:S05]  /*2090*/  @!P0 BRA `(.L_x_282) ;  /* 0x0000000000808947 */ /* 0x000fea0003800000 */
[----:B------:R-:W-:Y:S02]  /*20a0*/  MOV R21, UR6 ;  /* 0x0000000600157c02 */ /* 0x000fe40008000f00 */
[----:B------:R-:W-:Y:S02]  /*20b0*/  MOV R19, UR6 ;  /* 0x0000000600137c02 */ /* 0x000fe40008000f00 */
[----:B------:R-:W-:Y:S02]  /*20c0*/  SHF.L.U32 R21, R21, 0x2, RZ ;  /* 0x0000000215157819 */ /* 0x000fe400000006ff */
[----:B------:R-:W-:-:S07]  /*20d0*/  SHF.R.U32.HI R19, RZ, 0x1e, R19 ;  /* 0x0000001eff137819 */ /* 0x000fce0000011613 */
.L_x_285:
        /* <DEDUP_REMOVED lines=28> */
.L_x_282:
[----:B------:R-:W-:Y:S05]  /*22a0*/  BSYNC.RECONVERGENT B1 ;  /* 0x0000000000017941 */ /* 0x000fea0003800200 */
.L_x_281:
[----:B------:R-:W0:Y:S01]  /*22b0*/  LDGDEPBAR ;  /* 0x00000000000079af */ /* 0x000e220000000000 */
[----:B------:R-:W-:-:S04]  /*22c0*/  DEPBAR.LE SB0, 0x0 ;  /* 0x000080000000791a */ /* 0x000fc80000000000 */
[----:B------:R-:W-:Y:S08]  /*22d0*/  BAR.SYNC.DEFER_BLOCKING 0x0 ;  /* 0x0000000000007b1d */ /* 0x000ff00000010000 */
[----:B------:R-:W-:Y:S06]  /*22e0*/  BAR.SYNC.DEFER_BLOCKING 0x0 ;  /* 0x0000000000007b1d */ /* 0x000fec0000010000 */
[----:B------:R-:W-:Y:S05]  /*22f0*/  BRA `(.L_x_286) ;  /* 0x0000000400807947 */ /* 0x000fea0003800000 */
.L_x_280:
        /* <DEDUP_REMOVED lines=17> */
.L_x_292:
[----:B------:R-:W-:Y:S05]  /*2410*/  BSYNC.RECONVERGENT B3 ;  /* 0x0000000000037941 */ /* 0x000fea0003800200 */
.L_x_291:
        /* <DEDUP_REMOVED lines=13> */
.L_x_294:
[----:B------:R-:W-:Y:S05]  /*24f0*/  BSYNC.RECONVERGENT B3 ;  /* 0x0000000000037941 */ /* 0x000fea0003800200 */
.L_x_293:
        /* <DEDUP_REMOVED lines=13> */
.L_x_296:
[----:B------:R-:W-:Y:S05]  /*25d0*/  BSYNC.RECONVERGENT B3 ;  /* 0x0000000000037941 */ /* 0x000fea0003800200 */
.L_x_295:
[----:B-----5:R2:W-:Y:S01]  /*25e0*/  STS [R22+0x400], R11 ;  /* 0x0004000b16007388 */ /* 0x0205e20000000800 */
[----:B-1----:R-:W-:-:S07]  /*25f0*/  VIADD R9, R6, 0x180 ;  /* 0x0000018006097836 */ /* 0x002fce0000000000 */
.L_x_290:
[----:B------:R-:W-:Y:S05]  /*2600*/  BSYNC.RECONVERGENT B1 ;  /* 0x0000000000017941 */ /* 0x000fea0003800200 */
.L_x_289:
[----:B------:R-:W-:-:S13]  /*2610*/  ISETP.GE.U32.AND P0, PT, R24, 0x180, PT ;  /* 0x000001801800780c */ /* 0x000fda0003f06070 */
[----:B------:R-:W-:Y:S05]  /*2620*/  @!P0 BRA `(.L_x_288) ;  /* 0x0000000000ac8947 */ /* 0x000fea0003800000 */
[----:B------:R-:W1:Y:S01]  /*2630*/  LDC R3, c[0x0][0x3a4] ;  /* 0x0000e900ff037b82 */ /* 0x000e620000000800 */
[----:B------:R-:W-:Y:S01]  /*2640*/  UIADD3 UR4, UPT, UPT, UR7, 0x400, URZ ;  /* 0x0000040007047890 */ /* 0x000fe2000fffe0ff */
[----:B------:R-:W-:Y:S02]  /*2650*/  IADD3 R4, PT, PT, R9, 0x101, RZ ;  /* 0x0000010109047810 */ /* 0x000fe40007ffe0ff */
[----:B------:R-:W-:-:S03]  /*2660*/  IADD3 R14, PT, PT, R26, -UR17, R9 ;  /* 0x800000111a0e7c10 */ /* 0x000fc6000fffe009 */
[----:B------:R-:W-:-:S07]  /*2670*/  LEA R15, R9, UR4, 0x2 ;  /* 0x00000004090f7c11 */ /* 0x000fce000f8e10ff */
.L_x_297:
        /* <DEDUP_REMOVED lines=38> */
.L_x_288:
[----:B------:R-:W-:Y:S05]  /*28e0*/  BSYNC.RECONVERGENT B2 ;  /* 0x0000000000027941 */ /* 0x000fea0003800200 */
.L_x_287:
[----:B------:R-:W-:Y:S06]  /*28f0*/  BAR.SYNC.DEFER_BLOCKING 0x0 ;  /* 0x0000000000007b1d */ /* 0x000fec0000010000 */
.L_x_286:
[----:B------:R-:W-:Y:S05]  /*2900*/  BSYNC.RECONVERGENT B0 ;  /* 0x0000000000007941 */ /* 0x000fea0003800200 */
.L_x_279:
        /* <DEDUP_REMOVED lines=34> */
.L_x_304:
        /* <DEDUP_REMOVED lines=52> */
.L_x_303:
        /* <DEDUP_REMOVED lines=45> */
.L_x_305:
        /* <DEDUP_REMOVED lines=9> */
.L_x_302:
        /* <DEDUP_REMOVED lines=13> */
.L_x_308:
        /* <DEDUP_REMOVED lines=32> */
.L_x_307:
        /* <DEDUP_REMOVED lines=25> */
.L_x_309:
        /* <DEDUP_REMOVED lines=19> */
.L_x_310:
        /* <DEDUP_REMOVED lines=12> */
.L_x_301:
        /* <DEDUP_REMOVED lines=20> */
.L_x_314:
        /* <DEDUP_REMOVED lines=35> */
.L_x_313:
        /* <DEDUP_REMOVED lines=32> */
.L_x_315:
[----:B------:R-:W-:Y:S01]  /*3d90*/  FADD R16, R16, R17 ;  /* 0x0000001110107221 */ /* 0x000fe20000000000 */
[----:B------:R-:W-:Y:S01]  /*3da0*/  FADD R19, R18, R19 ;  /* 0x0000001312137221 */ /* 0x000fe20000000000 */
[----:B------:R-:W-:-:S03]  /*3db0*/  ULOP3.LUT UR4, UR10, 0xfffffffc, URZ, 0xc0, !UPT ;  /* 0xfffffffc0a047892 */ /* 0x000fc6000f8ec0ff */
[----:B------:R-:W-:Y:S01]  /*3dc0*/  FADD R28, R16, R19 ;  /* 0x00000013101c7221 */ /* 0x000fe20000000000 */
[----:B------:R-:W-:-:S12]  /*3dd0*/  UIADD3 UR4, UPT, UPT, UR4, 0x4, URZ ;  /* 0x0000000404047890 */ /* 0x000fd8000fffe0ff */
.L_x_312:
        /* <DEDUP_REMOVED lines=13> */
.L_x_317:
        /* <DEDUP_REMOVED lines=35> */
.L_x_316:
        /* <DEDUP_REMOVED lines=26> */
.L_x_318:
        /* <DEDUP_REMOVED lines=19> */
.L_x_319:
        /* <DEDUP_REMOVED lines=18> */
.L_x_311:
        /* <DEDUP_REMOVED lines=18> */
.L_x_322:
        /* <DEDUP_REMOVED lines=36> */
.L_x_321:
        /* <DEDUP_REMOVED lines=33> */
.L_x_323:
[----:B------:R-:W-:Y:S01]  /*4a40*/  FADD R17, R17, R18 ;  /* 0x0000001211117221 */ /* 0x000fe20000000000 */
[----:B------:R-:W-:Y:S01]  /*4a50*/  FADD R16, R19, R16 ;  /* 0x0000001013107221 */ /* 0x000fe20000000000 */
[----:B------:R-:W-:-:S03]  /*4a60*/  ULOP3.LUT UR4, UR10, 0xfffffffc, URZ, 0xc0, !UPT ;  /* 0xfffffffc0a047892 */ /* 0x000fc6000f8ec0ff */
[----:B------:R-:W-:Y:S01]  /*4a70*/  FADD R27, R17, R16 ;  /* 0x00000010111b7221 */ /* 0x000fe20000000000 */
[----:B------:R-:W-:-:S12]  /*4a80*/  UIADD3 UR4, UPT, UPT, UR4, 0x4, URZ ;  /* 0x0000000404047890 */ /* 0x000fd8000fffe0ff */
.L_x_320:
        /* <DEDUP_REMOVED lines=13> */
.L_x_325:
        /* <DEDUP_REMOVED lines=36> */
.L_x_324:
        /* <DEDUP_REMOVED lines=27> */
.L_x_326:
        /* <DEDUP_REMOVED lines=20> */
.L_x_327:
        /* <DEDUP_REMOVED lines=17> */
.L_x_306:
[----:B------:R-:W-:Y:S05]  /*51a0*/  BSYNC.RECONVERGENT B1 ;  /* 0x0000000000017941 */ /* 0x000fea0003800200 */
.L_x_300:
[----:B------:R-:W1:Y:S01]  /*51b0*/  LDC.64 R8, c[0x0][0x3b0] ;  /* 0x0000ec00ff087b82 */ /* 0x000e620000000a00 */
[----:B------:R-:W-:Y:S01]  /*51c0*/  IADD3 R10, PT, PT, R4, 0x1, RZ ;  /* 0x00000001040a7810 */ /* 0x000fe20007ffe0ff */
[----:B--2---:R-:W-:-:S03]  /*51d0*/  IMAD R11, R3, UR16, R4 ;  /* 0x00000010030b7c24 */ /* 0x004fc6000f8e0204 */
[----:B------:R-:W-:Y:S01]  /*51e0*/  ISETP.GE.AND P0, PT, R10, R3, PT ;  /* 0x000000030a00720c */ /* 0x000fe20003f06270 */
[----:B-1----:R-:W-:-:S05]  /*51f0*/  IMAD.WIDE R8, R11, 0x4, R8 ;  /* 0x000000040b087825 */ /* 0x002fca00078e0208 */
[----:B------:R3:W-:Y:S07]  /*5200*/  STG.E desc[UR12][R8.64], R28 ;  /* 0x0000001c08007986 */ /* 0x0007ee000c10190c */
[----:B------:R3:W-:Y:S02]  /*5210*/  @!P0 STG.E desc[UR12][R8.64+0x4], R27 ;  /* 0x0000041b08008986 */ /* 0x0007e4000c10190c */
.L_x_299:
[----:B------:R-:W-:Y:S05]  /*5220*/  BSYNC.RECONVERGENT B0 ;  /* 0x0000000000007941 */ /* 0x000fea0003800200 */
.L_x_298:
[----:B-1-3--:R-:W-:Y:S01]  /*5230*/  IMAD.U32 R9, RZ, RZ, UR14 ;  /* 0x0000000eff097e24 */ /* 0x00afe2000f8e00ff */
[----:B------:R-:W-:Y:S04]  /*5240*/  BAR.SYNC.DEFER_BLOCKING 0x0 ;  /* 0x0000000000007b1d */ /* 0x000fe80000010000 */
[----:B------:R-:W-:-:S04]  /*5250*/  LEA R26, R9, R26, 0x8 ;  /* 0x0000001a091a7211 */ /* 0x000fc800078e40ff */
[----:B------:R-:W-:-:S13]  /*5260*/  ISETP.GE.AND P0, PT, R26, R3, PT ;  /* 0x000000031a00720c */ /* 0x000fda0003f06270 */
[----:B------:R-:W-:Y:S05]  /*5270*/  @!P0 BRA `(.L_x_328) ;  /* 0xffffffc8008c8947 */ /* 0x000fea000383ffff */
[----:B------:R-:W-:Y:S05]  /*5280*/  EXIT ;  /* 0x000000000000794d */ /* 0x000fea0003800000 */
        .weak           $__internal_1_$__cuda_sm20_div_u64
        .type           $__internal_1_$__cuda_sm20_div_u64,@function
        .size           $__internal_1_$__cuda_sm20_div_u64,(.L_x_738 - $__internal_1_$__cuda_sm20_div_u64)
$__internal_1_$__cuda_sm20_div_u64:
        /* <DEDUP_REMOVED lines=66> */
[----:B------:R-:W-:Y:S06]  /*56b0*/  RET.REL.NODEC R2 `(ehma_batch_tiled_f32_2x_tile256_async) ;  /* 0xffffffa802507950 */ /* 0x000fec0003c3ffff */
.L_x_329:
        /* <DEDUP_REMOVED lines=12> */
.L_x_738:


//--------------------- .text.ehma_batch_tiled_f32_2x_tile128_async --------------------------
	.section	.text.ehma_batch_tiled_f32_2x_tile128_async,"ax",@progbits
	.align	128
        .global         ehma_batch_tiled_f32_2x_tile128_async
        .type           ehma_batch_tiled_f32_2x_tile128_async,@function
        .size           ehma_batch_tiled_f32_2x_tile128_async,(.L_x_739 - ehma_batch_tiled_f32_2x_tile128_async)
        .other          ehma_batch_tiled_f32_2x_tile128_async,@"STO_CUDA_ENTRY STV_DEFAULT"
ehma_batch_tiled_f32_2x_tile128_async:
.text.ehma_batch_tiled_f32_2x_tile128_async:
        /* <DEDUP_REMOVED lines=46> */
.L_x_336:
        /* <DEDUP_REMOVED lines=10> */
.L_x_335:
[----:B------:R-:W-:Y:S05]  /*0380*/  BSYNC.RECONVERGENT B2 ;  /* 0x0000000000027941 */ /* 0x000fea0003800200 */
.L_x_334:
        /* <DEDUP_REMOVED lines=27> */
.L_x_339:
        /* <DEDUP_REMOVED lines=43> */
.L_x_338:
[----:B------:R-:W-:Y:S05]  /*07f0*/  BSYNC.RECONVERGENT B2 ;  /* 0x0000000000027941 */ /* 0x000fea0003800200 */
.L_x_337:
        /* <DEDUP_REMOVED lines=27> */
.L_x_341:
[----:B------:R-:W-:Y:S05]  /*09b0*/  BSYNC.RECONVERGENT B2 ;  /* 0x0000000000027941 */ /* 0x000fea0003800200 */
.L_x_340:
        /* <DEDUP_REMOVED lines=12> */
.L_x_333:
[----:B------:R-:W-:Y:S05]  /*0a80*/  BSYNC.RECONVERGENT B0 ;  /* 0x0000000000007941 */ /* 0x000fea0003800200 */
.L_x_332:
        /* <DEDUP_REMOVED lines=25> */
.L_x_345:
        /* <DEDUP_REMOVED lines=28> */
.L_x_344:
        /* <DEDUP_REMOVED lines=19> */
.L_x_346:
[----:B------:R-:W-:-:S13]  /*0f10*/  ISETP.EQ.AND P1, PT, R0, UR20, PT ;  /* 0x0000001400007c0c */ /* 0x000fda000bf22270 */
[----:B------:R-:W-:Y:S05]  /*0f20*/  @!P0 BRA P1, `(.L_x_342) ;  /* 0x0000000800308947 */ /* 0x000fea0000800000 */
.L_x_343:
        /* <DEDUP_REMOVED lines=11> */
.L_x_331:
        /* <DEDUP_REMOVED lines=17> */
.L_x_349:
        /* <DEDUP_REMOVED lines=10> */
.L_x_348:
[----:B------:R-:W-:Y:S05]  /*1190*/  BSYNC.RECONVERGENT B0 ;  /* 0x0000000000007941 */ /* 0x000fea0003800200 */
.L_x_347:
        /* <DEDUP_REMOVED lines=12> */
.L_x_352:
        /* <DEDUP_REMOVED lines=45> */
.L_x_351:
[----:B------:R-:W-:Y:S05]  /*1530*/  BSYNC.RECONVERGENT B0 ;  /* 0x0000000000007941 */ /* 0x000fea0003800200 */
.L_x_350:
        /* <DEDUP_REMOVED lines=28> */
.L_x_354:
[----:B------:R-:W-:Y:S05]  /*1700*/  BSYNC.RECONVERGENT B0 ;  /* 0x0000000000007941 */ /* 0x000fea0003800200 */
.L_x_353:
        /* <DEDUP_REMOVED lines=14> */
.L_x_342:
[----:B------:R-:W-:Y:S05]  /*17f0*/  BSYNC.RECONVERGENT B1 ;  /* 0x0000000000017941 */ /* 0x000fea0003800200 */
.L_x_330:
        /* <DEDUP_REMOVED lines=53> */
.L_x_356:
[----:B------:R-:W-:-:S07]  /*1b50*/  MOV R4, 0x1b70 ;  /* 0x00001b7000047802 */ /* 0x000fce0000000f00 */
[----:B----4-:R-:W-:Y:S05]  /*1b60*/  CALL.REL.NOINC `($__internal_2_$__cuda_sm20_div_u64) ;  /* 0x0000003400c87944 */ /* 0x010fea0003c00000 */
[----:B------:R-:W-:Y:S02]  /*1b70*/  MOV R2, R8 ;  /* 0x0000000800027202 */ /* 0x000fe40000000f00 */
[----:B------:R-:W-:-:S07]  /*1b80*/  MOV R3, R9 ;  /* 0x0000000900037202 */ /* 0x000fce0000000f00 */
.L_x_357:
[----:B------:R-:W-:Y:S05]  /*1b90*/  BSYNC.RECONVERGENT B0 ;  /* 0x0000000000007941 */ /* 0x000fea0003800200 */
.L_x_355:
        /* <DEDUP_REMOVED lines=17> */
.L_x_407:
        /* <DEDUP_REMOVED lines=59> */
.L_x_363:
[----:B------:R-:W-:Y:S05]  /*2060*/  BSYNC.RECONVERGENT B2 ;  /* 0x0000000000027941 */ /* 0x000fea0003800200 */
.L_x_362:
[----:B------:R-:W-:-:S04]  /*2070*/  ISETP.GE.U32.AND P0, PT, R0, 0x3, PT ;  /* 0x000000030000780c */ /* 0x000fc80003f06070 */
[----:B------:R-:W-:-:S13]  /*2080*/  ISETP.GE.U32.AND.EX P0, PT, R2, RZ, PT, P0 ;  /* 0x000000ff0200720c */ /* 0x000fda0003f06100 */
[----:B------:R-:W-:Y:S05]  /*2090*/  @!P0 BRA `(.L_x_361) ;  /* 0x0000000000808947 */ /* 0x000fea0003800000 */
[----:B------:R-:W-:Y:S02]  /*20a0*/  MOV R21, UR6 ;  /* 0x0000000600157c02 */ /* 0x000fe40008000f00 */
[----:B------:R-:W-:Y:S02]  /*20b0*/  MOV R19, UR6 ;  /* 0x0000000600137c02 */ /* 0x000fe40008000f00 */
[----:B------:R-:W-:Y:S02]  /*20c0*/  SHF.L.U32 R21, R21, 0x2, RZ ;  /* 0x0000000215157819 */ /* 0x000fe400000006ff */
[----:B------:R-:W-:-:S07]  /*20d0*/  SHF.R.U32.HI R19, RZ, 0x1e, R19 ;  /* 0x0000001eff137819 */ /* 0x000fce0000011613 */
.L_x_364:
        /* <DEDUP_REMOVED lines=28> */
.L_x_361:
[----:B------:R-:W-:Y:S05]  /*22a0*/  BSYNC.RECONVERGENT B1 ;  /* 0x0000000000017941 */ /* 0x000fea0003800200 */
.L_x_360:
[----:B------:R-:W0:Y:S01]  /*22b0*/  LDGDEPBAR ;  /* 0x00000000000079af */ /* 0x000e220000000000 */
[----:B------:R-:W-:-:S04]  /*22c0*/  DEPBAR.LE SB0, 0x0 ;  /* 0x000080000000791a */ /* 0x000fc80000000000 */
[----:B------:R-:W-:Y:S08]  /*22d0*/  BAR.SYNC.DEFER_BLOCKING 0x0 ;  /* 0x0000000000007b1d */ /* 0x000ff00000010000 */
[----:B------:R-:W-:Y:S06]  /*22e0*/  BAR.SYNC.DEFER_BLOCKING 0x0 ;  /* 0x0000000000007b1d */ /* 0x000fec0000010000 */
[----:B------:R-:W-:Y:S05]  /*22f0*/  BRA `(.L_x_365) ;  /* 0x0000000400807947 */ /* 0x000fea0003800000 */
.L_x_359:
        /* <DEDUP_REMOVED lines=17> */
.L_x_371:
[----:B------:R-:W-:Y:S05]  /*2410*/  BSYNC.RECONVERGENT B3 ;  /* 0x0000000000037941 */ /* 0x000fea0003800200 */
.L_x_370:
        /* <DEDUP_REMOVED lines=13> */
.L_x_373:
[----:B------:R-:W-:Y:S05]  /*24f0*/  BSYNC.RECONVERGENT B3 ;  /* 0x0000000000037941 */ /* 0x000fea0003800200 */
.L_x_372:
        /* <DEDUP_REMOVED lines=13> */
.L_x_375:
[----:B------:R-:W-:Y:S05]  /*25d0*/  BSYNC.RECONVERGENT B3 ;  /* 0x0000000000037941 */ /* 0x000fea0003800200 */
.L_x_374:
[----:B-----5:R2:W-:Y:S01]  /*25e0*/  STS [R22+0x200], R11 ;  /* 0x0002000b16007388 */ /* 0x0205e20000000800 */
[----:B-1----:R-:W-:-:S07]  /*25f0*/  VIADD R9, R6, 0xc0 ;  /* 0x000000c006097836 */ /* 0x002fce0000000000 */
.L_x_369:
[----:B------:R-:W-:Y:S05]  /*2600*/  BSYNC.RECONVERGENT B1 ;  /* 0x0000000000017941 */ /* 0x000fea0003800200 */
.L_x_368:
[----:B------:R-:W-:-:S13]  /*2610*/  ISETP.GE.U32.AND P0, PT, R24, 0xc0, PT ;  /* 0x000000c01800780c */ /* 0x000fda0003f06070 */
[----:B------:R-:W-:Y:S05]  /*2620*/  @!P0 BRA `(.L_x_367) ;  /* 0x0000000000ac8947 */ /* 0x000fea0003800000 */
[----:B------:R-:W1:Y:S01]  /*2630*/  LDC R3, c[0x0][0x3a4] ;  /* 0x0000e900ff037b82 */ /* 0x000e620000000800 */
[----:B------:R-:W-:Y:S01]  /*2640*/  UIADD3 UR4, UPT, UPT, UR7, 0x200, URZ ;  /* 0x0000020007047890 */ /* 0x000fe2000fffe0ff */
[----:B------:R-:W-:Y:S02]  /*2650*/  IADD3 R4, PT, PT, R9, 0x81, RZ ;  /* 0x0000008109047810 */ /* 0x000fe40007ffe0ff */
[----:B------:R-:W-:-:S03]  /*2660*/  IADD3 R14, PT, PT, R26, -UR17, R9 ;  /* 0x800000111a0e7c10 */ /* 0x000fc6000fffe009 */
[----:B------:R-:W-:-:S07]  /*2670*/  LEA R15, R9, UR4, 0x2 ;  /* 0x00000004090f7c11 */ /* 0x000fce000f8e10ff */
.L_x_376:
        /* <DEDUP_REMOVED lines=38> */
.L_x_367:
[----:B------:R-:W-:Y:S05]  /*28e0*/  BSYNC.RECONVERGENT B2 ;  /* 0x0000000000027941 */ /* 0x000fea0003800200 */
.L_x_366:
[----:B------:R-:W-:Y:S06]  /*28f0*/  BAR.SYNC.DEFER_BLOCKING 0x0 ;  /* 0x0000000000007b1d */ /* 0x000fec0000010000 */
.L_x_365:
[----:B------:R-:W-:Y:S05]  /*2900*/  BSYNC.RECONVERGENT B0 ;  /* 0x0000000000007941 */ /* 0x000fea0003800200 */
.L_x_358:
        /* <DEDUP_REMOVED lines=34> */
.L_x_383:
        /* <DEDUP_REMOVED lines=52> */
.L_x_382:
        /* <DEDUP_REMOVED lines=45> */
.L_x_384:
        /* <DEDUP_REMOVED lines=9> */
.L_x_381:
        /* <DEDUP_REMOVED lines=13> */
.L_x_387:
        /* <DEDUP_REMOVED lines=32> */
.L_x_386:
        /* <DEDUP_REMOVED lines=25> */
.L_x_388:
        /* <DEDUP_REMOVED lines=19> */
.L_x_389:
        /* <DEDUP_REMOVED lines=12> */
.L_x_380:
        /* <DEDUP_REMOVED lines=20> */
.L_x_393:
        /* <DEDUP_REMOVED lines=35> */
.L_x_392:
        /* <DEDUP_REMOVED lines=32> */
.L_x_394:
[----:B------:R-:W-:Y:S01]  /*3d90*/  FADD R16, R16, R17 ;  /* 0x0000001110107221 */ /* 0x000fe20000000000 */
[----:B------:R-:W-:Y:S01]  /*3da0*/  FADD R19, R18, R19 ;  /* 0x0000001312137221 */ /* 0x000fe20000000000 */
[----:B------:R-:W-:-:S03]  /*3db0*/  ULOP3.LUT UR4, UR10, 0xfffffffc, URZ, 0xc0, !UPT ;  /* 0xfffffffc0a047892 */ /* 0x000fc6000f8ec0ff */
[----:B------:R-:W-:Y:S01]  /*3dc0*/  FADD R28, R16, R19 ;  /* 0x00000013101c7221 */ /* 0x000fe20000000000 */
[----:B------:R-:W-:-:S12]  /*3dd0*/  UIADD3 UR4, UPT, UPT, UR4, 0x4, URZ ;  /* 0x0000000404047890 */ /* 0x000fd8000fffe0ff */
.L_x_391:
        /* <DEDUP_REMOVED lines=13> */
.L_x_396:
        /* <DEDUP_REMOVED lines=35> */
.L_x_395:
        /* <DEDUP_REMOVED lines=26> */
.L_x_397:
        /* <DEDUP_REMOVED lines=19> */
.L_x_398:
        /* <DEDUP_REMOVED lines=18> */
.L_x_390:
        /* <DEDUP_REMOVED lines=18> */
.L_x_401:
        /* <DEDUP_REMOVED lines=36> */
.L_x_400:
        /* <DEDUP_REMOVED lines=33> */
.L_x_402:
[----:B------:R-:W-:Y:S01]  /*4a40*/  FADD R17, R17, R18 ;  /* 0x0000001211117221 */ /* 0x000fe20000000000 */
[----:B------:R-:W-:Y:S01]  /*4a50*/  FADD R16, R19, R16 ;  /* 0x0000001013107221 */ /* 0x000fe20000000000 */
[----:B------:R-:W-:-:S03]  /*4a60*/  ULOP3.LUT UR4, UR10, 0xfffffffc, URZ, 0xc0, !UPT ;  /* 0xfffffffc0a047892 */ /* 0x000fc6000f8ec0ff */
[----:B------:R-:W-:Y:S01]  /*4a70*/  FADD R27, R17, R16 ;  /* 0x00000010111b7221 */ /* 0x000fe20000000000 */
[----:B------:R-:W-:-:S12]  /*4a80*/  UIADD3 UR4, UPT, UPT, UR4, 0x4, URZ ;  /* 0x0000000404047890 */ /* 0x000fd8000fffe0ff */
.L_x_399:
        /* <DEDUP_REMOVED lines=13> */
.L_x_404:
        /* <DEDUP_REMOVED lines=36> */
.L_x_403:
        /* <DEDUP_REMOVED lines=27> */
.L_x_405:
        /* <DEDUP_REMOVED lines=20> */
.L_x_406:
        /* <DEDUP_REMOVED lines=17> */
.L_x_385:
[----:B------:R-:W-:Y:S05]  /*51a0*/  BSYNC.RECONVERGENT B1 ;  /* 0x0000000000017941 */ /* 0x000fea0003800200 */
.L_x_379:
[----:B------:R-:W1:Y:S01]  /*51b0*/  LDC.64 R8, c[0x0][0x3b0] ;  /* 0x0000ec00ff087b82 */ /* 0x000e620000000a00 */
[----:B------:R-:W-:Y:S01]  /*51c0*/  IADD3 R10, PT, PT, R4, 0x1, RZ ;  /* 0x00000001040a7810 */ /* 0x000fe20007ffe0ff */
[----:B--2---:R-:W-:-:S03]  /*51d0*/  IMAD R11, R3, UR16, R4 ;  /* 0x00000010030b7c24 */ /* 0x004fc6000f8e0204 */
[----:B------:R-:W-:Y:S01]  /*51e0*/  ISETP.GE.AND P0, PT, R10, R3, PT ;  /* 0x000000030a00720c */ /* 0x000fe20003f06270 */
[----:B-1----:R-:W-:-:S05]  /*51f0*/  IMAD.WIDE R8, R11, 0x4, R8 ;  /* 0x000000040b087825 */ /* 0x002fca00078e0208 */
[----:B------:R3:W-:Y:S07]  /*5200*/  STG.E desc[UR12][R8.64], R28 ;  /* 0x0000001c08007986 */ /* 0x0007ee000c10190c */
[----:B------:R3:W-:Y:S02]  /*5210*/  @!P0 STG.E desc[UR12][R8.64+0x4], R27 ;  /* 0x0000041b08008986 */ /* 0x0007e4000c10190c */
.L_x_378:
[----:B------:R-:W-:Y:S05]  /*5220*/  BSYNC.RECONVERGENT B0 ;  /* 0x0000000000007941 */ /* 0x000fea0003800200 */
.L_x_377:
[----:B-1-3--:R-:W-:Y:S01]  /*5230*/  IMAD.U32 R9, RZ, RZ, UR14 ;  /* 0x0000000eff097e24 */ /* 0x00afe2000f8e00ff */
[----:B------:R-:W-:Y:S04]  /*5240*/  BAR.SYNC.DEFER_BLOCKING 0x0 ;  /* 0x0000000000007b1d */ /* 0x000fe80000010000 */
[----:B------:R-:W-:-:S04]  /*5250*/  LEA R26, R9, R26, 0x7 ;  /* 0x0000001a091a7211 */ /* 0x000fc800078e38ff */
[----:B------:R-:W-:-:S13]  /*5260*/  ISETP.GE.AND P0, PT, R26, R3, PT ;  /* 0x000000031a00720c */ /* 0x000fda0003f06270 */
[----:B------:R-:W-:Y:S05]  /*5270*/  @!P0 BRA `(.L_x_407) ;  /* 0xffffffc8008c8947 */ /* 0x000fea000383ffff */
[----:B------:R-:W-:Y:S05]  /*5280*/  EXIT ;  /* 0x000000000000794d */ /* 0x000fea0003800000 */
        .weak           $__internal_2_$__cuda_sm20_div_u64
        .type           $__internal_2_$__cuda_sm20_div_u64,@function
        .size           $__internal_2_$__cuda_sm20_div_u64,(.L_x_739 - $__internal_2_$__cuda_sm20_div_u64)
$__internal_2_$__cuda_sm20_div_u64:
        /* <DEDUP_REMOVED lines=66> */
[----:B------:R-:W-:Y:S06]  /*56b0*/  RET.REL.NODEC R2 `(ehma_batch_tiled_f32_2x_tile128_async) ;  /* 0xffffffa802507950 */ /* 0x000fec0003c3ffff */
.L_x_408:
        /* <DEDUP_REMOVED lines=12> */
.L_x_739:


//--------------------- .text.ehma_batch_tiled_f32_2x_tile512 --------------------------
	.section	.text.ehma_batch_tiled_f32_2x_tile512,"ax",@progbits
	.align	128
        .global         ehma_batch_tiled_f32_2x_tile512
        .type           ehma_batch_tiled_f32_2x_tile512,@function
        .size           ehma_batch_tiled_f32_2x_tile512,(.L_x_749 - ehma_batch_tiled_f32_2x_tile512)
        .other          ehma_batch_tiled_f32_2x_tile512,@"STO_CUDA_ENTRY STV_DEFAULT"
ehma_batch_tiled_f32_2x_tile512:
.text.ehma_batch_tiled_f32_2x_tile512:
[----:B------:R-:W-:Y:S08]  /*0000*/  LDC R1, c[0x0][0x37c] ;  /* 0x0000df00ff017b82 */ /* 0x000ff00000000800 */
[----:B------:R-:W0:Y:S02]  /*0010*/  LDC R0, c[0x0][0x360] ;  /* 0x0000d800ff007b82 */ /* 0x000e240000000800 */
[----:B0-----:R-:W-:-:S13]  /*0020*/  ISETP.NE.AND P0, PT, R0, 0x100, PT ;  /* 0x000001000000780c */ /* 0x001fda0003f05270 */
[----:B------:R-:W-:Y:S05]  /*0030*/  @P0 EXIT ;  /* 0x000000000000094d */ /* 0x000fea0003800000 */
[----:B------:R-:W0:Y:S01]  /*0040*/  S2R R3, SR_CTAID.Y ;  /* 0x0000000000037919 */ /* 0x000e220000002600 */
[----:B------:R-:W0:Y:S02]  /*0050*/  LDCU UR4, c[0x0][0x3a8] ;  /* 0x00007500ff0477ac */ /* 0x000e240008000800 */
[----:B0-----:R-:W-:-:S13]  /*0060*/  ISETP.GE.AND P0, PT, R3, UR4, PT ;  /* 0x0000000403007c0c */ /* 0x001fda000bf06270 */
[----:B------:R-:W-:Y:S05]  /*0070*/  @P0 EXIT ;  /* 0x000000000000094d */ /* 0x000fea0003800000 */
[----:B------:R-:W0:Y:S01]  /*0080*/  S2R R28, SR_CTAID.X ;  /* 0x00000000001c7919 */ /* 0x000e220000002500 */
[----:B------:R-:W1:Y:S02]  /*0090*/  LDCU UR4, c[0x0][0x3a4] ;  /* 0x00007480ff0477ac */ /* 0x000e640008000800 */
[----:B-1----:R-:W-:Y:S02]  /*00a0*/  IMAD.U32 R0, RZ, RZ, UR4 ;  /* 0x00000004ff007e24 */ /* 0x002fe4000f8e00ff */
[----:B0-----:R-:W-:-:S05]  /*00b0*/  IMAD.SHL.U32 R28, R28, 0x200, RZ ;  /* 0x000002001c1c7824 */ /* 0x001fca00078e00ff */
[----:B------:R-:W-:-:S13]  /*00c0*/  ISETP.GE.AND P0, PT, R28, R0, PT ;  /* 0x000000001c00720c */ /* 0x000fda0003f06270 */
[----:B------:R-:W-:Y:S05]  /*00d0*/  @P0 EXIT ;  /* 0x000000000000094d */ /* 0x000fea0003800000 */
[----:B------:R-:W0:Y:S01]  /*00e0*/  LDC.64 R4, c[0x0][0x390] ;  /* 0x0000e400ff047b82 */ /* 0x000e220000000a00 */
[----:B------:R-:W1:Y:S07]  /*00f0*/  LDCU.64 UR8, c[0x0][0x358] ;  /* 0x00006b00ff0877ac */ /* 0x000e6e0008000a00 */
[----:B------:R-:W2:Y:S08]  /*0100*/  LDC R2, c[0x0][0x3a0] ;  /* 0x0000e800ff027b82 */ /* 0x000eb00000000800 */
[----:B------:R-:W3:Y:S01]  /*0110*/  LDC R8, c[0x0][0x388] ;  /* 0x0000e200ff087b82 */ /* 0x000ee20000000800 */
[----:B0-----:R-:W-:-:S05]  /*0120*/  IMAD.WIDE.U32 R4, R3, 0x4, R4 ;  /* 0x0000000403047825 */ /* 0x001fca00078e0004 */
[----:B-1----:R-:W4:Y:S01]  /*0130*/  LDG.E.CONSTANT R29, desc[UR8][R4.64] ;  /* 0x00000008041d7981 */ /* 0x002f22000c1e9900 */
[----:B------:R-:W-:Y:S01]  /*0140*/  BSSY.RECONVERGENT B1, `(.L_x_409) ;  /* 0x0000159000017945 */ /* 0x000fe20003800200 */
[----:B--2---:R-:W-:-:S05]  /*0150*/  IMAD R31, R3, R2, RZ ;  /* 0x00000002031f7224 */ /* 0x004fca00078e02ff */
[----:B---3--:R-:W-:-:S04]  /*0160*/  LEA R2, R31, R8, 0x2 ;  /* 0x000000081f027211 */ /* 0x008fc800078e10ff */
[----:B------:R-:W-:Y:S01]  /*0170*/  LOP3.LUT P0, RZ, R2, 0xf, RZ, 0xc0, !PT ;  /* 0x0000000f02ff7812 */ /* 0x000fe2000780c0ff */
[----:B----4-:R-:W-:-:S12]  /*0180*/  IMAD.SHL.U32 R30, R29, 0x4, RZ ;  /* 0x000000041d1e7824 */ /* 0x010fd800078e00ff */
[----:B------:R-:W-:Y:S05]  /*0190*/  @P0 BRA `(.L_x_410) ;  /* 0x0000000c00440947 */ /* 0x000fea0003800000 */
[----:B------:R-:W0:Y:S01]  /*01a0*/  S2R R2, SR_TID.X ;  /* 0x0000000000027919 */ /* 0x000e220000002100 */
[----:B------:R-:W-:Y:S01]  /*01b0*/  SHF.R.S32.HI R34, RZ, 0x2, R29 ;  /* 0x00000002ff227819 */ /* 0x000fe2000001141d */
[----:B------:R-:W-:Y:S03]  /*01c0*/  BSSY.RECONVERGENT B0, `(.L_x_411) ;  /* 0x0000087000007945 */ /* 0x000fe60003800200 */
[----:B0-----:R-:W-:-:S13]  /*01d0*/  ISETP.GE.AND P0, PT, R2, R34, PT ;  /* 0x000000220200720c */ /* 0x001fda0003f06270 */
[----:B------:R-:W-:Y:S05]  /*01e0*/  @P0 BRA `(.L_x_412) ;  /* 0x0000000800100947 */ /* 0x000fea0003800000 */
[-C--:B------:R-:W-:Y:S01]  /*01f0*/  LOP3.LUT R5, RZ, R2.reuse, RZ, 0x33, !PT ;  /* 0x00000002ff057212 */ /* 0x080fe200078e33ff */
[----:B------:R-:W-:Y:S01]  /*0200*/  BSSY.RECONVERGENT B2, `(.L_x_413) ;  /* 0x0000020000027945 */ /* 0x000fe20003800200 */
[----:B------:R-:W-:-:S03]  /*0210*/  MOV R33, R2 ;  /* 0x0000000200217202 */ /* 0x000fc60000000f00 */
[----:B------:R-:W-:-:S05]  /*0220*/  IMAD.IADD R6, R34, 0x1, R5 ;  /* 0x0000000122067824 */ /* 0x000fca00078e0205 */
[C---:B------:R-:W-:Y:S02]  /*0230*/  LOP3.LUT R4, R6.reuse, 0x300, RZ, 0xc0, !PT ;  /* 0x0000030006047812 */ /* 0x040fe400078ec0ff */
[----:B------:R-:W-:Y:S02]  /*0240*/  ISETP.GE.U32.AND P0, PT, R6, 0x300, PT ;  /* 0x000003000600780c */ /* 0x000fe40003f06070 */
[----:B------:R-:W-:-:S13]  /*0250*/  ISETP.NE.AND P1, PT, R4, 0x300, PT ;  /* 0x000003000400780c */ /* 0x000fda0003f25270 */
[----:B------:R-:W-:Y:S05]  /*0260*/  @!P1 BRA `(.L_x_414) ;  /* 0x0000000000649947 */ /* 0x000fea0003800000 */
[----:B------:R-:W0:Y:S01]  /*0270*/  S2UR UR5, SR_CgaCtaId ;  /* 0x00000000000579c3 */ /* 0x000e220000008800 */
[----:B------:R-:W1:Y:S01]  /*0280*/  LDCU UR6, c[0x0][0x38c] ;  /* 0x00007180ff0677ac */ /* 0x000e620008000800 */
[----:B------:R-:W-:Y:S01]  /*0290*/  IMAD.WIDE R4, R31, 0x4, RZ ;  /* 0x000000041f047825 */ /* 0x000fe200078e02ff */
[----:B------:R-:W-:Y:S01]  /*02a0*/  LEA.HI R6, R6, 0x1, RZ, 0x18 ;  /* 0x0000000106067811 */ /* 0x000fe200078fc0ff */
[----:B------:R-:W-:Y:S02]  /*02b0*/  UMOV UR4, 0x400 ;  /* 0x0000040000047882 */ /* 0x000fe40000000000 */
[----:B------:R-:W-:-:S04]  /*02c0*/  IMAD.WIDE.U32 R4, R2, 0x10, R4 ;  /* 0x0000001002047825 */ /* 0x000fc800078e0004 */
[C---:B------:R-:W-:Y:S01]  /*02d0*/  IMAD.SHL.U32 R7, R6.reuse, 0x100, RZ ;  /* 0x0000010006077824 */ /* 0x040fe200078e00ff */
[----:B------:R-:W-:Y:S02]  /*02e0*/  LOP3.LUT R6, R6, 0x3, RZ, 0xc0, !PT ;  /* 0x0000000306067812 */ /* 0x000fe400078ec0ff */
[----:B------:R-:W-:Y:S02]  /*02f0*/  IADD3 R11, P1, PT, R4, R8, RZ ;  /* 0x00000008040b7210 */ /* 0x000fe40007f3e0ff */
[----:B------:R-:W-:Y:S01]  /*0300*/  LOP3.LUT R7, R7, 0x300, RZ, 0xc0, !PT ;  /* 0x0000030007077812 */ /* 0x000fe200078ec0ff */
[----:B------:R-:W-:Y:S01]  /*0310*/  IMAD.MOV R10, RZ, RZ, -R6 ;  /* 0x000000ffff0a7224 */ /* 0x000fe200078e0a06 */
[----:B-1----:R-:W-:Y:S02]  /*0320*/  IADD3.X R12, PT, PT, R5, UR6, RZ, P1, !PT ;  /* 0x00000006050c7c10 */ /* 0x002fe40008ffe4ff */
[----:B------:R-:W-:Y:S01]  /*0330*/  IADD3 R33, PT, PT, R7, R2, RZ ;  /* 0x0000000207217210 */ /* 0x000fe20007ffe0ff */
[----:B0-----:R-:W-:-:S06]  /*0340*/  ULEA UR4, UR5, UR4, 0x18 ;  /* 0x0000000405047291 */ /* 0x001fcc000f8ec0ff */
[----:B------:R-:W-:-:S07]  /*0350*/  LEA R9, R2, UR4, 0x4 ;  /* 0x0000000402097c11 */ /* 0x000fce000f8e20ff */
.L_x_415:
[----:B------:R-:W-:Y:S02]  /*0360*/  IMAD.MOV.U32 R4, RZ, RZ, R11 ;  /* 0x000000ffff047224 */ /* 0x000fe400078e000b */
[----:B------:R-:W-:-:S06]  /*0370*/  IMAD.MOV.U32 R5, RZ, RZ, R12 ;  /* 0x000000ffff057224 */ /* 0x000fcc00078e000c */
[----:B------:R-:W2:Y:S01]  /*0380*/  LDG.E.128 R4, desc[UR8][R4.64] ;  /* 0x0000000804047981 */ /* 0x000ea2000c1e1d00 */
[----:B------:R-:W-:Y:S02]  /*0390*/  IADD3 R10, PT, PT, R10, 0x1, RZ ;  /* 0x000000010a0a7810 */ /* 0x000fe40007ffe0ff */
[----:B------:R-:W-:Y:S02]  /*03a0*/  IADD3 R11, P2, PT, R11, 0x1000, RZ ;  /* 0x000010000b0b7810 */ /* 0x000fe40007f5e0ff */
[----:B------:R-:W-:-:S03]  /*03b0*/  ISETP.NE.AND P1, PT, R10, RZ, PT ;  /* 0x000000ff0a00720c */ /* 0x000fc60003f25270 */
[----:B------:R-:W-:Y:S01]  /*03c0*/  IMAD.X R12, RZ, RZ, R12, P2 ;  /* 0x000000ffff0c7224 */ /* 0x000fe200010e060c */
[----:B--2---:R0:W-:Y:S02]  /*03d0*/  STS.128 [R9], R4 ;  /* 0x0000000409007388 */ /* 0x0041e40000000c00 */
[----:B0-----:R-:W-:-:S07]  /*03e0*/  VIADD R9, R9, 0x1000 ;  /* 0x0000100009097836 */ /* 0x001fce0000000000 */
[----:B------:R-:W-:Y:S05]  /*03f0*/  @P1 BRA `(.L_x_415) ;  /* 0xfffffffc00d81947 */ /* 0x000fea000383ffff */
.L_x_414:
[----:B------:R-:W-:Y:S05]  /*0400*/  BSYNC.RECONVERGENT B2 ;  /* 0x0000000000027941 */ /* 0x000fea0003800200 */
.L_x_413:
[----:B------:R-:W-:Y:S05]  /*0410*/  @!P0 BRA `(.L_x_412) ;  /* 0x0000000400848947 */ /* 0x000fea0003800000 */
[----:B------:R-:W0:Y:S01]  /*0420*/  S2UR UR5, SR_CgaCtaId ;  /* 0x00000000000579c3 */ /* 0x000e220000008800 */
[----:B------:R-:W-:Y:S01]  /*0430*/  IMAD.WIDE R4, R31, 0x4, RZ ;  /* 0x000000041f047825 */ /* 0x000fe200078e02ff */
[----:B------:R-:W1:Y:S01]  /*0440*/  LDCU UR6, c[0x0][0x38c] ;  /* 0x00007180ff0677ac */ /* 0x000e620008000800 */
[----:B------:R-:W-:Y:S01]  /*0450*/  IADD3 R6, PT, PT, R34, -R33, RZ ;  /* 0x8000002122067210 */ /* 0x000fe20007ffe0ff */
[----:B------:R-:W-:Y:S01]  /*0460*/  BSSY.RECONVERGENT B2, `(.L_x_416) ;  /* 0x0000036000027945 */ /* 0x000fe20003800200 */
[----:B------:R-:W-:Y:S01]  /*0470*/  UMOV UR4, 0x400 ;  /* 0x0000040000047882 */ /* 0x000fe20000000000 */
[----:B------:R-:W-:Y:S01]  /*0480*/  IMAD.WIDE.U32 R4, R33, 0x10, R4 ;  /* 0x0000001021047825 */ /* 0x000fe200078e0004 */
[----:B------:R-:W-:Y:S02]  /*0490*/  ISETP.GT.AND P1, PT, R6, 0xc00, PT ;  /* 0x00000c000600780c */ /* 0x000fe40003f24270 */
[----:B------:R-:W-:-:S04]  /*04a0*/  IADD3 R8, P0, PT, R4, R8, RZ ;  /* 0x0000000804087210 */ /* 0x000fc80007f1e0ff */
[----:B------:R-:W-:-:S04]  /*04b0*/  IADD3 R36, P2, PT, R8, 0x2000, RZ ;  /* 0x0000200008247810 */ /* 0x000fc80007f5e0ff */
[----:B-1----:R-:W-:Y:S02]  /*04c0*/  IADD3.X R37, PT, PT, RZ, UR6, R5, P2, P0 ;  /* 0x00000006ff257c10 */ /* 0x002fe400097e0405 */
[----:B------:R-:W-:Y:S01]  /*04d0*/  PLOP3.LUT P0, PT, PT, PT, PT, 0x80, 0x8 ;  /* 0x000000000008781c */ /* 0x000fe20003f0f070 */
[----:B0-----:R-:W-:-:S06]  /*04e0*/  ULEA UR4, UR5, UR4, 0x18 ;  /* 0x0000000405047291 */ /* 0x001fcc000f8ec0ff */
[----:B------:R-:W-:-:S05]  /*04f0*/  LEA R32, R33, UR4, 0x4 ;  /* 0x0000000421207c11 */ /* 0x000fca000f8e20ff */
[----:B------:R-:W-:Y:S01]  /*0500*/  VIADD R32, R32, 0x2000 ;  /* 0x0000200020207836 */ /* 0x000fe20000000000 */
[----:B------:R-:W-:Y:S06]  /*0510*/  @!P1 BRA `(.L_x_417) ;  /* 0x0000000000a89947 */ /* 0x000fec0003800000 */
[----:B------:R-:W-:Y:S01]  /*0520*/  PLOP3.LUT P0, PT, PT, PT, PT, 0x8, 0x80 ;  /* 0x000000000080781c */ /* 0x000fe20003f0e170 */
[----:B------:R-:W-:-:S12]  /*0530*/  VIADD R35, R34, 0xfffff400 ;  /* 0xfffff40022237836 */ /* 0x000fd80000000000 */
.L_x_418:
[----:B------:R-:W2:Y:S04]  /*0540*/  LDG.E.128 R4, desc[UR8][R36.64+-0x2000] ;  /* 0xffe0000824047981 */ /* 0x000ea8000c1e1d00 */
[----:B------:R-:W3:Y:S04]  /*0550*/  LDG.E.128 R8, desc[UR8][R36.64+-0x1000] ;  /* 0xfff0000824087981 */ /* 0x000ee8000c1e1d00 */
[----:B------:R-:W4:Y:S04]  /*0560*/  LDG.E.128 R12, desc[UR8][R36.64] ;  /* 0x00000008240c7981 */ /* 0x000f28000c1e1d00 */
[----:B------:R-:W5:Y:S04]  /*0570*/  LDG.E.128 R16, desc[UR8][R36.64+0x1000] ;  /* 0x0010000824107981 */ /* 0x000f68000c1e1d00 */
[----:B------:R-:W5:Y:S04]  /*0580*/  LDG.E.128 R20, desc[UR8][R36.64+0x6000] ;  /* 0x0060000824147981 */ /* 0x000f68000c1e1d00 */
[----:B------:R-:W5:Y:S04]  /*0590*/  LDG.E.128 R24, desc[UR8][R36.64+0x7000] ;  /* 0x0070000824187981 */ /* 0x000f68000c1e1d00 */
[----:B--2---:R0:W-:Y:S04]  /*05a0*/  STS.128 [R32+-0x2000], R4 ;  /* 0xffe0000420007388 */ /* 0x0041e80000000c00 */
[----:B---3--:R1:W-:Y:S04]  /*05b0*/  STS.128 [R32+-0x1000], R8 ;  /* 0xfff0000820007388 */ /* 0x0083e80000000c00 */
[----:B----4-:R2:W-:Y:S04]  /*05c0*/  STS.128 [R32], R12 ;  /* 0x0000000c20007388 */ /* 0x0105e80000000c00 */
[----:B-----5:R3:W-:Y:S04]  /*05d0*/  STS.128 [R32+0x1000], R16 ;  /* 0x0010001020007388 */ /* 0x0207e80000000c00 */
[----:B0-----:R-:W4:Y:S04]  /*05e0*/  LDG.E.128 R4, desc[UR8][R36.64+0x2000] ;  /* 0x0020000824047981 */ /* 0x001f28000c1e1d00 */
[----:B-1----:R-:W5:Y:S04]  /*05f0*/  LDG.E.128 R8, desc[UR8][R36.64+0x3000] ;  /* 0x0030000824087981 */ /* 0x002f68000c1e1d00 */
[----:B--2---:R-:W2:Y:S04]  /*0600*/  LDG.E.128 R12, desc[UR8][R36.64+0x4000] ;  /* 0x00400008240c7981 */ /* 0x004ea8000c1e1d00 */
[----:B---3--:R-:W3:Y:S04]  /*0610*/  LDG.E.128 R16, desc[UR8][R36.64+0x5000] ;  /* 0x0050000824107981 */ /* 0x008ee8000c1e1d00 */
[----:B----4-:R0:W-:Y:S04]  /*0620*/  STS.128 [R32+0x2000], R4 ;  /* 0x0020000420007388 */ /* 0x0101e80000000c00 */
[----:B-----5:R1:W-:Y:S04]  /*0630*/  STS.128 [R32+0x3000], R8 ;  /* 0x0030000820007388 */ /* 0x0203e80000000c00 */
[----:B--2---:R2:W-:Y:S04]  /*0640*/  STS.128 [R32+0x4000], R12 ;  /* 0x0040000c20007388 */ /* 0x0045e80000000c00 */
[----:B---3--:R3:W-:Y:S04]  /*0650*/  STS.128 [R32+0x5000], R16 ;  /* 0x0050001020007388 */ /* 0x0087e80000000c00 */
[----:B0-----:R-:W4:Y:S04]  /*0660*/  LDG.E.128 R4, desc[UR8][R36.64+0x8000] ;  /* 0x0080000824047981 */ /* 0x001f28000c1e1d00 */
[----:B-1----:R-:W5:Y:S04]  /*0670*/  LDG.E.128 R8, desc[UR8][R36.64+0x9000] ;  /* 0x0090000824087981 */ /* 0x002f68000c1e1d00 */
[----:B--2---:R-:W2:Y:S04]  /*0680*/  LDG.E.128 R12, desc[UR8][R36.64+0xc000] ;  /* 0x00c00008240c7981 */ /* 0x004ea8000c1e1d00 */
[----:B---3--:R-:W3:Y:S01]  /*0690*/  LDG.E.128 R16, desc[UR8][R36.64+0xd000] ;  /* 0x00d0000824107981 */ /* 0x008ee2000c1e1d00 */
[----:B------:R-:W-:-:S03]  /*06a0*/  IADD3 R33, PT, PT, R33, 0x1000, RZ ;  /* 0x0000100021217810 */ /* 0x000fc60007ffe0ff */
[----:B----4-:R0:W-:Y:S04]  /*06b0*/  STS.128 [R32+0x8000], R4 ;  /* 0x0080000420007388 */ /* 0x0101e80000000c00 */
[----:B-----5:R1:W-:Y:S04]  /*06c0*/  STS.128 [R32+0x9000], R8 ;  /* 0x0090000820007388 */ /* 0x0203e80000000c00 */
[----:B0-----:R-:W4:Y:S04]  /*06d0*/  LDG.E.128 R4, desc[UR8][R36.64+0xa000] ;  /* 0x00a0000824047981 */ /* 0x001f28000c1e1d00 */
[----:B-1----:R0:W5:Y:S01]  /*06e0*/  LDG.E.128 R8, desc[UR8][R36.64+0xb000] ;  /* 0x00b0000824087981 */ /* 0x002162000c1e1d00 */
[----:B------:R-:W-:-:S03]  /*06f0*/  ISETP.GE.AND P1, PT, R33, R35, PT ;  /* 0x000000232100720c */ /* 0x000fc60003f26270 */
[----:B------:R1:W-:Y:S04]  /*0700*/  STS.128 [R32+0x6000], R20 ;  /* 0x0060001420007388 */ /* 0x0003e80000000c00 */
[----:B------:R-:W-:Y:S04]  /*0710*/  STS.128 [R32+0x7000], R24 ;  /* 0x0070001820007388 */ /* 0x000fe80000000c00 */
[----:B--2---:R-:W-:Y:S01]  /*0720*/  STS.128 [R32+0xc000], R12 ;  /* 0x00c0000c20007388 */ /* 0x004fe20000000c00 */
[----:B-1----:R-:W-:-:S03]  /*0730*/  IADD3 R20, P2, PT, R36, 0x10000, RZ ;  /* 0x0001000024147810 */ /* 0x002fc60007f5e0ff */
[----:B---3--:R-:W-:Y:S02]  /*0740*/  STS.128 [R32+0xd000], R16 ;  /* 0x00d0001020007388 */ /* 0x008fe40000000c00 */
[----:B------:R-:W-:Y:S01]  /*0750*/  IMAD.X R21, RZ, RZ, R37, P2 ;  /* 0x000000ffff157224 */ /* 0x000fe200010e0625 */
[----:B0-----:R-:W-:-:S03]  /*0760*/  MOV R36, R20 ;  /* 0x0000001400247202 */ /* 0x001fc60000000f00 */
[----:B------:R-:W-:Y:S01]  /*0770*/  IMAD.MOV.U32 R37, RZ, RZ, R21 ;  /* 0x000000ffff257224 */ /* 0x000fe200078e0015 */
[----:B----4-:R-:W-:Y:S04]  /*0780*/  STS.128 [R32+0xa000], R4 ;  /* 0x00a0000420007388 */ /* 0x010fe80000000c00 */
[----:B-----5:R0:W-:Y:S02]  /*0790*/  STS.128 [R32+0xb000], R8 ;  /* 0x00b0000820007388 */ /* 0x0201e40000000c00 */
[----:B0-----:R-:W-:Y:S01]  /*07a0*/  VIADD R32, R32, 0x10000 ;  /* 0x0001000020207836 */ /* 0x001fe20000000000 */
[----:B------:R-:W-:Y:S06]  /*07b0*/  @!P1 BRA `(.L_x_418) ;  /* 0xfffffffc00609947 */ /* 0x000fec000383ffff */
.L_x_417:
[----:B------:R-:W-:Y:S05]  /*07c0*/  BSYNC.RECONVERGENT B2 ;  /* 0x0000000000027941 */ /* 0x000fea0003800200 */
.L_x_416:
[----:B------:R-:W-:Y:S01]  /*07d0*/  IMAD.IADD R4, R34, 0x1, -R33 ;  /* 0x0000000122047824 */ /* 0x000fe200078e0a21 */
[----:B------:R-:W-:Y:S04]  /*07e0*/  BSSY.RECONVERGENT B2, `(.L_x_419) ;  /* 0x000001a000027945 */ /* 0x000fe80003800200 */
[----:B------:R-:W-:-:S13]  /*07f0*/  ISETP.GT.AND P1, PT, R4, 0x400, PT ;  /* 0x000004000400780c */ /* 0x000fda0003f24270 */
[----:B------:R-:W-:Y:S05]  /*0800*/  @!P1 BRA `(.L_x_420) ;  /* 0x00000000005c9947 */ /* 0x000fea0003800000 */
[----:B------:R-:W2:Y:S04]  /*0810*/  LDG.E.128 R4, desc[UR8][R36.64+-0x2000] ;  /* 0xffe0000824047981 */ /* 0x000ea8000c1e1d00 */
[----:B------:R-:W3:Y:S04]  /*0820*/  LDG.E.128 R8, desc[UR8][R36.64+-0x1000] ;  /* 0xfff0000824087981 */ /* 0x000ee8000c1e1d00 */
[----:B------:R-:W4:Y:S04]  /*0830*/  LDG.E.128 R12, desc[UR8][R36.64] ;  /* 0x00000008240c7981 */ /* 0x000f28000c1e1d00 */
        /* <DEDUP_REMOVED lines=8> */
[----:B---3--:R0:W3:Y:S01]  /*08c0*/  LDG.E.128 R16, desc[UR8][R36.64+0x5000] ;  /* 0x0050000824107981 */ /* 0x0080e2000c1e1d00 */
[----:B------:R-:W-:Y:S01]  /*08d0*/  IADD3 R20, P1, PT, R36, 0x8000, RZ ;  /* 0x0000800024147810 */ /* 0x000fe20007f3e0ff */
[----:B------:R-:W-:Y:S01]  /*08e0*/  VIADD R33, R33, 0x800 ;  /* 0x0000080021217836 */ /* 0x000fe20000000000 */
[----:B------:R-:W-:-:S02]  /*08f0*/  PLOP3.LUT P0, PT, PT, PT, PT, 0x8, 0x80 ;  /* 0x000000000080781c */ /* 0x000fc40003f0e170 */
[----:B------:R-:W-:Y:S02]  /*0900*/  IADD3.X R21, PT, PT, RZ, R37, RZ, P1, !PT ;  /* 0x00000025ff157210 */ /* 0x000fe40000ffe4ff */
[----:B0-----:R-:W-:-:S03]  /*0910*/  MOV R36, R20 ;  /* 0x0000001400247202 */ /* 0x001fc60000000f00 */
[----:B------:R-:W-:Y:S01]  /*0920*/  IMAD.MOV.U32 R37, RZ, RZ, R21 ;  /* 0x000000ffff257224 */ /* 0x000fe200078e0015 */
[----:B----4-:R-:W-:Y:S04]  /*0930*/  STS.128 [R32+0x2000], R4 ;  /* 0x0020000420007388 */ /* 0x010fe80000000c00 */
[----:B-----5:R-:W-:Y:S04]  /*0940*/  STS.128 [R32+0x3000], R8 ;  /* 0x0030000820007388 */ /* 0x020fe80000000c00 */
[----:B--2---:R-:W-:Y:S04]  /*0950*/  STS.128 [R32+0x4000], R12 ;  /* 0x0040000c20007388 */ /* 0x004fe80000000c00 */
[----:B---3--:R0:W-:Y:S02]  /*0960*/  STS.128 [R32+0x5000], R16 ;  /* 0x0050001020007388 */ /* 0x0081e40000000c00 */
[----:B0-----:R-:W-:-:S07]  /*0970*/  VIADD R32, R32, 0x8000 ;  /* 0x0000800020207836 */ /* 0x001fce0000000000 */
.L_x_420:
[----:B------:R-:W-:Y:S05]  /*0980*/  BSYNC.RECONVERGENT B2 ;  /* 0x0000000000027941 */ /* 0x000fea0003800200 */
.L_x_419:
[----:B------:R-:W-:-:S13]  /*0990*/  ISETP.LT.OR P0, PT, R33, R34, P0 ;  /* 0x000000222100720c */ /* 0x000fda0000701670 */
        /* <DEDUP_REMOVED lines=8> */
[----:B-----5:R0:W-:Y:S02]  /*0a20*/  STS.128 [R32+0x1000], R16 ;  /* 0x0010001020007388 */ /* 0x0201e40000000c00 */
.L_x_412:
[----:B------:R-:W-:Y:S05]  /*0a30*/  BSYNC.RECONVERGENT B0 ;  /* 0x0000000000007941 */ /* 0x000fea0003800200 */
.L_x_411:
[----:B0-----:R-:W-:-:S04]  /*0a40*/  LOP3.LUT P0, R8, R29, 0x3, RZ, 0xc0, !PT ;  /* 0x000000031d087812 */ /* 0x001fc8000780c0ff */
[----:B------:R-:W-:-:S13]  /*0a50*/  ISETP.NE.OR P0, PT, R2, RZ, !P0 ;  /* 0x000000ff0200720c */ /* 0x000fda0004705670 */
[----:B------:R-:W-:Y:S05]  /*0a60*/  @P0 BRA `(.L_x_421) ;  /* 0x0000000c00180947 */ /* 0x000fea0003800000 */
[----:B------:R-:W0:Y:S01]  /*0a70*/  LDC.64 R4, c[0x0][0x388] ;  /* 0x0000e200ff047b82 */ /* 0x000e220000000a00 */
[----:B------:R-:W-:Y:S01]  /*0a80*/  LOP3.LUT R17, R29, 0xfffffffc, RZ, 0xc0, !PT ;  /* 0xfffffffc1d117812 */ /* 0x000fe200078ec0ff */
[----:B0-----:R-:W-:-:S04]  /*0a90*/  IMAD.WIDE R4, R31, 0x4, R4 ;  /* 0x000000041f047825 */ /* 0x001fc800078e0204 */
[----:B------:R-:W-:-:S06]  /*0aa0*/  IMAD.WIDE R6, R17, 0x4, R4 ;  /* 0x0000000411067825 */ /* 0x000fcc00078e0204 */
[----:B------:R-:W2:Y:S01]  /*0ab0*/  LDG.E R6, desc[UR8][R6.64] ;  /* 0x0000000806067981 */ /* 0x000ea2000c1e1900 */
[----:B------:R-:W0:Y:S01]  /*0ac0*/  S2UR UR5, SR_CgaCtaId ;  /* 0x00000000000579c3 */ /* 0x000e220000008800 */
[----:B------:R-:W-:Y:S01]  /*0ad0*/  IADD3 R12, PT, PT, -R8, 0x1, RZ ;  /* 0x00000001080c7810 */ /* 0x000fe20007ffe1ff */
[----:B------:R-:W-:Y:S01]  /*0ae0*/  UMOV UR4, 0x400 ;  /* 0x0000040000047882 */ /* 0x000fe20000000000 */
[----:B------:R-:W-:Y:S02]  /*0af0*/  LOP3.LUT R9, R30, 0xfffffff0, RZ, 0xc0, !PT ;  /* 0xfffffff01e097812 */ /* 0x000fe400078ec0ff */
[----:B------:R-:W-:Y:S01]  /*0b00*/  ISETP.NE.AND P0, PT, R12, RZ, PT ;  /* 0x000000ff0c00720c */ /* 0x000fe20003f05270 */
[----:B0-----:R-:W-:-:S06]  /*0b10*/  ULEA UR4, UR5, UR4, 0x18 ;  /* 0x0000000405047291 */ /* 0x001fcc000f8ec0ff */
[----:B------:R-:W-:-:S03]  /*0b20*/  VIADD R13, R9, UR4 ;  /* 0x00000004090d7c36 */ /* 0x000fc60008000000 */
[----:B--2---:R1:W-:Y:S03]  /*0b30*/  STS [R9+UR4], R6 ;  /* 0x0000000609007988 */ /* 0x0043e60008000804 */
[----:B------:R-:W-:Y:S05]  /*0b40*/  @!P0 BRA `(.L_x_421) ;  /* 0x0000000800e08947 */ /* 0x000fea0003800000 */
[----:B------:R-:W-:Y:S01]  /*0b50*/  ISETP.GE.AND P0, PT, R12, RZ, PT ;  /* 0x000000ff0c00720c */ /* 0x000fe20003f06270 */
[----:B------:R-:W-:Y:S01]  /*0b60*/  VIADD R17, R17, 0x1 ;  /* 0x0000000111117836 */ /* 0x000fe20000000000 */
[----:B------:R-:W-:-:S11]  /*0b70*/  IADD3 R13, PT, PT, R13, 0x4, RZ ;  /* 0x000000040d0d7810 */ /* 0x000fd60007ffe0ff */
[----:B------:R-:W-:Y:S05]  /*0b80*/  @P0 BRA `(.L_x_422) ;  /* 0x0000000000a40947 */ /* 0x000fea0003800000 */
[----:B-1----:R-:W-:Y:S01]  /*0b90*/  IMAD.MOV R6, RZ, RZ, -R12 ;  /* 0x000000ffff067224 */ /* 0x002fe200078e0a0c */
[----:B------:R-:W-:-:S04]  /*0ba0*/  PLOP3.LUT P0, PT, PT, PT, PT, 0x80, 0x8 ;  /* 0x000000000008781c */ /* 0x000fc80003f0f070 */
[----:B------:R-:W-:-:S13]  /*0bb0*/  ISETP.GT.AND P1, PT, R6, 0x3, PT ;  /* 0x000000030600780c */ /* 0x000fda0003f24270 */
[----:B------:R-:W-:Y:S05]  /*0bc0*/  @!P1 BRA `(.L_x_423) ;  /* 0x0000000000549947 */ /* 0x000fea0003800000 */
[----:B------:R-:W-:-:S13]  /*0bd0*/  PLOP3.LUT P0, PT, PT, PT, PT, 0x8, 0x80 ;  /* 0x000000000080781c */ /* 0x000fda0003f0e170 */
.L_x_424:
        /* <DEDUP_REMOVED lines=20> */
.L_x_423:
        /* <DEDUP_REMOVED lines=14> */
.L_x_425:
[----:B------:R-:W-:-:S13]  /*0e00*/  ISETP.EQ.AND P1, PT, R12, RZ, PT ;  /* 0x000000ff0c00720c */ /* 0x000fda0003f22270 */
[----:B------:R-:W-:Y:S05]  /*0e10*/  @!P0 BRA P1, `(.L_x_421) ;  /* 0x00000008002c8947 */ /* 0x000fea0000800000 */
.L_x_422:
[----:B-1----:R-:W-:-:S06]  /*0e20*/  IMAD.WIDE R6, R17, 0x4, R4 ;  /* 0x0000000411067825 */ /* 0x002fcc00078e0204 */
        /* <DEDUP_REMOVED lines=8> */
.L_x_410:
[----:B------:R-:W0:Y:S02]  /*0eb0*/  S2R R2, SR_TID.X ;  /* 0x0000000000027919 */ /* 0x000e240000002100 */
[----:B0-----:R-:W-:-:S13]  /*0ec0*/  ISETP.GE.AND P0, PT, R2, R29, PT ;  /* 0x0000001d0200720c */ /* 0x001fda0003f06270 */
[----:B------:R-:W-:Y:S05]  /*0ed0*/  @P0 BRA `(.L_x_421) ;  /* 0x0000000400fc0947 */ /* 0x000fea0003800000 */
[----:B------:R-:W-:Y:S01]  /*0ee0*/  IMAD.MOV.U32 R6, RZ, RZ, R2 ;  /* 0x000000ffff067224 */ /* 0x000fe200078e0002 */
[----:B------:R-:W-:Y:S04]  /*0ef0*/  BSSY.RECONVERGENT B0, `(.L_x_426) ;  /* 0x000001f000007945 */ /* 0x000fe80003800200 */
[----:B------:R-:W-:-:S04]  /*0f00*/  LOP3.LUT R4, RZ, R6, RZ, 0x33, !PT ;  /* 0x00000006ff047212 */ /* 0x000fc800078e33ff */
[----:B------:R-:W-:-:S04]  /*0f10*/  IADD3 R7, PT, PT, R29, R4, RZ ;  /* 0x000000041d077210 */ /* 0x000fc80007ffe0ff */
[C---:B------:R-:W-:Y:S02]  /*0f20*/  LOP3.LUT R4, R7.reuse, 0x300, RZ, 0xc0, !PT ;  /* 0x0000030007047812 */ /* 0x040fe400078ec0ff */
[----:B------:R-:W-:Y:S02]  /*0f30*/  ISETP.GE.U32.AND P0, PT, R7, 0x300, PT ;  /* 0x000003000700780c */ /* 0x000fe40003f06070 */
[----:B------:R-:W-:-:S13]  /*0f40*/  ISETP.NE.AND P1, PT, R4, 0x300, PT ;  /* 0x000003000400780c */ /* 0x000fda0003f25270 */
[----:B------:R-:W-:Y:S05]  /*0f50*/  @!P1 BRA `(.L_x_427) ;  /* 0x0000000000609947 */ /* 0x000fea0003800000 */
[----:B------:R-:W0:Y:S01]  /*0f60*/  S2UR UR5, SR_CgaCtaId ;  /* 0x00000000000579c3 */ /* 0x000e220000008800 */
[----:B------:R-:W1:Y:S01]  /*0f70*/  LDCU UR6, c[0x0][0x38c] ;  /* 0x00007180ff0677ac */ /* 0x000e620008000800 */
[----:B------:R-:W-:Y:S01]  /*0f80*/  LEA.HI R7, R7, 0x1, RZ, 0x18 ;  /* 0x0000000107077811 */ /* 0x000fe200078fc0ff */
[----:B------:R-:W-:Y:S01]  /*0f90*/  IMAD.WIDE.U32 R4, R6, 0x4, RZ ;  /* 0x0000000406047825 */ /* 0x000fe200078e00ff */
[----:B------:R-:W-:-:S03]  /*0fa0*/  UMOV UR4, 0x400 ;  /* 0x0000040000047882 */ /* 0x000fc60000000000 */
[C---:B------:R-:W-:Y:S01]  /*0fb0*/  IMAD.SHL.U32 R9, R7.reuse, 0x100, RZ ;  /* 0x0000010007097824 */ /* 0x040fe200078e00ff */
[----:B------:R-:W-:Y:S01]  /*0fc0*/  LOP3.LUT R7, R7, 0x3, RZ, 0xc0, !PT ;  /* 0x0000000307077812 */ /* 0x000fe200078ec0ff */
[----:B------:R-:W-:-:S03]  /*0fd0*/  IMAD.WIDE R4, R31, 0x4, R4 ;  /* 0x000000041f047825 */ /* 0x000fc600078e0204 */
[----:B------:R-:W-:Y:S02]  /*0fe0*/  LOP3.LUT R9, R9, 0x300, RZ, 0xc0, !PT ;  /* 0x0000030009097812 */ /* 0x000fe400078ec0ff */
[----:B------:R-:W-:Y:S02]  /*0ff0*/  IADD3 R4, P1, PT, R4, R8, RZ ;  /* 0x0000000804047210 */ /* 0x000fe40007f3e0ff */
[----:B------:R-:W-:Y:S01]  /*1000*/  IADD3 R7, PT, PT, -R7, RZ, RZ ;  /* 0x000000ff07077210 */ /* 0x000fe20007ffe1ff */
[----:B0-----:R-:W-:-:S06]  /*1010*/  ULEA UR4, UR5, UR4, 0x18 ;  /* 0x0000000405047291 */ /* 0x001fcc000f8ec0ff */
[C---:B------:R-:W-:Y:S01]  /*1020*/  LEA R10, R6.reuse, UR4, 0x2 ;  /* 0x00000004060a7c11 */ /* 0x040fe2000f8e10ff */
[----:B------:R-:W-:Y:S01]  /*1030*/  IMAD.IADD R6, R6, 0x1, R9 ;  /* 0x0000000106067824 */ /* 0x000fe200078e0209 */
[----:B-1----:R-:W-:-:S07]  /*1040*/  IADD3.X R9, PT, PT, R5, UR6, RZ, P1, !PT ;  /* 0x0000000605097c10 */ /* 0x002fce0008ffe4ff */
.L_x_428:
[----:B------:R-:W-:-:S06]  /*1050*/  IMAD.MOV.U32 R5, RZ, RZ, R9 ;  /* 0x000000ffff057224 */ /* 0x000fcc00078e0009 */
[----:B------:R0:W2:Y:S01]  /*1060*/  LDG.E R5, desc[UR8][R4.64] ;  /* 0x0000000804057981 */ /* 0x0000a2000c1e1900 */
[----:B------:R-:W-:-:S05]  /*1070*/  VIADD R7, R7, 0x1 ;  /* 0x0000000107077836 */ /* 0x000fca0000000000 */
[----:B------:R-:W-:Y:S02]  /*1080*/  ISETP.NE.AND P1, PT, R7, RZ, PT ;  /* 0x000000ff0700720c */ /* 0x000fe40003f25270 */
[----:B0-----:R-:W-:-:S04]  /*1090*/  IADD3 R4, P2, PT, R4, 0x400, RZ ;  /* 0x0000040004047810 */ /* 0x001fc80007f5e0ff */
[----:B------:R-:W-:Y:S01]  /*10a0*/  IADD3.X R9, PT, PT, RZ, R9, RZ, P2, !PT ;  /* 0x00000009ff097210 */ /* 0x000fe200017fe4ff */
[----:B--2---:R0:W-:Y:S02]  /*10b0*/  STS [R10], R5 ;  /* 0x000000050a007388 */ /* 0x0041e40000000800 */
[----:B0-----:R-:W-:-:S04]  /*10c0*/  VIADD R10, R10, 0x400 ;  /* 0x000004000a0a7836 */ /* 0x001fc80000000000 */
[----:B------:R-:W-:Y:S05]  /*10d0*/  @P1 BRA `(.L_x_428) ;  /* 0xfffffffc00dc1947 */ /* 0x000fea000383ffff */
.L_x_427:
[----:B------:R-:W-:Y:S05]  /*10e0*/  BSYNC.RECONVERGENT B0 ;  /* 0x0000000000007941 */ /* 0x000fea0003800200 */
.L_x_426:
[----:B------:R-:W-:Y:S05]  /*10f0*/  @!P0 BRA `(.L_x_421) ;  /* 0x0000000400748947 */ /* 0x000fea0003800000 */
[----:B------:R-:W0:Y:S01]  /*1100*/  S2UR UR5, SR_CgaCtaId ;  /* 0x00000000000579c3 */ /* 0x000e220000008800 */
[----:B------:R-:W-:Y:S01]  /*1110*/  IMAD.WIDE.U32 R4, R6, 0x4, RZ ;  /* 0x0000000406047825 */ /* 0x000fe200078e00ff */
[----:B------:R-:W1:Y:S01]  /*1120*/  LDCU UR6, c[0x0][0x38c] ;  /* 0x00007180ff0677ac */ /* 0x000e620008000800 */
[----:B------:R-:W-:Y:S02]  /*1130*/  BSSY.RECONVERGENT B0, `(.L_x_429) ;  /* 0x0000035000007945 */ /* 0x000fe40003800200 */
[----:B------:R-:W-:Y:S01]  /*1140*/  IMAD.IADD R7, R29, 0x1, -R6 ;  /* 0x000000011d077824 */ /* 0x000fe200078e0a06 */
[----:B------:R-:W-:Y:S01]  /*1150*/  UMOV UR4, 0x400 ;  /* 0x0000040000047882 */ /* 0x000fe20000000000 */
[----:B------:R-:W-:-:S03]  /*1160*/  IMAD.WIDE R4, R31, 0x4, R4 ;  /* 0x000000041f047825 */ /* 0x000fc600078e0204 */
[----:B------:R-:W-:Y:S02]  /*1170*/  ISETP.GT.AND P1, PT, R7, 0xc00, PT ;  /* 0x00000c000700780c */ /* 0x000fe40003f24270 */
[----:B------:R-:W-:-:S04]  /*1180*/  IADD3 R4, P2, PT, R4, R8, RZ ;  /* 0x0000000804047210 */ /* 0x000fc80007f5e0ff */
[----:B------:R-:W-:-:S04]  /*1190*/  IADD3 R4, P0, PT, R4, 0x800, RZ ;  /* 0x0000080004047810 */ /* 0x000fc80007f1e0ff */
[----:B-1----:R-:W-:Y:S02]  /*11a0*/  IADD3.X R5, PT, PT, RZ, UR6, R5, P0, P2 ;  /* 0x00000006ff057c10 */ /* 0x002fe400087e4405 */
[----:B------:R-:W-:Y:S01]  /*11b0*/  PLOP3.LUT P0, PT, PT, PT, PT, 0x80, 0x8 ;  /* 0x000000000008781c */ /* 0x000fe20003f0f070 */
[----:B0-----:R-:W-:-:S06]  /*11c0*/  ULEA UR4, UR5, UR4, 0x18 ;  /* 0x0000000405047291 */ /* 0x001fcc000f8ec0ff */
[----:B------:R-:W-:-:S04]  /*11d0*/  LEA R7, R6, UR4, 0x2 ;  /* 0x0000000406077c11 */ /* 0x000fc8000f8e10ff */
[----:B------:R-:W-:Y:S01]  /*11e0*/  IADD3 R7, PT, PT, R7, 0x800, RZ ;  /* 0x0000080007077810 */ /* 0x000fe20007ffe0ff */
[----:B------:R-:W-:Y:S06]  /*11f0*/  @!P1 BRA `(.L_x_430) ;  /* 0x0000000000a09947 */ /* 0x000fec0003800000 */
[----:B------:R-:W-:Y:S01]  /*1200*/  PLOP3.LUT P0, PT, PT, PT, PT, 0x8, 0x80 ;  /* 0x000000000080781c */ /* 0x000fe20003f0e170 */
[----:B------:R-:W-:-:S12]  /*1210*/  VIADD R9, R29, 0xfffff400 ;  /* 0xfffff4001d097836 */ /* 0x000fd80000000000 */
.L_x_431:
[----:B------:R-:W2:Y:S04]  /*1220*/  LDG.E R8, desc[UR8][R4.64+-0x800] ;  /* 0xfff8000804087981 */ /* 0x000ea8000c1e1900 */
[----:B------:R-:W3:Y:S04]  /*1230*/  LDG.E R10, desc[UR8][R4.64+-0x400] ;  /* 0xfffc0008040a7981 */ /* 0x000ee8000c1e1900 */
        /* <DEDUP_REMOVED lines=13> */
[----:B--2---:R0:W-:Y:S04]  /*1310*/  STS [R7+-0x800], R8 ;  /* 0xfff8000807007388 */ /* 0x0041e80000000800 */
[----:B0-----:R0:W2:Y:S01]  /*1320*/  LDG.E R8, desc[UR8][R4.64+0x2c00] ;  /* 0x002c000804087981 */ /* 0x0010a2000c1e1900 */
[----:B------:R-:W-:-:S05]  /*1330*/  VIADD R6, R6, 0x1000 ;  /* 0x0000100006067836 */ /* 0x000fca0000000000 */
[----:B------:R-:W-:Y:S01]  /*1340*/  ISETP.GE.AND P1, PT, R6, R9, PT ;  /* 0x000000090600720c */ /* 0x000fe20003f26270 */
[----:B---3--:R-:W-:Y:S01]  /*1350*/  STS [R7+-0x400], R10 ;  /* 0xfffc000a07007388 */ /* 0x008fe20000000800 */
[----:B0-----:R-:W-:-:S03]  /*1360*/  IADD3 R4, P2, PT, R4, 0x4000, RZ ;  /* 0x0000400004047810 */ /* 0x001fc60007f5e0ff */
[----:B----4-:R-:W-:Y:S01]  /*1370*/  STS [R7], R12 ;  /* 0x0000000c07007388 */ /* 0x010fe20000000800 */
[----:B------:R-:W-:-:S03]  /*1380*/  IADD3.X R5, PT, PT, RZ, R5, RZ, P2, !PT ;  /* 0x00000005ff057210 */ /* 0x000fc600017fe4ff */
[----:B-----5:R-:W-:Y:S04]  /*1390*/  STS [R7+0x400], R14 ;  /* 0x0004000e07007388 */ /* 0x020fe80000000800 */
[----:B------:R-:W-:Y:S04]  /*13a0*/  STS [R7+0x800], R16 ;  /* 0x0008001007007388 */ /* 0x000fe80000000800 */
        /* <DEDUP_REMOVED lines=10> */
[----:B--2---:R0:W-:Y:S02]  /*1450*/  STS [R7+0x2c00], R8 ;  /* 0x002c000807007388 */ /* 0x0041e40000000800 */
[----:B0-----:R-:W-:Y:S01]  /*1460*/  VIADD R7, R7, 0x4000 ;  /* 0x0000400007077836 */ /* 0x001fe20000000000 */
[----:B------:R-:W-:Y:S06]  /*1470*/  @!P1 BRA `(.L_x_431) ;  /* 0xfffffffc00689947 */ /* 0x000fec000383ffff */
.L_x_430:
[----:B------:R-:W-:Y:S05]  /*1480*/  BSYNC.RECONVERGENT B0 ;  /* 0x0000000000007941 */ /* 0x000fea0003800200 */
.L_x_429:
[----:B------:R-:W-:Y:S01]  /*1490*/  IMAD.IADD R8, R29, 0x1, -R6 ;  /* 0x000000011d087824 */ /* 0x000fe200078e0a06 */
[----:B------:R-:W-:Y:S04]  /*14a0*/  BSSY.RECONVERGENT B0, `(.L_x_432) ;  /* 0x0000018000007945 */ /* 0x000fe80003800200 */
[----:B------:R-:W-:-:S13]  /*14b0*/  ISETP.GT.AND P1, PT, R8, 0x400, PT ;  /* 0x000004000800780c */ /* 0x000fda0003f24270 */
[----:B------:R-:W-:Y:S05]  /*14c0*/  @!P1 BRA `(.L_x_433) ;  /* 0x0000000000549947 */ /* 0x000fea0003800000 */
[----:B------:R-:W2:Y:S04]  /*14d0*/  LDG.E R8, desc[UR8][R4.64+-0x800] ;  /* 0xfff8000804087981 */ /* 0x000ea8000c1e1900 */
[----:B------:R-:W3:Y:S04]  /*14e0*/  LDG.E R10, desc[UR8][R4.64+-0x400] ;  /* 0xfffc0008040a7981 */ /* 0x000ee8000c1e1900 */
[----:B------:R-:W4:Y:S04]  /*14f0*/  LDG.E R12, desc[UR8][R4.64] ;  /* 0x00000008040c7981 */ /* 0x000f28000c1e1900 */
[----:B------:R-:W5:Y:S04]  /*1500*/  LDG.E R14, desc[UR8][R4.64+0x400] ;  /* 0x00040008040e7981 */ /* 0x000f68000c1e1900 */
[----:B------:R-:W5:Y:S04]  /*1510*/  LDG.E R16, desc[UR8][R4.64+0x800] ;  /* 0x0008000804107981 */ /* 0x000f68000c1e1900 */
[----:B------:R-:W5:Y:S04]  /*1520*/  LDG.E R18, desc[UR8][R4.64+0xc00] ;  /* 0x000c000804127981 */ /* 0x000f68000c1e1900 */
[----:B------:R-:W5:Y:S04]  /*1530*/  LDG.E R20, desc[UR8][R4.64+0x1000] ;  /* 0x0010000804147981 */ /* 0x000f68000c1e1900 */
[----:B------:R0:W5:Y:S01]  /*1540*/  LDG.E R22, desc[UR8][R4.64+0x1400] ;  /* 0x0014000804167981 */ /* 0x000162000c1e1900 */
[----:B------:R-:W-:Y:S01]  /*1550*/  PLOP3.LUT P0, PT, PT, PT, PT, 0x8, 0x80 ;  /* 0x000000000080781c */ /* 0x000fe20003f0e170 */
[----:B------:R-:W-:Y:S01]  /*1560*/  VIADD R6, R6, 0x800 ;  /* 0x0000080006067836 */ /* 0x000fe20000000000 */
[----:B0-----:R-:W-:-:S04]  /*1570*/  IADD3 R4, P1, PT, R4, 0x2000, RZ ;  /* 0x0000200004047810 */ /* 0x001fc80007f3e0ff */
[----:B------:R-:W-:Y:S01]  /*1580*/  IADD3.X R5, PT, PT, RZ, R5, RZ, P1, !PT ;  /* 0x00000005ff057210 */ /* 0x000fe20000ffe4ff */
[----:B--2---:R-:W-:Y:S04]  /*1590*/  STS [R7+-0x800], R8 ;  /* 0xfff8000807007388 */ /* 0x004fe80000000800 */
[----:B---3--:R-:W-:Y:S04]  /*15a0*/  STS [R7+-0x400], R10 ;  /* 0xfffc000a07007388 */ /* 0x008fe80000000800 */
[----:B----4-:R-:W-:Y:S04]  /*15b0*/  STS [R7], R12 ;  /* 0x0000000c07007388 */ /* 0x010fe80000000800 */
[----:B-----5:R-:W-:Y:S04]  /*15c0*/  STS [R7+0x400], R14 ;  /* 0x0004000e07007388 */ /* 0x020fe80000000800 */
[----:B------:R-:W-:Y:S04]  /*15d0*/  STS [R7+0x800], R16 ;  /* 0x0008001007007388 */ /* 0x000fe80000000800 */
[----:B------:R-:W-:Y:S04]  /*15e0*/  STS [R7+0xc00], R18 ;  /* 0x000c001207007388 */ /* 0x000fe80000000800 */
[----:B------:R-:W-:Y:S04]  /*15f0*/  STS [R7+0x1000], R20 ;  /* 0x0010001407007388 */ /* 0x000fe80000000800 */
[----:B------:R0:W-:Y:S02]  /*1600*/  STS [R7+0x1400], R22 ;  /* 0x0014001607007388 */ /* 0x0001e40000000800 */
[----:B0-----:R-:W-:-:S07]  /*1610*/  VIADD R7, R7, 0x2000 ;  /* 0x0000200007077836 */ /* 0x001fce0000000000 */
.L_x_433:
[----:B------:R-:W-:Y:S05]  /*1620*/  BSYNC.RECONVERGENT B0 ;  /* 0x0000000000007941 */ /* 0x000fea0003800200 */
.L_x_432:
[----:B------:R-:W-:-:S13]  /*1630*/  ISETP.LT.OR P0, PT, R6, R29, P0 ;  /* 0x0000001d0600720c */ /* 0x000fda0000701670 */
[----:B------:R-:W-:Y:S05]  /*1640*/  @!P0 BRA `(.L_x_421) ;  /* 0x0000000000208947 */ /* 0x000fea0003800000 */
[----:B------:R-:W2:Y:S04]  /*1650*/  LDG.E R6, desc[UR8][R4.64+-0x800] ;  /* 0xfff8000804067981 */ /* 0x000ea8000c1e1900 */
[----:B------:R-:W3:Y:S04]  /*1660*/  LDG.E R8, desc[UR8][R4.64+-0x400] ;  /* 0xfffc000804087981 */ /* 0x000ee8000c1e1900 */
[----:B------:R-:W4:Y:S04]  /*1670*/  LDG.E R10, desc[UR8][R4.64] ;  /* 0x00000008040a7981 */ /* 0x000f28000c1e1900 */
[----:B------:R-:W5:Y:S04]  /*1680*/  LDG.E R12, desc[UR8][R4.64+0x400] ;  /* 0x00040008040c7981 */ /* 0x000f68000c1e1900 */
[----:B--2---:R0:W-:Y:S04]  /*1690*/  STS [R7+-0x800], R6 ;  /* 0xfff8000607007388 */ /* 0x0041e80000000800 */
[----:B---3--:R0:W-:Y:S04]  /*16a0*/  STS [R7+-0x400], R8 ;  /* 0xfffc000807007388 */ /* 0x0081e80000000800 */
[----:B----4-:R0:W-:Y:S04]  /*16b0*/  STS [R7], R10 ;  /* 0x0000000a07007388 */ /* 0x0101e80000000800 */
[----:B-----5:R0:W-:Y:S02]  /*16c0*/  STS [R7+0x400], R12 ;  /* 0x0004000c07007388 */ /* 0x0201e40000000800 */
.L_x_421:
[----:B------:R-:W-:Y:S05]  /*16d0*/  BSYNC.RECONVERGENT B1 ;  /* 0x0000000000017941 */ /* 0x000fea0003800200 */
.L_x_409:
[----:B------:R-:W-:Y:S01]  /*16e0*/  IADD3 R5, PT, PT, R28, 0x200, RZ ;  /* 0x000002001c057810 */ /* 0x000fe20007ffe0ff */
[----:B------:R-:W-:Y:S01]  /*16f0*/  VIADD R31, R30, 0xf ;  /* 0x0000000f1e1f7836 */ /* 0x000fe20000000000 */
[----:B------:R-:W-:Y:S01]  /*1700*/  IADD3 R32, PT, PT, R28, 0x1, -R29 ;  /* 0x000000011c207810 */ /* 0x000fe20007ffe81d */
[----:B------:R-:W-:Y:S01]  /*1710*/  BAR.SYNC.DEFER_BLOCKING 0x0 ;  /* 0x0000000000007b1d */ /* 0x000fe20000010000 */
[----:B------:R-:W-:Y:S01]  /*1720*/  ISETP.GT.AND P0, PT, R5, R0, PT ;  /* 0x000000000500720c */ /* 0x000fe20003f04270 */
[----:B------:R-:W-:Y:S01]  /*1730*/  VIADD R30, R29, 0x1ff ;  /* 0x000001ff1d1e7836 */ /* 0x000fe20000000000 */
[----:B------:R-:W-:Y:S02]  /*1740*/  LOP3.LUT R31, R31, 0xfffffff0, RZ, 0xc0, !PT ;  /* 0xfffffff01f1f7812 */ /* 0x000fe400078ec0ff */
[----:B------:R-:W-:Y:S01]  /*1750*/  ISETP.LT.OR P0, PT, R32, RZ, P0 ;  /* 0x000000ff2000720c */ /* 0x000fe20000701670 */
[----:B------:R-:W-:-:S12]  /*1760*/  BSSY.RECONVERGENT B1, `(.L_x_434) ;  /* 0x00001b0000017945 */ /* 0x000fd80003800200 */
[----:B------:R-:W-:Y:S05]  /*1770*/  @P0 BRA `(.L_x_435) ;  /* 0x0000001400600947 */ /* 0x000fea0003800000 */
[----:B-1----:R-:W1:Y:S02]  /*1780*/  LDC R9, c[0x0][0x380] ;  /* 0x0000e000ff097b82 */ /* 0x002e640000000800 */
[----:B-1----:R-:W-:-:S04]  /*1790*/  LEA R4, R32, R9, 0x2 ;  /* 0x0000000920047211 */ /* 0x002fc800078e10ff */
[----:B------:R-:W-:-:S13]  /*17a0*/  LOP3.LUT P0, RZ, R4, 0xf, RZ, 0xc0, !PT ;  /* 0x0000000f04ff7812 */ /* 0x000fda000780c0ff */
[----:B------:R-:W-:Y:S05]  /*17b0*/  @P0 BRA `(.L_x_436) ;  /* 0x0000000c00480947 */ /* 0x000fea0003800000 */
[----:B------:R-:W-:Y:S01]  /*17c0*/  SHF.R.S32.HI R35, RZ, 0x2, R30 ;  /* 0x00000002ff237819 */ /* 0x000fe2000001141e */
[----:B------:R-:W-:Y:S03]  /*17d0*/  BSSY.RECONVERGENT B0, `(.L_x_437) ;  /* 0x0000088000007945 */ /* 0x000fe60003800200 */
[----:B------:R-:W-:-:S13]  /*17e0*/  ISETP.GE.AND P0, PT, R2, R35, PT ;  /* 0x000000230200720c */ /* 0x000fda0003f06270 */
[----:B------:R-:W-:Y:S05]  /*17f0*/  @P0 BRA `(.L_x_438) ;  /* 0x0000000800140947 */ /* 0x000fea0003800000 */
[----:B0-----:R-:W-:Y:S01]  /*1800*/  LOP3.LUT R6, RZ, R2, RZ, 0x33, !PT ;  /* 0x00000002ff067212 */ /* 0x001fe200078e33ff */
[----:B------:R-:W-:Y:S01]  /*1810*/  BSSY.RECONVERGENT B2, `(.L_x_439) ;  /* 0x0000021000027945 */ /* 0x000fe20003800200 */
[----:B------:R-:W-:-:S03]  /*1820*/  IMAD.MOV.U32 R34, RZ, RZ, R2 ;  /* 0x000000ffff227224 */ /* 0x000fc600078e0002 */
[----:B------:R-:W-:-:S05]  /*1830*/  IMAD.IADD R6, R6, 0x1, R35 ;  /* 0x0000000106067824 */ /* 0x000fca00078e0223 */
[C---:B------:R-:W-:Y:S02]  /*1840*/  LOP3.LUT R4, R6.reuse, 0x300, RZ, 0xc0, !PT ;  /* 0x0000030006047812 */ /* 0x040fe400078ec0ff */
[----:B------:R-:W-:Y:S02]  /*1850*/  ISETP.GE.U32.AND P0, PT, R6, 0x300, PT ;  /* 0x000003000600780c */ /* 0x000fe40003f06070 */
[----:B------:R-:W-:-:S13]  /*1860*/  ISETP.NE.AND P1, PT, R4, 0x300, PT ;  /* 0x000003000400780c */ /* 0x000fda0003f25270 */
[----:B------:R-:W-:Y:S05]  /*1870*/  @!P1 BRA `(.L_x_440) ;  /* 0x0000000000689947 */ /* 0x000fea0003800000 */
[----:B------:R-:W0:Y:S01]  /*1880*/  S2UR UR5, SR_CgaCtaId ;  /* 0x00000000000579c3 */ /* 0x000e220000008800 */
[----:B------:R-:W1:Y:S01]  /*1890*/  LDCU UR6, c[0x0][0x384] ;  /* 0x00007080ff0677ac */ /* 0x000e620008000800 */
[----:B------:R-:W-:Y:S01]  /*18a0*/  IMAD.WIDE.U32 R4, R32, 0x4, RZ ;  /* 0x0000000420047825 */ /* 0x000fe200078e00ff */
[----:B------:R-:W-:Y:S01]  /*18b0*/  LEA.HI R6, R6, 0x1, RZ, 0x18 ;  /* 0x0000000106067811 */ /* 0x000fe200078fc0ff */
[----:B------:R-:W-:-:S03]  /*18c0*/  UMOV UR4, 0x400 ;  /* 0x0000040000047882 */ /* 0x000fc60000000000 */
[----:B------:R-:W-:Y:S01]  /*18d0*/  SHF.L.U32 R7, R6, 0x8, RZ ;  /* 0x0000000806077819 */ /* 0x000fe200000006ff */
[----:B------:R-:W-:Y:S01]  /*18e0*/  IMAD.WIDE.U32 R4, R2, 0x10, R4 ;  /* 0x0000001002047825 */ /* 0x000fe200078e0004 */
[----:B------:R-:W-:Y:S02]  /*18f0*/  LOP3.LUT R6, R6, 0x3, RZ, 0xc0, !PT ;  /* 0x0000000306067812 */ /* 0x000fe400078ec0ff */
[----:B------:R-:W-:Y:S02]  /*1900*/  LOP3.LUT R7, R7, 0x300, RZ, 0xc0, !PT ;  /* 0x0000030007077812 */ /* 0x000fe400078ec0ff */
[----:B------:R-:W-:Y:S01]  /*1910*/  IADD3 R11, P1, PT, R4, R9, RZ ;  /* 0x00000009040b7210 */ /* 0x000fe20007f3e0ff */
[----:B------:R-:W-:Y:S02]  /*1920*/  IMAD R4, R2, 0x10, R31 ;  /* 0x0000001002047824 */ /* 0x000fe400078e021f */
[----:B------:R-:W-:Y:S02]  /*1930*/  IMAD.MOV R10, RZ, RZ, -R6 ;  /* 0x000000ffff0a7224 */ /* 0x000fe400078e0a06 */
[----:B------:R-:W-:Y:S01]  /*1940*/  IMAD.IADD R34, R7, 0x1, R2 ;  /* 0x0000000107227824 */ /* 0x000fe200078e0202 */
[----:B-1----:R-:W-:Y:S01]  /*1950*/  IADD3.X R12, PT, PT, R5, UR6, RZ, P1, !PT ;  /* 0x00000006050c7c10 */ /* 0x002fe20008ffe4ff */
[----:B0-----:R-:W-:-:S06]  /*1960*/  ULEA UR4, UR5, UR4, 0x18 ;  /* 0x0000000405047291 */ /* 0x001fcc000f8ec0ff */
[----:B------:R-:W-:-:S07]  /*1970*/  IADD3 R8, PT, PT, R4, UR4, RZ ;  /* 0x0000000404087c10 */ /* 0x000fce000fffe0ff */
.L_x_441:
[----:B------:R-:W-:Y:S01]  /*1980*/  IMAD.MOV.U32 R4, RZ, RZ, R11 ;  /* 0x000000ffff047224 */ /* 0x000fe200078e000b */
[----:B------:R-:W-:-:S06]  /*1990*/  MOV R5, R12 ;  /* 0x0000000c00057202 */ /* 0x000fcc0000000f00 */
[----:B------:R-:W2:Y:S01]  /*19a0*/  LDG.E.128 R4, desc[UR8][R4.64] ;  /* 0x0000000804047981 */ /* 0x000ea2000c1e1d00 */
[----:B------:R-:W-:Y:S01]  /*19b0*/  VIADD R10, R10, 0x1 ;  /* 0x000000010a0a7836 */ /* 0x000fe20000000000 */
[----:B------:R-:W-:-:S04]  /*19c0*/  IADD3 R11, P2, PT, R11, 0x1000, RZ ;  /* 0x000010000b0b7810 */ /* 0x000fc80007f5e0ff */
[----:B------:R-:W-:Y:S01]  /*19d0*/  ISETP.NE.AND P1, PT, R10, RZ, PT ;  /* 0x000000ff0a00720c */ /* 0x000fe20003f25270 */
[----:B------:R-:W-:Y:S01]  /*19e0*/  IMAD.X R12, RZ, RZ, R12, P2 ;  /* 0x000000ffff0c7224 */ /* 0x000fe200010e060c */
[----:B--2---:R0:W-:Y:S02]  /*19f0*/  STS.128 [R8], R4 ;  /* 0x0000000408007388 */ /* 0x0041e40000000c00 */
[----:B0-----:R-:W-:-:S09]  /*1a00*/  IADD3 R8, PT, PT, R8, 0x1000, RZ ;  /* 0x0000100008087810 */ /* 0x001fd20007ffe0ff */
[----:B------:R-:W-:Y:S05]  /*1a10*/  @P1 BRA `(.L_x_441) ;  /* 0xfffffffc00d81947 */ /* 0x000fea000383ffff */
.L_x_440:
[----:B------:R-:W-:Y:S05]  /*1a20*/  BSYNC.RECONVERGENT B2 ;  /* 0x0000000000027941 */ /* 0x000fea0003800200 */
.L_x_439:
[----:B------:R-:W-:Y:S05]  /*1a30*/  @!P0 BRA `(.L_x_438) ;  /* 0x0000000400848947 */ /* 0x000fea0003800000 */
[----:B------:R-:W0:Y:S01]  /*1a40*/  S2R R7, SR_CgaCtaId ;  /* 0x0000000000077919 */ /* 0x000e220000008800 */
[----:B------:R-:W-:Y:S01]  /*1a50*/  IMAD.WIDE.U32 R4, R32, 0x4, RZ ;  /* 0x0000000420047825 */ /* 0x000fe200078e00ff */
[----:B------:R-:W1:Y:S01]  /*1a60*/  LDCU UR4, c[0x0][0x384] ;  /* 0x00007080ff0477ac */ /* 0x000e620008000800 */
[----:B------:R-:W-:Y:S02]  /*1a70*/  BSSY.RECONVERGENT B2, `(.L_x_442) ;  /* 0x0000037000027945 */ /* 0x000fe40003800200 */
[----:B------:R-:W-:Y:S02]  /*1a80*/  IMAD.IADD R6, R35, 0x1, -R34 ;  /* 0x0000000123067824 */ /* 0x000fe400078e0a22 */
[----:B------:R-:W-:-:S03]  /*1a90*/  IMAD.WIDE.U32 R4, R34, 0x10, R4 ;  /* 0x0000001022047825 */ /* 0x000fc600078e0004 */
[----:B------:R-:W-:Y:S01]  /*1aa0*/  ISETP.GT.AND P1, PT, R6, 0xc00, PT ;  /* 0x00000c000600780c */ /* 0x000fe20003f24270 */
[----:B------:R-:W-:Y:S01]  /*1ab0*/  IMAD R33, R34, 0x10, R31 ;  /* 0x0000001022217824 */ /* 0x000fe200078e021f */
[----:B------:R-:W-:Y:S02]  /*1ac0*/  IADD3 R9, P0, PT, R4, R9, RZ ;  /* 0x0000000904097210 */ /* 0x000fe40007f1e0ff */
[----:B------:R-:W-:Y:S02]  /*1ad0*/  MOV R4, 0x400 ;  /* 0x0000040000047802 */ /* 0x000fe40000000f00 */
[----:B------:R-:W-:-:S04]  /*1ae0*/  IADD3 R38, P2, PT, R9, 0x2000, RZ ;  /* 0x0000200009267810 */ /* 0x000fc80007f5e0ff */
[----:B-1----:R-:W-:Y:S02]  /*1af0*/  IADD3.X R39, PT, PT, RZ, UR4, R5, P2, P0 ;  /* 0x00000004ff277c10 */ /* 0x002fe400097e0405 */
[----:B------:R-:W-:Y:S02]  /*1b00*/  PLOP3.LUT P0, PT, PT, PT, PT, 0x80, 0x8 ;  /* 0x000000000008781c */ /* 0x000fe40003f0f070 */
[----:B0-----:R-:W-:-:S04]  /*1b10*/  LEA R4, R7, R4, 0x18 ;  /* 0x0000000407047211 */ /* 0x001fc800078ec0ff */
[----:B------:R-:W-:Y:S01]  /*1b20*/  IADD3 R33, PT, PT, R33, 0x2000, R4 ;  /* 0x0000200021217810 */ /* 0x000fe20007ffe004 */
[----:B------:R-:W-:Y:S06]  /*1b30*/  @!P1 BRA `(.L_x_443) ;  /* 0x0000000000a89947 */ /* 0x000fec0003800000 */
[----:B------:R-:W-:Y:S02]  /*1b40*/  PLOP3.LUT P0, PT, PT, PT, PT, 0x8, 0x80 ;  /* 0x000000000080781c */ /* 0x000fe40003f0e170 */
[----:B------:R-:W-:-:S11]  /*1b50*/  IADD3 R36, PT, PT, R35, -0xc00, RZ ;  /* 0xfffff40023247810 */ /* 0x000fd60007ffe0ff */
.L_x_444:
[----:B------:R-:W2:Y:S04]  /*1b60*/  LDG.E.128 R4, desc[UR8][R38.64+-0x1000] ;  /* 0xfff0000826047981 */ /* 0x000ea8000c1e1d00 */
[----:B------:R-:W3:Y:S04]  /*1b70*/  LDG.E.128 R8, desc[UR8][R38.64] ;  /* 0x0000000826087981 */ /* 0x000ee8000c1e1d00 */
[----:B------:R-:W4:Y:S04]  /*1b80*/  LDG.E.128 R12, desc[UR8][R38.64+0x1000] ;  /* 0x00100008260c7981 */ /* 0x000f28000c1e1d00 */
[----:B------:R-:W5:Y:S04]  /*1b90*/  LDG.E.128 R16, desc[UR8][R38.64+-0x2000] ;  /* 0xffe0000826107981 */ /* 0x000f68000c1e1d00 */
[----:B------:R-:W5:Y:S04]  /*1ba0*/  LDG.E.128 R20, desc[UR8][R38.64+0x6000] ;  /* 0x0060000826147981 */ /* 0x000f68000c1e1d00 */
[----:B------:R-:W5:Y:S04]  /*1bb0*/  LDG.E.128 R24, desc[UR8][R38.64+0x7000] ;  /* 0x0070000826187981 */ /* 0x000f68000c1e1d00 */
[----:B--2---:R0:W-:Y:S04]  /*1bc0*/  STS.128 [R33+-0x1000], R4 ;  /* 0xfff0000421007388 */ /* 0x0041e80000000c00 */
[----:B---3--:R1:W-:Y:S04]  /*1bd0*/  STS.128 [R33], R8 ;  /* 0x0000000821007388 */ /* 0x0083e80000000c00 */
[----:B----4-:R2:W-:Y:S04]  /*1be0*/  STS.128 [R33+0x1000], R12 ;  /* 0x0010000c21007388 */ /* 0x0105e80000000c00 */
[----:B0-----:R-:W3:Y:S04]  /*1bf0*/  LDG.E.128 R4, desc[UR8][R38.64+0x2000] ;  /* 0x0020000826047981 */ /* 0x001ee8000c1e1d00 */
[----:B-1----:R-:W4:Y:S04]  /*1c00*/  LDG.E.128 R8, desc[UR8][R38.64+0x3000] ;  /* 0x0030000826087981 */ /* 0x002f28000c1e1d00 */
[----:B--2---:R-:W2:Y:S04]  /*1c10*/  LDG.E.128 R12, desc[UR8][R38.64+0x4000] ;  /* 0x00400008260c7981 */ /* 0x004ea8000c1e1d00 */
[----:B---3--:R0:W-:Y:S04]  /*1c20*/  STS.128 [R33+0x2000], R4 ;  /* 0x0020000421007388 */ /* 0x0081e80000000c00 */
[----:B----4-:R1:W-:Y:S04]  /*1c30*/  STS.128 [R33+0x3000], R8 ;  /* 0x0030000821007388 */ /* 0x0103e80000000c00 */
[----:B--2---:R2:W-:Y:S04]  /*1c40*/  STS.128 [R33+0x4000], R12 ;  /* 0x0040000c21007388 */ /* 0x0045e80000000c00 */
[----:B0-----:R-:W3:Y:S04]  /*1c50*/  LDG.E.128 R4, desc[UR8][R38.64+0x8000] ;  /* 0x0080000826047981 */ /* 0x001ee8000c1e1d00 */
[----:B-1----:R-:W4:Y:S04]  /*1c60*/  LDG.E.128 R8, desc[UR8][R38.64+0x9000] ;  /* 0x0090000826087981 */ /* 0x002f28000c1e1d00 */
[----:B--2---:R-:W2:Y:S04]  /*1c70*/  LDG.E.128 R12, desc[UR8][R38.64+0xa000] ;  /* 0x00a00008260c7981 */ /* 0x004ea8000c1e1d00 */
[----:B-----5:R0:W-:Y:S04]  /*1c80*/  STS.128 [R33+-0x2000], R16 ;  /* 0xffe0001021007388 */ /* 0x0201e80000000c00 */
[----:B0-----:R-:W5:Y:S04]  /*1c90*/  LDG.E.128 R16, desc[UR8][R38.64+0x5000] ;  /* 0x0050000826107981 */ /* 0x001f68000c1e1d00 */
[----:B---3--:R0:W-:Y:S04]  /*1ca0*/  STS.128 [R33+0x8000], R4 ;  /* 0x0080000421007388 */ /* 0x0081e80000000c00 */
[----:B----4-:R1:W-:Y:S04]  /*1cb0*/  STS.128 [R33+0x9000], R8 ;  /* 0x0090000821007388 */ /* 0x0103e80000000c00 */
[----:B--2---:R2:W-:Y:S04]  /*1cc0*/  STS.128 [R33+0xa000], R12 ;  /* 0x00a0000c21007388 */ /* 0x0045e80000000c00 */
[----:B0-----:R-:W3:Y:S04]  /*1cd0*/  LDG.E.128 R4, desc[UR8][R38.64+0xb000] ;  /* 0x00b0000826047981 */ /* 0x001ee8000c1e1d00 */
[----:B-1----:R-:W4:Y:S04]  /*1ce0*/  LDG.E.128 R8, desc[UR8][R38.64+0xc000] ;  /* 0x00c0000826087981 */ /* 0x002f28000c1e1d00 */
[----:B--2---:R0:W2:Y:S01]  /*1cf0*/  LDG.E.128 R12, desc[UR8][R38.64+0xd000] ;  /* 0x00d00008260c7981 */ /* 0x0040a2000c1e1d00 */
[----:B------:R-:W-:-:S05]  /*1d00*/  VIADD R34, R34, 0x1000 ;  /* 0x0000100022227836 */ /* 0x000fca0000000000 */
[----:B------:R-:W-:Y:S01]  /*1d10*/  ISETP.GE.AND P1, PT, R34, R36, PT ;  /* 0x000000242200720c */ /* 0x000fe20003f26270 */
[----:B-----5:R1:W-:Y:S04]  /*1d20*/  STS.128 [R33+0x5000], R16 ;  /* 0x0050001021007388 */ /* 0x0203e80000000c00 */
[----:B------:R-:W-:Y:S04]  /*1d30*/  STS.128 [R33+0x6000], R20 ;  /* 0x0060001421007388 */ /* 0x000fe80000000c00 */
[----:B------:R-:W-:Y:S01]  /*1d40*/  STS.128 [R33+0x7000], R24 ;  /* 0x0070001821007388 */ /* 0x000fe20000000c00 */
[----:B-1----:R-:W-:-:S05]  /*1d50*/  IADD3 R16, P2, PT, R38, 0x10000, RZ ;  /* 0x0001000026107810 */ /* 0x002fca0007f5e0ff */
[----:B------:R-:W-:Y:S02]  /*1d60*/  IMAD.X R17, RZ, RZ, R39, P2 ;  /* 0x000000ffff117224 */ /* 0x000fe400010e0627 */
[----:B0-----:R-:W-:Y:S02]  /*1d70*/  IMAD.MOV.U32 R38, RZ, RZ, R16 ;  /* 0x000000ffff267224 */ /* 0x001fe400078e0010 */
[----:B------:R-:W-:Y:S01]  /*1d80*/  IMAD.MOV.U32 R39, RZ, RZ, R17 ;  /* 0x000000ffff277224 */ /* 0x000fe200078e0011 */
[----:B---3--:R-:W-:Y:S04]  /*1d90*/  STS.128 [R33+0xb000], R4 ;  /* 0x00b0000421007388 */ /* 0x008fe80000000c00 */
[----:B----4-:R-:W-:Y:S04]  /*1da0*/  STS.128 [R33+0xc000], R8 ;  /* 0x00c0000821007388 */ /* 0x010fe80000000c00 */
[----:B--2---:R0:W-:Y:S02]  /*1db0*/  STS.128 [R33+0xd000], R12 ;  /* 0x00d0000c21007388 */ /* 0x0041e40000000c00 */
[----:B0-----:R-:W-:Y:S01]  /*1dc0*/  IADD3 R33, PT, PT, R33, 0x10000, RZ ;  /* 0x0001000021217810 */ /* 0x001fe20007ffe0ff */
[----:B------:R-:W-:Y:S06]  /*1dd0*/  @!P1 BRA `(.L_x_444) ;  /* 0xfffffffc00609947 */ /* 0x000fec000383ffff */
.L_x_443:
[----:B------:R-:W-:Y:S05]  /*1de0*/  BSYNC.RECONVERGENT B2 ;  /* 0x0000000000027941 */ /* 0x000fea0003800200 */
.L_x_442:
[----:B------:R-:W-:Y:S01]  /*1df0*/  IADD3 R4, PT, PT, R35, -R34, RZ ;  /* 0x8000002223047210 */ /* 0x000fe20007ffe0ff */
[----:B------:R-:W-:Y:S03]  /*1e00*/  BSSY.RECONVERGENT B2, `(.L_x_445) ;  /* 0x000001a000027945 */ /* 0x000fe60003800200 */
        /* <DEDUP_REMOVED lines=16> */
[----:B------:R-:W-:-:S03]  /*1f10*/  PLOP3.LUT P0, PT, PT, PT, PT, 0x8, 0x80 ;  /* 0x000000000080781c */ /* 0x000fc60003f0e170 */
[----:B------:R-:W-:Y:S02]  /*1f20*/  IMAD.X R21, RZ, RZ, R39, P1 ;  /* 0x000000ffff157224 */ /* 0x000fe400008e0627 */
[----:B0-----:R-:W-:Y:S02]  /*1f30*/  IMAD.MOV.U32 R38, RZ, RZ, R20 ;  /* 0x000000ffff267224 */ /* 0x001fe400078e0014 */
[----:B------:R-:W-:Y:S01]  /*1f40*/  IMAD.MOV.U32 R39, RZ, RZ, R21 ;  /* 0x000000ffff277224 */ /* 0x000fe200078e0015 */
[----:B----4-:R-:W-:Y:S04]  /*1f50*/  STS.128 [R33+0x2000], R4 ;  /* 0x0020000421007388 */ /* 0x010fe80000000c00 */
[----:B-----5:R-:W-:Y:S04]  /*1f60*/  STS.128 [R33+0x3000], R8 ;  /* 0x0030000821007388 */ /* 0x020fe80000000c00 */
[----:B--2---:R-:W-:Y:S04]  /*1f70*/  STS.128 [R33+0x4000], R12 ;  /* 0x0040000c21007388 */ /* 0x004fe80000000c00 */
[----:B---3--:R0:W-:Y:S02]  /*1f80*/  STS.128 [R33+0x5000], R16 ;  /* 0x0050001021007388 */ /* 0x0081e40000000c00 */
[----:B0-----:R-:W-:-:S07]  /*1f90*/  IADD3 R33, PT, PT, R33, 0x8000, RZ ;  /* 0x0000800021217810 */ /* 0x001fce0007ffe0ff */
.L_x_446:
[----:B------:R-:W-:Y:S05]  /*1fa0*/  BSYNC.RECONVERGENT B2 ;  /* 0x0000000000027941 */ /* 0x000fea0003800200 */
.L_x_445:
        /* <DEDUP_REMOVED lines=10> */
.L_x_438:
[----:B------:R-:W-:Y:S05]  /*2050*/  BSYNC.RECONVERGENT B0 ;  /* 0x0000000000007941 */ /* 0x000fea0003800200 */
.L_x_437:
[----:B01----:R-:W-:-:S04]  /*2060*/  LOP3.LUT P0, R6, R30, 0x3, RZ, 0xc0, !PT ;  /* 0x000000031e067812 */ /* 0x003fc8000780c0ff */
[----:B------:R-:W-:-:S13]  /*2070*/  ISETP.NE.OR P0, PT, R2, RZ, !P0 ;  /* 0x000000ff0200720c */ /* 0x000fda0004705670 */
[----:B------:R-:W-:Y:S05]  /*2080*/  @P0 BRA `(.L_x_447) ;  /* 0x0000001000740947 */ /* 0x000fea0003800000 */
[----:B------:R-:W0:Y:S01]  /*2090*/  LDC.64 R4, c[0x0][0x380] ;  /* 0x0000e000ff047b82 */ /* 0x000e220000000a00 */
[----:B------:R-:W-:Y:S01]  /*20a0*/  LOP3.LUT R9, R30, 0xfffffffc, RZ, 0xc0, !PT ;  /* 0xfffffffc1e097812 */ /* 0x000fe200078ec0ff */
[----:B0-----:R-:W-:-:S04]  /*20b0*/  IMAD.WIDE.U32 R32, R32, 0x4, R4 ;  /* 0x0000000420207825 */ /* 0x001fc800078e0004 */
[----:B------:R-:W-:-:S06]  /*20c0*/  IMAD.WIDE R4, R9, 0x4, R32 ;  /* 0x0000000409047825 */ /* 0x000fcc00078e0220 */
[----:B------:R-:W2:Y:S01]  /*20d0*/  LDG.E R5, desc[UR8][R4.64] ;  /* 0x0000000804057981 */ /* 0x000ea2000c1e1900 */
[----:B------:R-:W-:Y:S02]  /*20e0*/  MOV R2, 0x400 ;  /* 0x0000040000027802 */ /* 0x000fe40000000f00 */
[----:B------:R-:W-:Y:S01]  /*20f0*/  SHF.L.U32 R30, R30, 0x2, RZ ;  /* 0x000000021e1e7819 */ /* 0x000fe200000006ff */
[----:B------:R-:W0:Y:S03]  /*2100*/  S2R R7, SR_CgaCtaId ;  /* 0x0000000000077919 */ /* 0x000e260000008800 */
[----:B------:R-:W-:Y:S02]  /*2110*/  LOP3.LUT R30, R30, 0xfffffff0, RZ, 0xc0, !PT ;  /* 0xfffffff01e1e7812 */ /* 0x000fe400078ec0ff */
[----:B0-----:R-:W-:-:S04]  /*2120*/  LEA R2, R7, R2, 0x18 ;  /* 0x0000000207027211 */ /* 0x001fc800078ec0ff */
[----:B------:R-:W-:Y:S02]  /*2130*/  IADD3 R30, PT, PT, R2, R30, R31 ;  /* 0x0000001e021e7210 */ /* 0x000fe40007ffe01f */
[----:B------:R-:W-:-:S04]  /*2140*/  IADD3 R2, PT, PT, -R6, 0x1, RZ ;  /* 0x0000000106027810 */ /* 0x000fc80007ffe1ff */
[----:B------:R-:W-:Y:S01]  /*2150*/  ISETP.NE.AND P0, PT, R2, RZ, PT ;  /* 0x000000ff0200720c */ /* 0x000fe20003f05270 */
[----:B--2---:R2:W-:-:S12]  /*2160*/  STS [R30], R5 ;  /* 0x000000051e007388 */ /* 0x0045d80000000800 */
[----:B------:R-:W-:Y:S05]  /*2170*/  @!P0 BRA `(.L_x_447) ;  /* 0x0000001000388947 */ /* 0x000fea0003800000 */
[----:B------:R-:W-:Y:S01]  /*2180*/  ISETP.GE.AND P0, PT, R2, RZ, PT ;  /* 0x000000ff0200720c */ /* 0x000fe20003f06270 */
[----:B------:R-:W-:Y:S02]  /*2190*/  VIADD R8, R30, 0x4 ;  /* 0x000000041e087836 */ /* 0x000fe40000000000 */
[----:B------:R-:W-:-:S10]  /*21a0*/  VIADD R9, R9, 0x1 ;  /* 0x0000000109097836 */ /* 0x000fd40000000000 */
[----:B------:R-:W-:Y:S05]  /*21b0*/  @P0 BRA `(.L_x_448) ;  /* 0x0000000000a40947 */ /* 0x000fea0003800000 */
[----:B------:R-:W-:Y:S02]  /*21c0*/  IADD3 R4, PT, PT, -R2, RZ, RZ ;  /* 0x000000ff02047210 */ /* 0x000fe40007ffe1ff */
[----:B------:R-:W-:Y:S02]  /*21d0*/  PLOP3.LUT P0, PT, PT, PT, PT, 0x80, 0x8 ;  /* 0x000000000008781c */ /* 0x000fe40003f0f070 */
[----:B------:R-:W-:-:S13]  /*21e0*/  ISETP.GT.AND P1, PT, R4, 0x3, PT ;  /* 0x000000030400780c */ /* 0x000fda0003f24270 */
[----:B------:R-:W-:Y:S05]  /*21f0*/  @!P1 BRA `(.L_x_449) ;  /* 0x0000000000549947 */ /* 0x000fea0003800000 */
[----:B------:R-:W-:-:S13]  /*2200*/  PLOP3.LUT P0, PT, PT, PT, PT, 0x8, 0x80 ;  /* 0x000000000080781c */ /* 0x000fda0003f0e170 */
.L_x_450:
[C---:B--2---:R-:W-:Y:S01]  /*2210*/  IADD3 R5, PT, PT, R9.reuse, 0x3, RZ ;  /* 0x0000000309057810 */ /* 0x044fe20007ffe0ff */
        /* <DEDUP_REMOVED lines=19> */
.L_x_449:
[----:B------:R-:W-:-:S05]  /*2350*/  IMAD.MOV R4, RZ, RZ, -R2 ;  /* 0x000000ffff047224 */ /* 0x000fca00078e0a02 */
[----:B------:R-:W-:-:S13]  /*2360*/  ISETP.GT.AND P1, PT, R4, 0x1, PT ;  /* 0x000000010400780c */ /* 0x000fda0003f24270 */
[----:B------:R-:W-:Y:S05]  /*2370*/  @!P1 BRA `(.L_x_451) ;  /* 0x00000000002c9947 */ /* 0x000fea0003800000 */
[C---:B------:R-:W-:Y:S02]  /*2380*/  VIADD R7, R9.reuse, 0x1 ;  /* 0x0000000109077836 */ /* 0x040fe40000000000 */
[----:B--2---:R-:W-:-:S04]  /*2390*/  IMAD.WIDE R4, R9, 0x4, R32 ;  /* 0x0000000409047825 */ /* 0x004fc800078e0220 */
        /* <DEDUP_REMOVED lines=9> */
.L_x_451:
[----:B------:R-:W-:-:S13]  /*2430*/  ISETP.EQ.AND P1, PT, R2, RZ, PT ;  /* 0x000000ff0200720c */ /* 0x000fda0003f22270 */
[----:B------:R-:W-:Y:S05]  /*2440*/  @!P0 BRA P1, `(.L_x_447) ;  /* 0x0000000c00848947 */ /* 0x000fea0000800000 */
.L_x_448:
[----:B--2---:R-:W-:-:S06]  /*2450*/  IMAD.WIDE R4, R9, 0x4, R32 ;  /* 0x0000000409047825 */ /* 0x004fcc00078e0220 */
        /* <DEDUP_REMOVED lines=8> */
.L_x_436:
[----:B------:R-:W-:-:S13]  /*24e0*/  ISETP.GE.AND P0, PT, R2, R30, PT ;  /* 0x0000001e0200720c */ /* 0x000fda0003f06270 */
[----:B------:R-:W-:Y:S05]  /*24f0*/  @P0 BRA `(.L_x_447) ;  /* 0x0000000c00580947 */ /* 0x000fea0003800000 */
[----:B0-----:R-:W-:Y:S01]  /*2500*/  IADD3 R6, PT, PT, R29, 0x1fe, -R2 ;  /* 0x000001fe1d067810 */ /* 0x001fe20007ffe802 */
[----:B------:R-:W-:Y:S03]  /*2510*/  BSSY.RECONVERGENT B0, `(.L_x_452) ;  /* 0x000001f000007945 */ /* 0x000fe60003800200 */
        /* <DEDUP_REMOVED lines=14> */
[C---:B------:R-:W-:Y:S01]  /*2600*/  IMAD R4, R2.reuse, 0x4, R31 ;  /* 0x0000000402047824 */ /* 0x040fe200078e021f */
[----:B------:R-:W-:Y:S01]  /*2610*/  IADD3 R2, PT, PT, R2, R7, RZ ;  /* 0x0000000702027210 */ /* 0x000fe20007ffe0ff */
[----:B------:R-:W-:Y:S01]  /*2620*/  IMAD.MOV R7, RZ, RZ, -R6 ;  /* 0x000000ffff077224 */ /* 0x000fe200078e0a06 */
[----:B-1----:R-:W-:Y:S01]  /*2630*/  IADD3.X R11, PT, PT, R5, UR6, RZ, P1, !PT ;  /* 0x00000006050b7c10 */ /* 0x002fe20008ffe4ff */
[----:B0-----:R-:W-:-:S06]  /*2640*/  ULEA UR4, UR5, UR4, 0x18 ;  /* 0x0000000405047291 */ /* 0x001fcc000f8ec0ff */
[----:B------:R-:W-:-:S07]  /*2650*/  IADD3 R6, PT, PT, R4, UR4, RZ ;  /* 0x0000000404067c10 */ /* 0x000fce000fffe0ff */
.L_x_454:
[----:B------:R-:W-:Y:S01]  /*2660*/  MOV R5, R11 ;  /* 0x0000000b00057202 */ /* 0x000fe20000000f00 */
[----:B------:R-:W-:-:S05]  /*2670*/  IMAD.MOV.U32 R4, RZ, RZ, R8 ;  /* 0x000000ffff047224 */ /* 0x000fca00078e0008 */
[----:B------:R-:W2:Y:S01]  /*2680*/  LDG.E R5, desc[UR8][R4.64] ;  /* 0x0000000804057981 */ /* 0x000ea2000c1e1900 */
[----:B------:R-:W-:Y:S01]  /*2690*/  VIADD R7, R7, 0x1 ;  /* 0x0000000107077836 */ /* 0x000fe20000000000 */
[----:B------:R-:W-:-:S04]  /*26a0*/  IADD3 R8, P2, PT, R8, 0x400, RZ ;  /* 0x0000040008087810 */ /* 0x000fc80007f5e0ff */
[----:B------:R-:W-:Y:S02]  /*26b0*/  ISETP.NE.AND P1, PT, R7, RZ, PT ;  /* 0x000000ff0700720c */ /* 0x000fe40003f25270 */
[----:B------:R-:W-:Y:S01]  /*26c0*/  IADD3.X R11, PT, PT, RZ, R11, RZ, P2, !PT ;  /* 0x0000000bff0b7210 */ /* 0x000fe200017fe4ff */
[----:B--2---:R0:W-:Y:S02]  /*26d0*/  STS [R6], R5 ;  /* 0x0000000506007388 */ /* 0x0041e40000000800 */
[----:B0-----:R-:W-:-:S08]  /*26e0*/  VIADD R6, R6, 0x400 ;  /* 0x0000040006067836 */ /* 0x001fd00000000000 */
[----:B------:R-:W-:Y:S05]  /*26f0*/  @P1 BRA `(.L_x_454) ;  /* 0xfffffffc00d81947 */ /* 0x000fea000383ffff */
.L_x_453:
[----:B------:R-:W-:Y:S05]  /*2700*/  BSYNC.RECONVERGENT B0 ;  /* 0x0000000000007941 */ /* 0x000fea0003800200 */
.L_x_452:
[----:B------:R-:W-:Y:S05]  /*2710*/  @!P0 BRA `(.L_x_447) ;  /* 0x0000000800d08947 */ /* 0x000fea0003800000 */
[----:B------:R-:W0:Y:S01]  /*2720*/  S2R R7, SR_CgaCtaId ;  /* 0x0000000000077919 */ /* 0x000e220000008800 */
[----:B------:R-:W-:Y:S01]  /*2730*/  IMAD.WIDE.U32 R4, R32, 0x4, RZ ;  /* 0x0000000420047825 */ /* 0x000fe200078e00ff */
[----:B------:R-:W1:Y:S01]  /*2740*/  LDCU UR4, c[0x0][0x384] ;  /* 0x00007080ff0477ac */ /* 0x000e620008000800 */
[C---:B------:R-:W-:Y:S01]  /*2750*/  IADD3 R8, PT, PT, -R2.reuse, R30, RZ ;  /* 0x0000001e02087210 */ /* 0x040fe20007ffe1ff */
[----:B------:R-:W-:Y:S01]  /*2760*/  BSSY.RECONVERGENT B0, `(.L_x_455) ;  /* 0x0000034000007945 */ /* 0x000fe20003800200 */
[----:B------:R-:W-:Y:S01]  /*2770*/  MOV R6, 0x400 ;  /* 0x0000040000067802 */ /* 0x000fe20000000f00 */
[----:B------:R-:W-:Y:S01]  /*2780*/  IMAD.WIDE.U32 R4, R2, 0x4, R4 ;  /* 0x0000000402047825 */ /* 0x000fe200078e0004 */
[----:B------:R-:W-:Y:S02]  /*2790*/  ISETP.GT.AND P1, PT, R8, 0xc00, PT ;  /* 0x00000c000800780c */ /* 0x000fe40003f24270 */
[----:B------:R-:W-:-:S04]  /*27a0*/  IADD3 R4, P2, PT, R4, R9, RZ ;  /* 0x0000000904047210 */ /* 0x000fc80007f5e0ff */
[----:B------:R-:W-:-:S04]  /*27b0*/  IADD3 R4, P0, PT, R4, 0x800, RZ ;  /* 0x0000080004047810 */ /* 0x000fc80007f1e0ff */
[----:B-1----:R-:W-:Y:S02]  /*27c0*/  IADD3.X R5, PT, PT, RZ, UR4, R5, P0, P2 ;  /* 0x00000004ff057c10 */ /* 0x002fe400087e4405 */
[----:B------:R-:W-:Y:S02]  /*27d0*/  PLOP3.LUT P0, PT, PT, PT, PT, 0x80, 0x8 ;  /* 0x000000000008781c */ /* 0x000fe40003f0f070 */
[----:B0-----:R-:W-:Y:S01]  /*27e0*/  LEA R7, R7, R6, 0x18 ;  /* 0x0000000607077211 */ /* 0x001fe200078ec0ff */
[----:B------:R-:W-:-:S05]  /*27f0*/  IMAD R6, R2, 0x4, R31 ;  /* 0x0000000402067824 */ /* 0x000fca00078e021f */
[----:B------:R-:W-:Y:S01]  /*2800*/  IADD3 R6, PT, PT, R6, 0x800, R7 ;  /* 0x0000080006067810 */ /* 0x000fe20007ffe007 */
[----:B------:R-:W-:Y:S06]  /*2810*/  @!P1 BRA `(.L_x_456) ;  /* 0x0000000000a09947 */ /* 0x000fec0003800000 */
[----:B------:R-:W-:Y:S02]  /*2820*/  PLOP3.LUT P0, PT, PT, PT, PT, 0x8, 0x80 ;  /* 0x000000000080781c */ /* 0x000fe40003f0e170 */
[----:B------:R-:W-:-:S11]  /*2830*/  IADD3 R41, PT, PT, R29, -0xa01, RZ ;  /* 0xfffff5ff1d297810 */ /* 0x000fd60007ffe0ff */
.L_x_457:
        /* <DEDUP_REMOVED lines=38> */
.L_x_456:
[----:B------:R-:W-:Y:S05]  /*2aa0*/  BSYNC.RECONVERGENT B0 ;  /* 0x0000000000007941 */ /* 0x000fea0003800200 */
.L_x_455:
[----:B------:R-:W-:Y:S01]  /*2ab0*/  IADD3 R7, PT, PT, -R2, R30, RZ ;  /* 0x0000001e02077210 */ /* 0x000fe20007ffe1ff */
[----:B------:R-:W-:Y:S03]  /*2ac0*/  BSSY.RECONVERGENT B0, `(.L_x_458) ;  /* 0x0000018000007945 */ /* 0x000fe60003800200 */
        /* <DEDUP_REMOVED lines=10> */
[----:B------:R-:W-:-:S02]  /*2b70*/  PLOP3.LUT P0, PT, PT, PT, PT, 0x8, 0x80 ;  /* 0x000000000080781c */ /* 0x000fc40003f0e170 */
[----:B------:R-:W-:Y:S02]  /*2b80*/  IADD3 R2, PT, PT, R2, 0x800, RZ ;  /* 0x0000080002027810 */ /* 0x000fe40007ffe0ff */
[----:B0-----:R-:W-:-:S05]  /*2b90*/  IADD3 R4, P1, PT, R4, 0x2000, RZ ;  /* 0x0000200004047810 */ /* 0x001fca0007f3e0ff */
[----:B------:R-:W-:Y:S01]  /*2ba0*/  IMAD.X R5, RZ, RZ, R5, P1 ;  /* 0x000000ffff057224 */ /* 0x000fe200008e0605 */
        /* <DEDUP_REMOVED lines=9> */
.L_x_459:
[----:B------:R-:W-:Y:S05]  /*2c40*/  BSYNC.RECONVERGENT B0 ;  /* 0x0000000000007941 */ /* 0x000fea0003800200 */
.L_x_458:
        /* <DEDUP_REMOVED lines=9> */
[----:B-----5:R0:W-:Y:S01]  /*2ce0*/  STS [R6+0x400], R13 ;  /* 0x0004000d06007388 */ /* 0x0201e20000000800 */
[----:B------:R-:W-:Y:S05]  /*2cf0*/  BRA `(.L_x_447) ;  /* 0x0000000400587947 */ /* 0x000fea0003800000 */
.L_x_435:
[----:B------:R-:W-:-:S13]  /*2d00*/  ISETP.GE.AND P0, PT, R2, R30, PT ;  /* 0x0000001e0200720c */ /* 0x000fda0003f06270 */
[----:B------:R-:W-:Y:S05]  /*2d10*/  @P0 BRA `(.L_x_447) ;  /* 0x0000000400500947 */ /* 0x000fea0003800000 */
[----:B------:R-:W-:Y:S01]  /*2d20*/  MOV R4, R2 ;  /* 0x0000000200047202 */ /* 0x000fe20000000f00 */
[----:B------:R-:W-:Y:S03]  /*2d30*/  BSSY.RECONVERGENT B0, `(.L_x_460) ;  /* 0x0000022000007945 */ /* 0x000fe60003800200 */
[----:B0-----:R-:W-:-:S04]  /*2d40*/  IADD3 R12, PT, PT, R29, 0x1fe, -R4 ;  /* 0x000001fe1d0c7810 */ /* 0x001fc80007ffe804 */
[----:B------:R-:W-:-:S04]  /*2d50*/  LOP3.LUT R2, R12, 0x300, RZ, 0xc0, !PT ;  /* 0x000003000c027812 */ /* 0x000fc800078ec0ff */
[----:B------:R-:W-:-:S13]  /*2d60*/  ISETP.NE.AND P0, PT, R2, 0x300, PT ;  /* 0x000003000200780c */ /* 0x000fda0003f05270 */
[----:B------:R-:W-:Y:S05]  /*2d70*/  @!P0 BRA `(.L_x_461) ;  /* 0x0000000000748947 */ /* 0x000fea0003800000 */
[----:B------:R-:W0:Y:S01]  /*2d80*/  S2UR UR5, SR_CgaCtaId ;  /* 0x00000000000579c3 */ /* 0x000e220000008800 */
[----:B------:R-:W-:Y:S01]  /*2d90*/  UMOV UR4, 0x400 ;  /* 0x0000040000047882 */ /* 0x000fe20000000000 */
[----:B------:R-:W-:Y:S01]  /*2da0*/  LEA.HI R2, R12, 0x1, RZ, 0x18 ;  /* 0x000000010c027811 */ /* 0x000fe200078fc0ff */
[C---:B------:R-:W-:Y:S01]  /*2db0*/  IMAD R0, R4.reuse, 0x4, R31 ;  /* 0x0000000404007824 */ /* 0x040fe200078e021f */
[----:B------:R-:W-:Y:S01]  /*2dc0*/  BSSY.RECONVERGENT B2, `(.L_x_462) ;  /* 0x0000017000027945 */ /* 0x000fe20003800200 */
[----:B-1----:R-:W-:Y:S02]  /*2dd0*/  IADD3 R6, PT, PT, R4, 0x1, RZ ;  /* 0x0000000104067810 */ /* 0x002fe40007ffe0ff */
[----:B------:R-:W-:Y:S01]  /*2de0*/  LOP3.LUT R2, R2, 0x3, RZ, 0xc0, !PT ;  /* 0x0000000302027812 */ /* 0x000fe200078ec0ff */
[----:B------:R-:W1:Y:S01]  /*2df0*/  LDC R11, c[0x0][0x3a4] ;  /* 0x0000e900ff0b7b82 */ /* 0x000e620000000800 */
[----:B------:R-:W-:Y:S02]  /*2e00*/  IADD3 R8, PT, PT, -R29, R4, R28 ;  /* 0x000000041d087210 */ /* 0x000fe40007ffe11c */
[----:B------:R-:W-:Y:S01]  /*2e10*/  IADD3 R2, PT, PT, -R2, RZ, RZ ;  /* 0x000000ff02027210 */ /* 0x000fe20007ffe1ff */
[----:B0-----:R-:W-:-:S06]  /*2e20*/  ULEA UR4, UR5, UR4, 0x18 ;  /* 0x0000000405047291 */ /* 0x001fcc000f8ec0ff */
[----:B------:R-:W-:-:S07]  /*2e30*/  VIADD R7, R0, UR4 ;  /* 0x0000000400077c36 */ /* 0x000fce0008000000 */
.L_x_463:
[----:B------:R-:W-:Y:S01]  /*2e40*/  VIADD R9, R8, 0x1 ;  /* 0x0000000108097836 */ /* 0x000fe20000000000 */
[----:B-1----:R-:W-:Y:S01]  /*2e50*/  MOV R0, R11 ;  /* 0x0000000b00007202 */ /* 0x002fe20000000f00 */
[----:B------:R-:W-:-:S03]  /*2e60*/  IMAD.MOV.U32 R10, RZ, RZ, RZ ;  /* 0x000000ffff0a7224 */ /* 0x000fc600078e00ff */
[----:B------:R-:W-:-:S04]  /*2e70*/  ISETP.GE.AND P0, PT, R9, R0, PT ;  /* 0x000000000900720c */ /* 0x000fc80003f06270 */
[----:B------:R-:W-:-:S13]  /*2e80*/  ISETP.LT.OR P0, PT, R9, RZ, P0 ;  /* 0x000000ff0900720c */ /* 0x000fda0000701670 */
[----:B------:R-:W0:Y:S02]  /*2e90*/  @!P0 LDC.64 R4, c[0x0][0x380] ;  /* 0x0000e000ff048b82 */ /* 0x000e240000000a00 */
[----:B0-----:R-:W-:-:S05]  /*2ea0*/  @!P0 IMAD.WIDE.U32 R4, R9, 0x4, R4 ;  /* 0x0000000409048825 */ /* 0x001fca00078e0004 */
[----:B------:R-:W2:Y:S01]  /*2eb0*/  @!P0 LDG.E R10, desc[UR8][R4.64] ;  /* 0x00000008040a8981 */ /* 0x000ea2000c1e1900 */
[----:B------:R-:W-:Y:S01]  /*2ec0*/  IADD3 R2, PT, PT, R2, 0x1, RZ ;  /* 0x0000000102027810 */ /* 0x000fe20007ffe0ff */
[----:B------:R-:W-:Y:S01]  /*2ed0*/  VIADD R6, R6, 0x100 ;  /* 0x0000010006067836 */ /* 0x000fe20000000000 */
[----:B------:R-:W-:Y:S02]  /*2ee0*/  IADD3 R8, PT, PT, R8, 0x100, RZ ;  /* 0x0000010008087810 */ /* 0x000fe40007ffe0ff */
[----:B------:R-:W-:Y:S01]  /*2ef0*/  ISETP.NE.AND P0, PT, R2, RZ, PT ;  /* 0x000000ff0200720c */ /* 0x000fe20003f05270 */
[----:B--2---:R0:W-:Y:S02]  /*2f00*/  STS [R7], R10 ;  /* 0x0000000a07007388 */ /* 0x0041e40000000800 */
[----:B0-----:R-:W-:-:S10]  /*2f10*/  VIADD R7, R7, 0x400 ;  /* 0x0000040007077836 */ /* 0x001fd40000000000 */
[----:B------:R-:W-:Y:S05]  /*2f20*/  @P0 BRA `(.L_x_463) ;  /* 0xfffffffc00c40947 */ /* 0x000fea000383ffff */
[----:B------:R-:W-:Y:S05]  /*2f30*/  BSYNC.RECONVERGENT B2 ;  /* 0x0000000000027941 */ /* 0x000fea0003800200 */
.L_x_462:
[----:B------:R-:W-:-:S07]  /*2f40*/  IADD3 R4, PT, PT, R6, -0x1, RZ ;  /* 0xffffffff06047810 */ /* 0x000fce0007ffe0ff */
.L_x_461:
[----:B------:R-:W-:Y:S05]  /*2f50*/  BSYNC.RECONVERGENT B0 ;  /* 0x0000000000007941 */ /* 0x000fea0003800200 */
.L_x_460:
[----:B------:R-:W-:-:S13]  /*2f60*/  ISETP.GE.U32.AND P0, PT, R12, 0x300, PT ;  /* 0x000003000c00780c */ /* 0x000fda0003f06070 */
[----:B------:R-:W-:Y:S05]  /*2f70*/  @!P0 BRA `(.L_x_447) ;  /* 0x0000000000b88947 */ /* 0x000fea0003800000 */
[----:B------:R-:W0:Y:S01]  /*2f80*/  S2R R5, SR_CgaCtaId ;  /* 0x0000000000057919 */ /* 0x000e220000008800 */
[----:B------:R-:W2:Y:S01]  /*2f90*/  LDC R0, c[0x0][0x3a4] ;  /* 0x0000e900ff007b82 */ /* 0x000ea20000000800 */
[----:B------:R-:W-:Y:S01]  /*2fa0*/  MOV R2, 0x400 ;  /* 0x0000040000027802 */ /* 0x000fe20000000f00 */
[C---:B------:R-:W-:Y:S01]  /*2fb0*/  IMAD R12, R4.reuse, 0x4, R31 ;  /* 0x00000004040c7824 */ /* 0x040fe200078e021f */
[----:B------:R-:W-:Y:S02]  /*2fc0*/  IADD3 R13, PT, PT, -R29, R4, R28 ;  /* 0x000000041d0d7210 */ /* 0x000fe40007ffe11c */
[----:B0-----:R-:W-:Y:S02]  /*2fd0*/  LEA R5, R5, R2, 0x18 ;  /* 0x0000000205057211 */ /* 0x001fe400078ec0ff */
[----:B------:R-:W-:Y:S02]  /*2fe0*/  IADD3 R2, PT, PT, R4, 0x201, RZ ;  /* 0x0000020104027810 */ /* 0x000fe40007ffe0ff */
[----:B------:R-:W-:-:S07]  /*2ff0*/  IADD3 R12, PT, PT, R12, 0x800, R5 ;  /* 0x000008000c0c7810 */ /* 0x000fce0007ffe005 */
.L_x_464:
[C---:B------:R-:W-:Y:S01]  /*3000*/  IADD3 R17, PT, PT, R13.reuse, 0x101, RZ ;  /* 0x000001010d117810 */ /* 0x040fe20007ffe0ff */
[C---:B------:R-:W-:Y:S01]  /*3010*/  VIADD R15, R13.reuse, 0x1 ;  /* 0x000000010d0f7836 */ /* 0x040fe20000000000 */
[C---:B------:R-:W-:Y:S01]  /*3020*/  IADD3 R21, PT, PT, R13.reuse, 0x301, RZ ;  /* 0x000003010d157810 */ /* 0x040fe20007ffe0ff */
[----:B------:R-:W-:Y:S01]  /*3030*/  VIADD R19, R13, 0x201 ;  /* 0x000002010d137836 */ /* 0x000fe20000000000 */
[-C--:B--2---:R-:W-:Y:S02]  /*3040*/  ISETP.GE.AND P3, PT, R17, R0.reuse, PT ;  /* 0x000000001100720c */ /* 0x084fe40003f66270 */
[-C--:B------:R-:W-:Y:S02]  /*3050*/  ISETP.GE.AND P2, PT, R15, R0.reuse, PT ;  /* 0x000000000f00720c */ /* 0x080fe40003f46270 */
[-C--:B------:R-:W-:Y:S02]  /*3060*/  ISETP.GE.AND P0, PT, R19, R0.reuse, PT ;  /* 0x000000001300720c */ /* 0x080fe40003f06270 */
[----:B------:R-:W-:-:S02]  /*3070*/  ISETP.GE.AND P1, PT, R21, R0, PT ;  /* 0x000000001500720c */ /* 0x000fc40003f26270 */
[----:B------:R-:W-:Y:S02]  /*3080*/  ISETP.LT.OR P3, PT, R17, RZ, P3 ;  /* 0x000000ff1100720c */ /* 0x000fe40001f61670 */
[----:B------:R-:W-:Y:S02]  /*3090*/  ISETP.LT.OR P2, PT, R15, RZ, P2 ;  /* 0x000000ff0f00720c */ /* 0x000fe40001741670 */
[----:B------:R-:W-:Y:S02]  /*30a0*/  ISETP.LT.OR P0, PT, R19, RZ, P0 ;  /* 0x000000ff1300720c */ /* 0x000fe40000701670 */
[----:B------:R-:W-:-:S07]  /*30b0*/  ISETP.LT.OR P1, PT, R21, RZ, P1 ;  /* 0x000000ff1500720c */ /* 0x000fce0000f21670 */
[----:B-1----:R-:W0:Y:S08]  /*30c0*/  @!P3 LDC.64 R8, c[0x0][0x380] ;  /* 0x0000e000ff08bb82 */ /* 0x002e300000000a00 */
[----:B------:R-:W1:Y:S08]  /*30d0*/  @!P2 LDC.64 R4, c[0x0][0x380] ;  /* 0x0000e000ff04ab82 */ /* 0x000e700000000a00 */
[----:B------:R-:W2:Y:S08]  /*30e0*/  @!P0 LDC.64 R10, c[0x0][0x380] ;  /* 0x0000e000ff0a8b82 */ /* 0x000eb00000000a00 */
[----:B------:R-:W3:Y:S01]  /*30f0*/  @!P1 LDC.64 R6, c[0x0][0x380] ;  /* 0x0000e000ff069b82 */ /* 0x000ee20000000a00 */
[----:B0-----:R-:W-:-:S04]  /*3100*/  @!P3 IMAD.WIDE.U32 R8, R17, 0x4, R8 ;  /* 0x000000041108b825 */ /* 0x001fc800078e0008 */
[----:B------:R-:W-:Y:S02]  /*3110*/  HFMA2 R17, -RZ, RZ, 0, 0 ;  /* 0x00000000ff117431 */ /* 0x000fe400000001ff */
[----:B-1----:R-:W-:-:S04]  /*3120*/  @!P2 IMAD.WIDE.U32 R4, R15, 0x4, R4 ;  /* 0x000000040f04a825 */ /* 0x002fc800078e0004 */
[----:B------:R-:W-:Y:S01]  /*3130*/  IMAD.MOV.U32 R15, RZ, RZ, RZ ;  /* 0x000000ffff0f7224 */ /* 0x000fe200078e00ff */
[----:B------:R-:W4:Y:S01]  /*3140*/  @!P3 LDG.E R17, desc[UR8][R8.64] ;  /* 0x000000080811b981 */ /* 0x000f22000c1e1900 */
[----:B--2---:R-:W-:-:S04]  /*3150*/  @!P0 IMAD.WIDE.U32 R10, R19, 0x4, R10 ;  /* 0x00000004130a8825 */ /* 0x004fc800078e000a */
[----:B------:R-:W2:Y:S01]  /*3160*/  @!P2 LDG.E R15, desc[UR8][R4.64] ;  /* 0x00000008040fa981 */ /* 0x000ea2000c1e1900 */
[----:B------:R-:W-:Y:S02]  /*3170*/  IMAD.MOV.U32 R19, RZ, RZ, RZ ;  /* 0x000000ffff137224 */ /* 0x000fe400078e00ff */
[----:B---3--:R-:W-:Y:S01]  /*3180*/  @!P1 IMAD.WIDE.U32 R6, R21, 0x4, R6 ;  /* 0x0000000415069825 */ /* 0x008fe200078e0006 */
[----:B------:R-:W-:-:S03]  /*3190*/  MOV R21, RZ ;  /* 0x000000ff00157202 */ /* 0x000fc60000000f00 */
[----:B------:R-:W3:Y:S04]  /*31a0*/  @!P0 LDG.E R19, desc[UR8][R10.64] ;  /* 0x000000080a138981 */ /* 0x000ee8000c1e1900 */
[----:B------:R-:W5:Y:S01]  /*31b0*/  @!P1 LDG.E R21, desc[UR8][R6.64] ;  /* 0x0000000806159981 */ /* 0x000f62000c1e1900 */
[----:B------:R-:W-:-:S05]  /*31c0*/  VIADD R23, R2, 0x1ff ;  /* 0x000001ff02177836 */ /* 0x000fca0000000000 */
[----:B------:R-:W-:Y:S01]  /*31d0*/  ISETP.GE.AND P0, PT, R23, R30, PT ;  /* 0x0000001e1700720c */ /* 0x000fe20003f06270 */
[----:B------:R-:W-:Y:S01]  /*31e0*/  VIADD R13, R13, 0x400 ;  /* 0x000004000d0d7836 */ /* 0x000fe20000000000 */
[----:B------:R-:W-:Y:S01]  /*31f0*/  IADD3 R2, PT, PT, R2, 0x400, RZ ;  /* 0x0000040002027810 */ /* 0x000fe20007ffe0ff */
[----:B----4-:R-:W-:Y:S04]  /*3200*/  STS [R12+-0x400], R17 ;  /* 0xfffc00110c007388 */ /* 0x010fe80000000800 */
[----:B--2---:R-:W-:Y:S04]  /*3210*/  STS [R12+-0x800], R15 ;  /* 0xfff8000f0c007388 */ /* 0x004fe80000000800 */
[----:B---3--:R-:W-:Y:S04]  /*3220*/  STS [R12], R19 ;  /* 0x000000130c007388 */ /* 0x008fe80000000800 */
[----:B-----5:R0:W-:Y:S02]  /*3230*/  STS [R12+0x400], R21 ;  /* 0x000400150c007388 */ /* 0x0201e40000000800 */
[----:B0-----:R-:W-:Y:S01]  /*3240*/  IADD3 R12, PT, PT, R12, 0x1000, RZ ;  /* 0x000010000c0c7810 */ /* 0x001fe20007ffe0ff */
[----:B------:R-:W-:Y:S06]  /*3250*/  @!P0 BRA `(.L_x_464) ;  /* 0xfffffffc00688947 */ /* 0x000fec000383ffff */
.L_x_447:
[----:B------:R-:W-:Y:S05]  /*3260*/  BSYNC.RECONVERGENT B1 ;  /* 0x0000000000017941 */ /* 0x000fea0003800200 */
.L_x_434:
[----:B------:R-:W3:Y:S01]  /*3270*/  S2R R2, SR_TID.X ;  /* 0x0000000000027919 */ /* 0x000ee20000002100 */
[----:B------:R-:W-:Y:S01]  /*3280*/  BAR.SYNC.DEFER_BLOCKING 0x0 ;  /* 0x0000000000007b1d */ /* 0x000fe20000010000 */
[----:B---3--:R-:W-:-:S05]  /*3290*/  IMAD R28, R2, 0x2, R28 ;  /* 0x00000002021c7824 */ /* 0x008fca00078e021c */
[----:B------:R-:W-:-:S13]  /*32a0*/  ISETP.GE.AND P0, PT, R28, R0, PT ;  /* 0x000000001c00720c */ /* 0x000fda0003f06270 */
[----:B------:R-:W-:Y:S05]  /*32b0*/  @P0 EXIT ;  /* 0x000000000000094d */ /* 0x000fea0003800000 */
[----:B01----:R-:W2:Y:S01]  /*32c0*/  LDC R6, c[0x0][0x3ac] ;  /* 0x0000eb00ff067b82 */ /* 0x003ea20000000800 */
[----:B------:R-:W-:Y:S01]  /*32d0*/  IADD3 R4, PT, PT, R28, 0x1, RZ ;  /* 0x000000011c047810 */ /* 0x000fe20007ffe0ff */
[----:B------:R-:W-:Y:S01]  /*32e0*/  UMOV UR4, 0x400 ;  /* 0x0000040000047882 */ /* 0x000fe20000000000 */
[----:B------:R-:W-:Y:S05]  /*32f0*/  BSSY.RECONVERGENT B0, `(.L_x_465) ;  /* 0x0000230000007945 */ /* 0x000fea0003800200 */
[----:B------:R-:W0:Y:S01]  /*3300*/  S2UR UR5, SR_CgaCtaId ;  /* 0x00000000000579c3 */ /* 0x000e220000008800 */
[----:B--2---:R-:W-:-:S04]  /*3310*/  IADD3 R5, PT, PT, R29, -0x1, R6 ;  /* 0xffffffff1d057810 */ /* 0x004fc80007ffe006 */
[----:B------:R-:W-:-:S04]  /*3320*/  ISETP.GE.AND P0, PT, R4, R5, PT ;  /* 0x000000050400720c */ /* 0x000fc80003f06270 */
[----:B------:R-:W-:Y:S01]  /*3330*/  ISETP.LT.AND P0, PT, R4, R0, P0 ;  /* 0x000000000400720c */ /* 0x000fe20000701270 */
[----:B0-----:R-:W-:-:S03]  /*3340*/  ULEA UR7, UR5, UR4, 0x18 ;  /* 0x0000000405077291 */ /* 0x001fc6000f8ec0ff */
[----:B------:R-:W-:-:S03]  /*3350*/  ISETP.LT.OR P1, PT, R28, R5, !P0 ;  /* 0x000000051c00720c */ /* 0x000fc60004721670 */
[----:B------:R-:W-:-:S10]  /*3360*/  VIADD R20, R31, UR7 ;  /* 0x000000071f147c36 */ /* 0x000fd40008000000 */
[----:B------:R-:W-:Y:S05]  /*3370*/  @P1 BRA `(.L_x_466) ;  /* 0x0000000800fc1947 */ /* 0x000fea0003800000 */
[----:B------:R-:W-:Y:S01]  /*3380*/  ISETP.GE.AND P0, PT, R29, 0x4, PT ;  /* 0x000000041d00780c */ /* 0x000fe20003f06270 */
[----:B------:R-:W-:Y:S01]  /*3390*/  UMOV UR4, URZ ;  /* 0x000000ff00047c82 */ /* 0x000fe20008000000 */
[----:B------:R-:W-:-:S11]  /*33a0*/  CS2R R18, SRZ ;  /* 0x0000000000127805 */ /* 0x000fd6000001ff00 */
[----:B------:R-:W-:Y:S05]  /*33b0*/  @!P0 BRA `(.L_x_467) ;  /* 0x0000000400848947 */ /* 0x000fea0003800000 */
[----:B------:R-:W-:Y:S01]  /*33c0*/  IADD3 R6, PT, PT, R29, -0x4, RZ ;  /* 0xfffffffc1d067810 */ /* 0x000fe20007ffe0ff */
[----:B------:R-:W-:Y:S01]  /*33d0*/  UMOV UR5, URZ ;  /* 0x000000ff00057c82 */ /* 0x000fe20008000000 */
[----:B------:R-:W-:Y:S01]  /*33e0*/  HFMA2 R21, -RZ, RZ, 0, 0 ;  /* 0x00000000ff157431 */ /* 0x000fe200000001ff */
[----:B------:R-:W-:Y:S02]  /*33f0*/  CS2R R22, SRZ ;  /* 0x0000000000167805 */ /* 0x000fe4000001ff00 */
[C---:B------:R-:W-:Y:S02]  /*3400*/  ISETP.GE.U32.AND P0, PT, R6.reuse, 0xc, PT ;  /* 0x0000000c0600780c */ /* 0x040fe40003f06070 */
[----:B------:R-:W-:Y:S02]  /*3410*/  CS2R R24, SRZ ;  /* 0x0000000000187805 */ /* 0x000fe4000001ff00 */
[----:B------:R-:W-:Y:S02]  /*3420*/  LOP3.LUT R5, R6, 0xfffffffc, RZ, 0xc0, !PT ;  /* 0xfffffffc06057812 */ /* 0x000fe400078ec0ff */
[----:B------:R-:W-:-:S02]  /*3430*/  CS2R R16, SRZ ;  /* 0x0000000000107805 */ /* 0x000fc4000001ff00 */
[----:B------:R-:W-:Y:S01]  /*3440*/  LEA.HI R4, R6, 0x1, RZ, 0x1e ;  /* 0x0000000106047811 */ /* 0x000fe200078ff0ff */
[----:B------:R-:W-:Y:S02]  /*3450*/  IMAD.MOV.U32 R19, RZ, RZ, RZ ;  /* 0x000000ffff137224 */ /* 0x000fe400078e00ff */
[----:B------:R-:W-:Y:S01]  /*3460*/  VIADD R5, R5, 0x4 ;  /* 0x0000000405057836 */ /* 0x000fe20000000000 */
[----:B------:R-:W-:-:S04]  /*3470*/  LOP3.LUT R18, R4, 0x3, RZ, 0xc0, !PT ;  /* 0x0000000304127812 */ /* 0x000fc800078ec0ff */
[----:B------:R-:W-:Y:S02]  /*3480*/  R2UR UR4, R5 ;  /* 0x00000000050472ca */ /* 0x000fe400000e0000 */
[----:B------:R-:W-:Y:S01]  /*3490*/  ISETP.NE.AND P1, PT, R18, RZ, PT ;  /* 0x000000ff1200720c */ /* 0x000fe20003f25270 */
[----:B------:R-:W-:-:S12]  /*34a0*/  @!P0 BRA `(.L_x_468) ;  /* 0x0000000000e08947 */ /* 0x000fd80003800000 */
[----:B------:R-:W-:Y:S01]  /*34b0*/  LOP3.LUT R4, R4, 0x7ffffffc, RZ, 0xc0, !PT ;  /* 0x7ffffffc04047812 */ /* 0x000fe200078ec0ff */
[----:B------:R-:W-:Y:S01]  /*34c0*/  IMAD.MOV.U32 R22, RZ, RZ, RZ ;  /* 0x000000ffff167224 */ /* 0x000fe200078e00ff */
[----:B------:R-:W-:Y:S01]  /*34d0*/  LEA R13, R2, R31, 0x3 ;  /* 0x0000001f020d7211 */ /* 0x000fe200078e18ff */
[----:B------:R-:W-:Y:S01]  /*34e0*/  UMOV UR5, URZ ;  /* 0x000000ff00057c82 */ /* 0x000fe20008000000 */
[----:B------:R-:W-:Y:S01]  /*34f0*/  IADD3 R12, PT, PT, -R4, RZ, RZ ;  /* 0x000000ff040c7210 */ /* 0x000fe20007ffe1ff */
[----:B------:R-:W-:-:S06]  /*3500*/  UMOV UR6, UR7 ;  /* 0x0000000700067c82 */ /* 0x000fcc0008000000 */
.L_x_469:
[----:B------:R-:W-:Y:S01]  /*3510*/  LDS.64 R4, [R13+UR6] ;  /* 0x000000060d047984 */ /* 0x000fe20008000a00 */
[----:B------:R-:W-:Y:S01]  /*3520*/  VIADD R12, R12, 0x4 ;  /* 0x000000040c0c7836 */ /* 0x000fe20000000000 */
[----:B------:R-:W-:Y:S02]  /*3530*/  UIADD3 UR5, UPT, UPT, UR5, 0x10, URZ ;  /* 0x0000001005057890 */ /* 0x000fe4000fffe0ff */
[----:B------:R-:W0:Y:S02]  /*3540*/  LDS.128 R8, [UR6] ;  /* 0x00000006ff087984 */ /* 0x000e240008000c00 */
[----:B------:R-:W-:Y:S02]  /*3550*/  ISETP.NE.AND P0, PT, R12, RZ, PT ;  /* 0x000000ff0c00720c */ /* 0x000fe40003f05270 */
[----:B------:R-:W1:Y:S01]  /*3560*/  LDS.64 R14, [R13+UR6+0x8] ;  /* 0x000008060d0e7984 */ /* 0x000e620008000a00 */
[C---:B0-----:R-:W-:Y:S01]  /*3570*/  FFMA R26, R8.reuse, R4, R16 ;  /* 0x00000004081a7223 */ /* 0x041fe20000000010 */
[-C--:B------:R-:W-:Y:S01]  /*3580*/  FFMA R27, R8, R5.reuse, R17 ;  /* 0x00000005081b7223 */ /* 0x080fe20000000011 */
[C---:B------:R-:W-:Y:S01]  /*3590*/  FFMA R24, R9.reuse, R5, R24 ;  /* 0x0000000509187223 */ /* 0x040fe20000000018 */
[----:B------:R-:W0:Y:S01]  /*35a0*/  LDS.64 R16, [R13+UR6+0x10] ;  /* 0x000010060d107984 */ /* 0x000e220008000a00 */
[-C--:B-1----:R-:W-:Y:S01]  /*35b0*/  FFMA R21, R9, R14.reuse, R21 ;  /* 0x0000000e09157223 */ /* 0x082fe20000000015 */
[C---:B------:R-:W-:Y:S01]  /*35c0*/  FFMA R23, R10.reuse, R14, R23 ;  /* 0x0000000e0a177223 */ /* 0x040fe20000000017 */
[-C--:B------:R-:W-:Y:S01]  /*35d0*/  FFMA R10, R10, R15.reuse, R25 ;  /* 0x0000000f0a0a7223 */ /* 0x080fe20000000019 */
[----:B------:R-:W1:Y:S01]  /*35e0*/  LDS.128 R4, [UR6+0x10] ;  /* 0x00001006ff047984 */ /* 0x000e620008000c00 */
[----:B------:R-:W-:-:S03]  /*35f0*/  FFMA R19, R11, R15, R19 ;  /* 0x0000000f0b137223 */ /* 0x000fc60000000013 */
[----:B------:R-:W2:Y:S04]  /*3600*/  LDS.64 R8, [R13+UR6+0x18] ;  /* 0x000018060d087984 */ /* 0x000ea80008000a00 */
[----:B------:R-:W3:Y:S01]  /*3610*/  LDS.64 R14, [R13+UR6+0x20] ;  /* 0x000020060d0e7984 */ /* 0x000ee20008000a00 */
[----:B0-----:R-:W-:Y:S01]  /*3620*/  FFMA R22, R11, R16, R22 ;  /* 0x000000100b167223 */ /* 0x001fe20000000016 */
[-C--:B-1----:R-:W-:Y:S01]  /*3630*/  FFMA R26, R16, R4.reuse, R26 ;  /* 0x00000004101a7223 */ /* 0x082fe2000000001a */
[C---:B------:R-:W-:Y:S01]  /*3640*/  FFMA R27, R17.reuse, R4, R27 ;  /* 0x00000004111b7223 */ /* 0x040fe2000000001b */
[----:B------:R-:W-:Y:S01]  /*3650*/  FFMA R24, R17, R5, R24 ;  /* 0x0000000511187223 */ /* 0x000fe20000000018 */
[CC--:B--2---:R-:W-:Y:S01]  /*3660*/  FFMA R23, R6.reuse, R8.reuse, R23 ;  /* 0x0000000806177223 */ /* 0x0c4fe20000000017 */
[----:B------:R-:W-:Y:S01]  /*3670*/  FFMA R21, R5, R8, R21 ;  /* 0x0000000805157223 */ /* 0x000fe20000000015 */
[-C--:B------:R-:W-:Y:S01]  /*3680*/  FFMA R6, R6, R9.reuse, R10 ;  /* 0x0000000906067223 */ /* 0x080fe2000000000a */
[C---:B------:R-:W-:Y:S01]  /*3690*/  FFMA R19, R7.reuse, R9, R19 ;  /* 0x0000000907137223 */ /* 0x040fe20000000013 */
[----:B---3--:R-:W-:Y:S01]  /*36a0*/  FFMA R22, R7, R14, R22 ;  /* 0x0000000e07167223 */ /* 0x008fe20000000016 */
[----:B------:R-:W0:Y:S04]  /*36b0*/  LDS.128 R8, [UR6+0x20] ;  /* 0x00002006ff087984 */ /* 0x000e280008000c00 */
[----:B------:R-:W1:Y:S01]  /*36c0*/  LDS.64 R16, [R13+UR6+0x28] ;  /* 0x000028060d107984 */ /* 0x000e620008000a00 */
[-C--:B0-----:R-:W-:Y:S01]  /*36d0*/  FFMA R26, R14, R8.reuse, R26 ;  /* 0x000000080e1a7223 */ /* 0x081fe2000000001a */
[C---:B------:R-:W-:Y:S01]  /*36e0*/  FFMA R27, R15.reuse, R8, R27 ;  /* 0x000000080f1b7223 */ /* 0x040fe2000000001b */
[----:B------:R-:W-:-:S02]  /*36f0*/  FFMA R24, R15, R9, R24 ;  /* 0x000000090f187223 */ /* 0x000fc40000000018 */
[----:B------:R-:W0:Y:S01]  /*3700*/  LDS.64 R14, [R13+UR6+0x30] ;  /* 0x000030060d0e7984 */ /* 0x000e220008000a00 */
[CC--:B-1----:R-:W-:Y:S01]  /*3710*/  FFMA R23, R10.reuse, R16.reuse, R23 ;  /* 0x000000100a177223 */ /* 0x0c2fe20000000017 */
[----:B------:R-:W-:Y:S01]  /*3720*/  FFMA R21, R9, R16, R21 ;  /* 0x0000001009157223 */ /* 0x000fe20000000015 */
[-C--:B------:R-:W-:Y:S01]  /*3730*/  FFMA R10, R10, R17.reuse, R6 ;  /* 0x000000110a0a7223 */ /* 0x080fe20000000006 */
[C---:B------:R-:W-:Y:S01]  /*3740*/  FFMA R19, R11.reuse, R17, R19 ;  /* 0x000000110b137223 */ /* 0x040fe20000000013 */
[----:B------:R-:W1:Y:S04]  /*3750*/  LDS.128 R4, [UR6+0x30] ;  /* 0x00003006ff047984 */ /* 0x000e680008000c00 */
[----:B------:R-:W2:Y:S01]  /*3760*/  LDS.64 R8, [R13+UR6+0x38] ;  /* 0x000038060d087984 */ /* 0x000ea20008000a00 */
[----:B0-----:R-:W-:-:S03]  /*3770*/  FFMA R22, R11, R14, R22 ;  /* 0x0000000e0b167223 */ /* 0x001fc60000000016 */
[----:B------:R-:W0:Y:S01]  /*3780*/  LDS R11, [R13+UR6+0x40] ;  /* 0x000040060d0b7984 */ /* 0x000e220008000800 */
[----:B------:R-:W-:Y:S01]  /*3790*/  UIADD3 UR6, UPT, UPT, UR6, 0x40, URZ ;  /* 0x0000004006067890 */ /* 0x000fe2000fffe0ff */
[-C--:B-1----:R-:W-:Y:S01]  /*37a0*/  FFMA R16, R14, R4.reuse, R26 ;  /* 0x000000040e107223 */ /* 0x082fe2000000001a */
[C---:B------:R-:W-:Y:S01]  /*37b0*/  FFMA R17, R15.reuse, R4, R27 ;  /* 0x000000040f117223 */ /* 0x040fe2000000001b */
[----:B------:R-:W-:Y:S01]  /*37c0*/  FFMA R24, R15, R5, R24 ;  /* 0x000000050f187223 */ /* 0x000fe20000000018 */
[-C--:B--2---:R-:W-:Y:S01]  /*37d0*/  FFMA R21, R5, R8.reuse, R21 ;  /* 0x0000000805157223 */ /* 0x084fe20000000015 */
[C---:B------:R-:W-:Y:S01]  /*37e0*/  FFMA R23, R6.reuse, R8, R23 ;  /* 0x0000000806177223 */ /* 0x040fe20000000017 */
[-C--:B------:R-:W-:Y:S01]  /*37f0*/  FFMA R25, R6, R9.reuse, R10 ;  /* 0x0000000906197223 */ /* 0x080fe2000000000a */
[C---:B------:R-:W-:Y:S01]  /*3800*/  FFMA R19, R7.reuse, R9, R19 ;  /* 0x0000000907137223 */ /* 0x040fe20000000013 */
[----:B0-----:R-:W-:Y:S01]  /*3810*/  FFMA R22, R7, R11, R22 ;  /* 0x0000000b07167223 */ /* 0x001fe20000000016 */
[----:B------:R-:W-:Y:S06]  /*3820*/  @P0 BRA `(.L_x_469) ;  /* 0xfffffffc00380947 */ /* 0x000fec000383ffff */
.L_x_468:
[----:B------:R-:W-:Y:S05]  /*3830*/  @!P1 BRA `(.L_x_470) ;  /* 0x00000000004c9947 */ /* 0x000fea0003800000 */
[----:B------:R-:W-:Y:S01]  /*3840*/  IADD3 R18, PT, PT, -R18, RZ, RZ ;  /* 0x000000ff12127210 */ /* 0x000fe20007ffe1ff */
[----:B------:R-:W-:Y:S01]  /*3850*/  IMAD R12, R2, 0x8, R31 ;  /* 0x00000008020c7824 */ /* 0x000fe200078e021f */
[----:B------:R-:W-:-:S12]  /*3860*/  ULEA UR5, UR5, UR7, 0x2 ;  /* 0x0000000705057291 */ /* 0x000fd8000f8e10ff */
.L_x_471:
[----:B------:R-:W-:Y:S01]  /*3870*/  LDS.64 R8, [R12+UR5] ;  /* 0x000000050c087984 */ /* 0x000fe20008000a00 */
[----:B------:R-:W-:-:S03]  /*3880*/  IADD3 R18, PT, PT, R18, 0x1, RZ ;  /* 0x0000000112127810 */ /* 0x000fc60007ffe0ff */
[----:B------:R-:W0:Y:S01]  /*3890*/  LDS.128 R4, [UR5] ;  /* 0x00000005ff047984 */ /* 0x000e220008000c00 */
[----:B------:R-:W-:-:S03]  /*38a0*/  ISETP.NE.AND P0, PT, R18, RZ, PT ;  /* 0x000000ff1200720c */ /* 0x000fc60003f05270 */
[----:B------:R-:W1:Y:S04]  /*38b0*/  LDS.64 R10, [R12+UR5+0x8] ;  /* 0x000008050c0a7984 */ /* 0x000e680008000a00 */
[----:B------:R-:W2:Y:S01]  /*38c0*/  LDS R13, [R12+UR5+0x10] ;  /* 0x000010050c0d7984 */ /* 0x000ea20008000800 */
[----:B------:R-:W-:Y:S01]  /*38d0*/  UIADD3 UR5, UPT, UPT, UR5, 0x10, URZ ;  /* 0x0000001005057890 */ /* 0x000fe2000fffe0ff */
[C---:B0-----:R-:W-:Y:S01]  /*38e0*/  FFMA R16, R4.reuse, R8, R16 ;  /* 0x0000000804107223 */ /* 0x041fe20000000010 */
[-C--:B------:R-:W-:Y:S01]  /*38f0*/  FFMA R17, R4, R9.reuse, R17 ;  /* 0x0000000904117223 */ /* 0x080fe20000000011 */
[C---:B------:R-:W-:Y:S01]  /*3900*/  FFMA R24, R5.reuse, R9, R24 ;  /* 0x0000000905187223 */ /* 0x040fe20000000018 */
[-C--:B-1----:R-:W-:Y:S01]  /*3910*/  FFMA R21, R5, R10.reuse, R21 ;  /* 0x0000000a05157223 */ /* 0x082fe20000000015 */
[C---:B------:R-:W-:Y:S01]  /*3920*/  FFMA R23, R6.reuse, R10, R23 ;  /* 0x0000000a06177223 */ /* 0x040fe20000000017 */
[-C--:B------:R-:W-:Y:S01]  /*3930*/  FFMA R25, R6, R11.reuse, R25 ;  /* 0x0000000b06197223 */ /* 0x080fe20000000019 */
[C---:B------:R-:W-:Y:S01]  /*3940*/  FFMA R19, R7.reuse, R11, R19 ;  /* 0x0000000b07137223 */ /* 0x040fe20000000013 */
[----:B--2---:R-:W-:Y:S01]  /*3950*/  FFMA R22, R7, R13, R22 ;  /* 0x0000000d07167223 */ /* 0x004fe20000000016 */
[----:B------:R-:W-:Y:S06]  /*3960*/  @P0 BRA `(.L_x_471) ;  /* 0xfffffffc00c00947 */ /* 0x000fec000383ffff */
.L_x_470:
[----:B------:R-:W-:Y:S01]  /*3970*/  FADD R16, R24, R16 ;  /* 0x0000001018107221 */ /* 0x000fe20000000000 */
[----:B------:R-:W-:Y:S01]  /*3980*/  FADD R19, R19, R23 ;  /* 0x0000001713137221 */ /* 0x000fe20000000000 */
[----:B------:R-:W-:Y:S01]  /*3990*/  FADD R17, R17, R21 ;  /* 0x0000001511117221 */ /* 0x000fe20000000000 */
[----:B------:R-:W-:Y:S02]  /*39a0*/  FADD R22, R25, R22 ;  /* 0x0000001619167221 */ /* 0x000fe40000000000 */
[----:B------:R-:W-:Y:S02]  /*39b0*/  FADD R18, R16, R19 ;  /* 0x0000001310127221 */ /* 0x000fe40000000000 */
[----:B------:R-:W-:-:S07]  /*39c0*/  FADD R19, R17, R22 ;  /* 0x0000001611137221 */ /* 0x000fce0000000000 */
.L_x_467:
[----:B------:R-:W-:-:S13]  /*39d0*/  ISETP.LE.AND P0, PT, R29, UR4, PT ;  /* 0x000000041d007c0c */ /* 0x000fda000bf03270 */
[----:B------:R-:W-:Y:S05]  /*39e0*/  @P0 BRA `(.L_x_472) ;  /* 0x0000001c00000947 */ /* 0x000fea0003800000 */
[C---:B------:R-:W-:Y:S01]  /*39f0*/  VIADD R21, R29.reuse, -UR4 ;  /* 0x800000041d157c36 */ /* 0x040fe20008000000 */
[----:B------:R-:W-:-:S04]  /*3a00*/  IADD3 R29, PT, PT, -R29, UR4, RZ ;  /* 0x000000041d1d7c10 */ /* 0x000fc8000fffe1ff */
[----:B------:R-:W-:Y:S02]  /*3a10*/  ISETP.GT.U32.AND P0, PT, R29, -0x8, PT ;  /* 0xfffffff81d00780c */ /* 0x000fe40003f04070 */
[----:B------:R-:W-:-:S04]  /*3a20*/  LOP3.LUT R25, R21, 0x7, RZ, 0xc0, !PT ;  /* 0x0000000715197812 */ /* 0x000fc800078ec0ff */
[----:B------:R-:W-:-:S07]  /*3a30*/  ISETP.NE.AND P1, PT, R25, RZ, PT ;  /* 0x000000ff1900720c */ /* 0x000fce0003f25270 */
[----:B------:R-:W-:Y:S06]  /*3a40*/  @P0 BRA `(.L_x_473) ;  /* 0x00000000008c0947 */ /* 0x000fec0003800000 */
[----:B------:R-:W-:Y:S01]  /*3a50*/  LOP3.LUT R24, R21, 0xfffffff8, RZ, 0xc0, !PT ;  /* 0xfffffff815187812 */ /* 0x000fe200078ec0ff */
[----:B------:R-:W-:Y:S01]  /*3a60*/  ULEA UR5, UR4, UR7, 0x2 ;  /* 0x0000000704057291 */ /* 0x000fe2000f8e10ff */
[----:B------:R-:W-:-:S03]  /*3a70*/  LEA R31, R2, R31, 0x3 ;  /* 0x0000001f021f7211 */ /* 0x000fc600078e18ff */
[----:B------:R-:W-:Y:S01]  /*3a80*/  IMAD.MOV R24, RZ, RZ, -R24 ;  /* 0x000000ffff187224 */ /* 0x000fe200078e0a18 */
[----:B------:R-:W-:-:S12]  /*3a90*/  UIADD3 UR5, UPT, UPT, UR5, 0x10, URZ ;  /* 0x0000001005057890 */ /* 0x000fd8000fffe0ff */
.L_x_474:
[----:B------:R-:W-:Y:S01]  /*3aa0*/  LDS.64 R6, [UR5+-0x10] ;  /* 0xfffff005ff067984 */ /* 0x000fe20008000a00 */
[----:B------:R-:W-:Y:S01]  /*3ab0*/  IADD3 R24, PT, PT, R24, 0x8, RZ ;  /* 0x0000000818187810 */ /* 0x000fe20007ffe0ff */
[----:B------:R-:W-:Y:S02]  /*3ac0*/  UIADD3 UR4, UPT, UPT, UR4, 0x8, URZ ;  /* 0x0000000804047890 */ /* 0x000fe4000fffe0ff */
[----:B------:R-:W0:Y:S01]  /*3ad0*/  LDS.64 R4, [R31+UR5+-0x10] ;  /* 0xfffff0051f047984 */ /* 0x000e220008000a00 */
[----:B------:R-:W-:-:S03]  /*3ae0*/  ISETP.NE.AND P0, PT, R24, RZ, PT ;  /* 0x000000ff1800720c */ /* 0x000fc60003f05270 */
[----:B------:R-:W1:Y:S04]  /*3af0*/  LDS.64 R14, [R31+UR5+-0x8] ;  /* 0xfffff8051f0e7984 */ /* 0x000e680008000a00 */
[----:B------:R-:W2:Y:S04]  /*3b00*/  LDS.64 R12, [UR5+-0x8] ;  /* 0xfffff805ff0c7984 */ /* 0x000ea80008000a00 */
[----:B------:R-:W3:Y:S04]  /*3b10*/  LDS.64 R10, [R31+UR5] ;  /* 0x000000051f0a7984 */ /* 0x000ee80008000a00 */
[----:B------:R-:W4:Y:S04]  /*3b20*/  LDS.64 R8, [UR5] ;  /* 0x00000005ff087984 */ /* 0x000f280008000a00 */
[----:B------:R-:W5:Y:S04]  /*3b30*/  LDS.64 R22, [R31+UR5+0x8] ;  /* 0x000008051f167984 */ /* 0x000f680008000a00 */
[----:B------:R-:W5:Y:S01]  /*3b40*/  LDS.64 R16, [UR5+0x8] ;  /* 0x00000805ff107984 */ /* 0x000f620008000a00 */
[C---:B0-----:R-:W-:Y:S01]  /*3b50*/  FFMA R18, R6.reuse, R4, R18 ;  /* 0x0000000406127223 */ /* 0x041fe20000000012 */
[----:B------:R-:W-:-:S02]  /*3b60*/  FFMA R19, R6, R5, R19 ;  /* 0x0000000506137223 */ /* 0x000fc40000000013 */
[----:B------:R-:W0:Y:S01]  /*3b70*/  LDS R4, [R31+UR5+0x10] ;  /* 0x000010051f047984 */ /* 0x000e220008000800 */
[----:B------:R-:W-:Y:S01]  /*3b80*/  UIADD3 UR5, UPT, UPT, UR5, 0x20, URZ ;  /* 0x0000002005057890 */ /* 0x000fe2000fffe0ff */
[-C--:B------:R-:W-:Y:S01]  /*3b90*/  FFMA R5, R5, R7.reuse, R18 ;  /* 0x0000000705057223 */ /* 0x080fe20000000012 */
[----:B-1----:R-:W-:-:S03]  /*3ba0*/  FFMA R19, R14, R7, R19 ;  /* 0x000000070e137223 */ /* 0x002fc60000000013 */
[----:B--2---:R-:W-:Y:S01]  /*3bb0*/  FFMA R14, R14, R12, R5 ;  /* 0x0000000c0e0e7223 */ /* 0x004fe20000000005 */
[----:B------:R-:W-:-:S03]  /*3bc0*/  FFMA R19, R12, R15, R19 ;  /* 0x0000000f0c137223 */ /* 0x000fc60000000013 */
[-C--:B------:R-:W-:Y:S01]  /*3bd0*/  FFMA R15, R15, R13.reuse, R14 ;  /* 0x0000000d0f0f7223 */ /* 0x080fe2000000000e */
[----:B---3--:R-:W-:-:S03]  /*3be0*/  FFMA R19, R10, R13, R19 ;  /* 0x0000000d0a137223 */ /* 0x008fc60000000013 */
[----:B----4-:R-:W-:Y:S01]  /*3bf0*/  FFMA R10, R10, R8, R15 ;  /* 0x000000080a0a7223 */ /* 0x010fe2000000000f */
[----:B------:R-:W-:-:S03]  /*3c00*/  FFMA R19, R8, R11, R19 ;  /* 0x0000000b08137223 */ /* 0x000fc60000000013 */
[-C--:B------:R-:W-:Y:S01]  /*3c10*/  FFMA R11, R11, R9.reuse, R10 ;  /* 0x000000090b0b7223 */ /* 0x080fe2000000000a */
[----:B-----5:R-:W-:-:S03]  /*3c20*/  FFMA R19, R22, R9, R19 ;  /* 0x0000000916137223 */ /* 0x020fc60000000013 */
[----:B------:R-:W-:Y:S01]  /*3c30*/  FFMA R18, R22, R16, R11 ;  /* 0x0000001016127223 */ /* 0x000fe2000000000b */
[----:B------:R-:W-:-:S03]  /*3c40*/  FFMA R19, R16, R23, R19 ;  /* 0x0000001710137223 */ /* 0x000fc60000000013 */
[-C--:B------:R-:W-:Y:S01]  /*3c50*/  FFMA R18, R23, R17.reuse, R18 ;  /* 0x0000001117127223 */ /* 0x080fe20000000012 */
[----:B0-----:R-:W-:Y:S01]  /*3c60*/  FFMA R19, R4, R17, R19 ;  /* 0x0000001104137223 */ /* 0x001fe20000000013 */
[----:B------:R-:W-:Y:S06]  /*3c70*/  @P0 BRA `(.L_x_474) ;  /* 0xfffffffc00880947 */ /* 0x000fec000383ffff */
.L_x_473:
[----:B------:R-:W-:Y:S05]  /*3c80*/  @!P1 BRA `(.L_x_472) ;  /* 0x0000001800589947 */ /* 0x000fea0003800000 */
[----:B------:R-:W-:Y:S02]  /*3c90*/  ISETP.GE.U32.AND P0, PT, R25, 0x4, PT ;  /* 0x000000041900780c */ /* 0x000fe40003f06070 */
[----:B------:R-:W-:-:S04]  /*3ca0*/  LOP3.LUT R14, R21, 0x3, RZ, 0xc0, !PT ;  /* 0x00000003150e7812 */ /* 0x000fc800078ec0ff */
[----:B------:R-:W-:-:S07]  /*3cb0*/  ISETP.NE.AND P1, PT, R14, RZ, PT ;  /* 0x000000ff0e00720c */ /* 0x000fce0003f25270 */
[----:B------:R-:W-:Y:S06]  /*3cc0*/  @!P0 BRA `(.L_x_475) ;  /* 0x0000000000448947 */ /* 0x000fec0003800000 */
[----:B------:R-:W-:Y:S01]  /*3cd0*/  LEA R5, R2, UR4, 0x1 ;  /* 0x0000000402057c11 */ /* 0x000fe2000f8e08ff */
[----:B------:R-:W-:Y:S02]  /*3ce0*/  ULEA UR5, UR4, UR7, 0x2 ;  /* 0x0000000704057291 */ /* 0x000fe4000f8e10ff */
[----:B------:R-:W-:Y:S02]  /*3cf0*/  UIADD3 UR4, UPT, UPT, UR4, 0x4, URZ ;  /* 0x0000000404047890 */ /* 0x000fe4000fffe0ff */
[----:B------:R-:W-:-:S05]  /*3d00*/  IMAD R12, R5, 0x4, R20 ;  /* 0x00000004050c7824 */ /* 0x000fca00078e0214 */
[----:B------:R-:W-:Y:S04]  /*3d10*/  LDS.64 R8, [UR5] ;  /* 0x00000005ff087984 */ /* 0x000fe80008000a00 */
[----:B------:R-:W0:Y:S04]  /*3d20*/  LDS.64 R10, [R12] ;  /* 0x000000000c0a7984 */ /* 0x000e280000000a00 */
[----:B------:R-:W1:Y:S04]  /*3d30*/  LDS.64 R6, [R12+0x8] ;  /* 0x000008000c067984 */ /* 0x000e680000000a00 */
[----:B------:R-:W2:Y:S04]  /*3d40*/  LDS.64 R4, [UR5+0x8] ;  /* 0x00000805ff047984 */ /* 0x000ea80008000a00 */
[----:B------:R-:W3:Y:S01]  /*3d50*/  LDS R13, [R12+0x10] ;  /* 0x000010000c0d7984 */ /* 0x000ee20000000800 */
[C---:B0-----:R-:W-:Y:S01]  /*3d60*/  FFMA R10, R8.reuse, R10, R18 ;  /* 0x0000000a080a7223 */ /* 0x041fe20000000012 */
[----:B------:R-:W-:-:S03]  /*3d70*/  FFMA R19, R8, R11, R19 ;  /* 0x0000000b08137223 */ /* 0x000fc60000000013 */
[-C--:B------:R-:W-:Y:S01]  /*3d80*/  FFMA R11, R11, R9.reuse, R10 ;  /* 0x000000090b0b7223 */ /* 0x080fe2000000000a */
[----:B-1----:R-:W-:-:S03]  /*3d90*/  FFMA R19, R6, R9, R19 ;  /* 0x0000000906137223 */ /* 0x002fc60000000013 */
[----:B--2---:R-:W-:Y:S01]  /*3da0*/  FFMA R6, R6, R4, R11 ;  /* 0x0000000406067223 */ /* 0x004fe2000000000b */
[----:B------:R-:W-:-:S03]  /*3db0*/  FFMA R4, R4, R7, R19 ;  /* 0x0000000704047223 */ /* 0x000fc60000000013 */
[-C--:B------:R-:W-:Y:S01]  /*3dc0*/  FFMA R18, R7, R5.reuse, R6 ;  /* 0x0000000507127223 */ /* 0x080fe20000000006 */
[----:B---3--:R-:W-:-:S07]  /*3dd0*/  FFMA R19, R13, R5, R4 ;  /* 0x000000050d137223 */ /* 0x008fce0000000004 */
.L_x_475:
[----:B------:R-:W-:Y:S05]  /*3de0*/  @!P1 BRA `(.L_x_472) ;  /* 0x0000001800009947 */ /* 0x000fea0003800000 */
[----:B------:R-:W-:Y:S02]  /*3df0*/  ISETP.NE.AND P0, PT, R14, 0x1, PT ;  /* 0x000000010e00780c */ /* 0x000fe40003f05270 */
[----:B------:R-:W-:-:S04]  /*3e00*/  LOP3.LUT R21, R21, 0x1, RZ, 0xc0, !PT ;  /* 0x0000000115157812 */ /* 0x000fc800078ec0ff */
[----:B------:R-:W-:-:S07]  /*3e10*/  ISETP.NE.U32.AND P1, PT, R21, 0x1, PT ;  /* 0x000000011500780c */ /* 0x000fce0003f25070 */
[----:B------:R-:W-:Y:S06]  /*3e20*/  @!P0 BRA `(.L_x_476) ;  /* 0x00000000002c8947 */ /* 0x000fec0003800000 */
[----:B------:R-:W-:Y:S02]  /*3e30*/  ULEA UR5, UR4, UR7, 0x2 ;  /* 0x0000000704057291 */ /* 0x000fe4000f8e10ff */
[----:B------:R-:W-:Y:S01]  /*3e40*/  LEA R5, R2, UR4, 0x1 ;  /* 0x0000000402057c11 */ /* 0x000fe2000f8e08ff */
[----:B------:R-:W-:-:S03]  /*3e50*/  UIADD3 UR4, UPT, UPT, UR4, 0x2, URZ ;  /* 0x0000000204047890 */ /* 0x000fc6000fffe0ff */
[----:B------:R-:W-:-:S03]  /*3e60*/  LEA R6, R5, R20, 0x2 ;  /* 0x0000001405067211 */ /* 0x000fc600078e10ff */
[----:B------:R-:W-:Y:S04]  /*3e70*/  LDS.64 R4, [UR5] ;  /* 0x00000005ff047984 */ /* 0x000fe80008000a00 */
[----:B------:R-:W0:Y:S04]  /*3e80*/  LDS.64 R8, [R6] ;  /* 0x0000000006087984 */ /* 0x000e280000000a00 */
[----:B------:R-:W1:Y:S01]  /*3e90*/  LDS R7, [R6+0x8] ;  /* 0x0000080006077984 */ /* 0x000e620000000800 */
[C---:B0-----:R-:W-:Y:S01]  /*3ea0*/  FFMA R8, R4.reuse, R8, R18 ;  /* 0x0000000804087223 */ /* 0x041fe20000000012 */
[----:B------:R-:W-:-:S03]  /*3eb0*/  FFMA R4, R4, R9, R19 ;  /* 0x0000000904047223 */ /* 0x000fc60000000013 */
[-C--:B------:R-:W-:Y:S01]  /*3ec0*/  FFMA R18, R9, R5.reuse, R8 ;  /* 0x0000000509127223 */ /* 0x080fe20000000008 */
[----:B-1----:R-:W-:-:S07]  /*3ed0*/  FFMA R19, R7, R5, R4 ;  /* 0x0000000507137223 */ /* 0x002fce0000000004 */
.L_x_476:
[----:B------:R-:W-:Y:S05]  /*3ee0*/  @P1 BRA `(.L_x_472) ;  /* 0x0000001400c01947 */ /* 0x000fea0003800000 */
[----:B------:R-:W-:Y:S01]  /*3ef0*/  LEA R5, R2, UR4, 0x1 ;  /* 0x0000000402057c11 */ /* 0x000fe2000f8e08ff */
[----:B------:R-:W-:-:S04]  /*3f00*/  ULEA UR5, UR4, UR7, 0x2 ;  /* 0x0000000704057291 */ /* 0x000fc8000f8e10ff */
[----:B------:R-:W-:-:S05]  /*3f10*/  IMAD R20, R5, 0x4, R20 ;  /* 0x0000000405147824 */ /* 0x000fca00078e0214 */
[----:B------:R-:W-:Y:S04]  /*3f20*/  LDS R5, [UR5] ;  /* 0x00000005ff057984 */ /* 0x000fe80008000800 */
[----:B------:R-:W0:Y:S02]  /*3f30*/  LDS.64 R20, [R20] ;  /* 0x0000000014147984 */ /* 0x000e240000000a00 */
[C---:B0-----:R-:W-:Y:S01]  /*3f40*/  FFMA R18, R5.reuse, R20, R18 ;  /* 0x0000001405127223 */ /* 0x041fe20000000012 */
[----:B------:R-:W-:Y:S01]  /*3f50*/  FFMA R19, R5, R21, R19 ;  /* 0x0000001505137223 */ /* 0x000fe20000000013 */
[----:B------:R-:W-:Y:S06]  /*3f60*/  BRA `(.L_x_472) ;  /* 0x0000001400a07947 */ /* 0x000fec0003800000 */
.L_x_466:
[----:B------:R-:W-:Y:S01]  /*3f70*/  ISETP.GE.AND P1, PT, R28, R5, PT ;  /* 0x000000051c00720c */ /* 0x000fe20003f26270 */
[----:B------:R-:W-:Y:S01]  /*3f80*/  IMAD.MOV.U32 R19, RZ, RZ, 0x7fc00000 ;  /* 0x7fc00000ff137424 */ /* 0x000fe200078e00ff */
[----:B------:R-:W-:-:S11]  /*3f90*/  MOV R18, 0x7fc00000 ;  /* 0x7fc0000000127802 */ /* 0x000fd60000000f00 */
[----:B------:R-:W-:Y:S05]  /*3fa0*/  @!P1 BRA `(.L_x_477) ;  /* 0x0000000800cc9947 */ /* 0x000fea0003800000 */
[----:B------:R-:W-:Y:S01]  /*3fb0*/  ISETP.GE.AND P0, PT, R29, 0x4, PT ;  /* 0x000000041d00780c */ /* 0x000fe20003f06270 */
[----:B------:R-:W-:Y:S01]  /*3fc0*/  UMOV UR4, URZ ;  /* 0x000000ff00047c82 */ /* 0x000fe20008000000 */
[----:B------:R-:W-:Y:S01]  /*3fd0*/  LEA R22, R2, R20, 0x3 ;  /* 0x0000001402167211 */ /* 0x000fe200078e18ff */
[----:B------:R-:W-:-:S10]  /*3fe0*/  IMAD.MOV.U32 R18, RZ, RZ, RZ ;  /* 0x000000ffff127224 */ /* 0x000fd400078e00ff */
[----:B------:R-:W-:Y:S05]  /*3ff0*/  @!P0 BRA `(.L_x_478) ;  /* 0x0000000400188947 */ /* 0x000fea0003800000 */
[----:B------:R-:W-:Y:S01]  /*4000*/  IADD3 R6, PT, PT, R29, -0x4, RZ ;  /* 0xfffffffc1d067810 */ /* 0x000fe20007ffe0ff */
[----:B------:R-:W-:Y:S01]  /*4010*/  UMOV UR5, URZ ;  /* 0x000000ff00057c82 */ /* 0x000fe20008000000 */
[----:B------:R-:W-:Y:S01]  /*4020*/  HFMA2 R12, -RZ, RZ, 0, 0 ;  /* 0x00000000ff0c7431 */ /* 0x000fe200000001ff */
[----:B------:R-:W-:Y:S02]  /*4030*/  CS2R R20, SRZ ;  /* 0x0000000000147805 */ /* 0x000fe4000001ff00 */
[C---:B------:R-:W-:Y:S01]  /*4040*/  ISETP.GE.U32.AND P0, PT, R6.reuse, 0xc, PT ;  /* 0x0000000c0600780c */ /* 0x040fe20003f06070 */
[----:B------:R-:W-:Y:S01]  /*4050*/  IMAD.MOV.U32 R23, RZ, RZ, RZ ;  /* 0x000000ffff177224 */ /* 0x000fe200078e00ff */
[C---:B------:R-:W-:Y:S02]  /*4060*/  LOP3.LUT R5, R6.reuse, 0xfffffffc, RZ, 0xc0, !PT ;  /* 0xfffffffc06057812 */ /* 0x040fe400078ec0ff */
[----:B------:R-:W-:-:S03]  /*4070*/  LEA.HI R4, R6, 0x1, RZ, 0x1e ;  /* 0x0000000106047811 */ /* 0x000fc600078ff0ff */
        /* <DEDUP_REMOVED lines=8> */
[----:B------:R-:W-:Y:S01]  /*4100*/  UIADD3 UR6, UPT, UPT, UR7, 0x20, URZ ;  /* 0x0000002007067890 */ /* 0x000fe2000fffe0ff */
[----:B------:R-:W-:Y:S01]  /*4110*/  IADD3 R18, PT, PT, -R4, RZ, RZ ;  /* 0x000000ff04127210 */ /* 0x000fe20007ffe1ff */
[----:B------:R-:W-:-:S10]  /*4120*/  UMOV UR5, URZ ;  /* 0x000000ff00057c82 */ /* 0x000fd40008000000 */
.L_x_480:
[----:B------:R-:W-:Y:S01]  /*4130*/  LDS.64 R4, [R16+UR6+-0x20] ;  /* 0xffffe00610047984 */ /* 0x000fe20008000a00 */
[----:B------:R-:W-:Y:S01]  /*4140*/  VIADD R18, R18, 0x4 ;  /* 0x0000000412127836 */ /* 0x000fe20000000000 */
[----:B------:R-:W-:Y:S02]  /*4150*/  UIADD3 UR5, UPT, UPT, UR5, 0x10, URZ ;  /* 0x0000001005057890 */ /* 0x000fe4000fffe0ff */
[----:B------:R-:W0:Y:S02]  /*4160*/  LDS.128 R8, [UR6+-0x20] ;  /* 0xffffe006ff087984 */ /* 0x000e240008000c00 */
[----:B------:R-:W-:Y:S02]  /*4170*/  ISETP.NE.AND P0, PT, R18, RZ, PT ;  /* 0x000000ff1200720c */ /* 0x000fe40003f05270 */
[----:B------:R-:W1:Y:S01]  /*4180*/  LDS.64 R14, [R16+UR6+-0x18] ;  /* 0xffffe806100e7984 */ /* 0x000e620008000a00 */
[----:B0-----:R-:W-:Y:S01]  /*4190*/  FFMA R21, R4, R8, R21 ;  /* 0x0000000804157223 */ /* 0x001fe20000000015 */
[----:B------:R-:W-:-:S02]  /*41a0*/  FFMA R24, R5, R9, R23 ;  /* 0x0000000905187223 */ /* 0x000fc40000000017 */
[----:B------:R-:W-:Y:S01]  /*41b0*/  LDS.64 R8, [R16+UR6+-0x10] ;  /* 0xfffff00610087984 */ /* 0x000fe20008000a00 */
[----:B-1----:R-:W-:Y:S01]  /*41c0*/  FFMA R14, R10, R14, R12 ;  /* 0x0000000e0a0e7223 */ /* 0x002fe2000000000c */
[----:B------:R-:W-:Y:S02]  /*41d0*/  FFMA R20, R11, R15, R20 ;  /* 0x0000000f0b147223 */ /* 0x000fe40000000014 */
[----:B------:R-:W0:Y:S04]  /*41e0*/  LDS.128 R4, [UR6+-0x10] ;  /* 0xfffff006ff047984 */ /* 0x000e280008000c00 */
[----:B------:R-:W1:Y:S01]  /*41f0*/  LDS.64 R12, [R16+UR6+-0x8] ;  /* 0xfffff806100c7984 */ /* 0x000e620008000a00 */
[----:B0-----:R-:W-:Y:S01]  /*4200*/  FFMA R21, R8, R4, R21 ;  /* 0x0000000408157223 */ /* 0x001fe20000000015 */
[----:B------:R-:W-:-:S02]  /*4210*/  FFMA R24, R9, R5, R24 ;  /* 0x0000000509187223 */ /* 0x000fc40000000018 */
[----:B------:R-:W-:Y:S01]  /*4220*/  LDS.64 R4, [R16+UR6] ;  /* 0x0000000610047984 */ /* 0x000fe20008000a00 */
[----:B-1----:R-:W-:Y:S01]  /*4230*/  FFMA R12, R6, R12, R14 ;  /* 0x0000000c060c7223 */ /* 0x002fe2000000000e */
[----:B------:R-:W-:Y:S02]  /*4240*/  FFMA R20, R7, R13, R20 ;  /* 0x0000000d07147223 */ /* 0x000fe40000000014 */
[----:B------:R-:W0:Y:S04]  /*4250*/  LDS.128 R8, [UR6] ;  /* 0x00000006ff087984 */ /* 0x000e280008000c00 */
[----:B------:R-:W1:Y:S01]  /*4260*/  LDS.64 R14, [R16+UR6+0x8] ;  /* 0x00000806100e7984 */ /* 0x000e620008000a00 */
[----:B0-----:R-:W-:Y:S01]  /*4270*/  FFMA R21, R4, R8, R21 ;  /* 0x0000000804157223 */ /* 0x001fe20000000015 */
[----:B------:R-:W-:-:S02]  /*4280*/  FFMA R24, R5, R9, R24 ;  /* 0x0000000905187223 */ /* 0x000fc40000000018 */
[----:B------:R-:W-:Y:S01]  /*4290*/  LDS.64 R8, [R16+UR6+0x10] ;  /* 0x0000100610087984 */ /* 0x000fe20008000a00 */
[----:B-1----:R-:W-:Y:S01]  /*42a0*/  FFMA R25, R10, R14, R12 ;  /* 0x0000000e0a197223 */ /* 0x002fe2000000000c */
[----:B------:R-:W-:Y:S02]  /*42b0*/  FFMA R20, R11, R15, R20 ;  /* 0x0000000f0b147223 */ /* 0x000fe40000000014 */
[----:B------:R-:W0:Y:S04]  /*42c0*/  LDS.128 R4, [UR6+0x10] ;  /* 0x00001006ff047984 */ /* 0x000e280008000c00 */
[----:B------:R-:W1:Y:S01]  /*42d0*/  LDS.64 R12, [R16+UR6+0x18] ;  /* 0x00001806100c7984 */ /* 0x000e620008000a00 */
[----:B------:R-:W-:Y:S01]  /*42e0*/  UIADD3 UR6, UPT, UPT, UR6, 0x40, URZ ;  /* 0x0000004006067890 */ /* 0x000fe2000fffe0ff */
[----:B0-----:R-:W-:Y:S01]  /*42f0*/  FFMA R21, R8, R4, R21 ;  /* 0x0000000408157223 */ /* 0x001fe20000000015 */
[----:B------:R-:W-:Y:S01]  /*4300*/  FFMA R23, R9, R5, R24 ;  /* 0x0000000509177223 */ /* 0x000fe20000000018 */
[----:B-1----:R-:W-:Y:S01]  /*4310*/  FFMA R12, R6, R12, R25 ;  /* 0x0000000c060c7223 */ /* 0x002fe20000000019 */
[----:B------:R-:W-:Y:S01]  /*4320*/  FFMA R20, R7, R13, R20 ;  /* 0x0000000d07147223 */ /* 0x000fe20000000014 */
[----:B------:R-:W-:Y:S07]  /*4330*/  @P0 BRA `(.L_x_480) ;  /* 0xfffffffc007c0947 */ /* 0x000fee000383ffff */
.L_x_479:
[----:B------:R-:W-:Y:S05]  /*4340*/  @!P1 BRA `(.L_x_481) ;  /* 0x0000000000389947 */ /* 0x000fea0003800000 */
[----:B------:R-:W-:Y:S01]  /*4350*/  IADD3 R17, PT, PT, -R17, RZ, RZ ;  /* 0x000000ff11117210 */ /* 0x000fe20007ffe1ff */
[----:B------:R-:W-:Y:S01]  /*4360*/  IMAD R13, R2, 0x8, R31 ;  /* 0x00000008020d7824 */ /* 0x000fe200078e021f */
[----:B------:R-:W-:-:S12]  /*4370*/  ULEA UR5, UR5, UR7, 0x2 ;  /* 0x0000000705057291 */ /* 0x000fd8000f8e10ff */
.L_x_482:
[----:B------:R-:W-:Y:S01]  /*4380*/  LDS.64 R8, [R13+UR5] ;  /* 0x000000050d087984 */ /* 0x000fe20008000a00 */
[----:B------:R-:W-:-:S03]  /*4390*/  IADD3 R17, PT, PT, R17, 0x1, RZ ;  /* 0x0000000111117810 */ /* 0x000fc60007ffe0ff */
[----:B------:R-:W0:Y:S01]  /*43a0*/  LDS.128 R4, [UR5] ;  /* 0x00000005ff047984 */ /* 0x000e220008000c00 */
[----:B------:R-:W-:-:S03]  /*43b0*/  ISETP.NE.AND P0, PT, R17, RZ, PT ;  /* 0x000000ff1100720c */ /* 0x000fc60003f05270 */
[----:B------:R-:W1:Y:S01]  /*43c0*/  LDS.64 R10, [R13+UR5+0x8] ;  /* 0x000008050d0a7984 */ /* 0x000e620008000a00 */
[----:B------:R-:W-:Y:S01]  /*43d0*/  UIADD3 UR5, UPT, UPT, UR5, 0x10, URZ ;  /* 0x0000001005057890 */ /* 0x000fe2000fffe0ff */
[----:B0-----:R-:W-:Y:S01]  /*43e0*/  FFMA R21, R8, R4, R21 ;  /* 0x0000000408157223 */ /* 0x001fe20000000015 */
[----:B------:R-:W-:Y:S01]  /*43f0*/  FFMA R23, R9, R5, R23 ;  /* 0x0000000509177223 */ /* 0x000fe20000000017 */
[----:B-1----:R-:W-:Y:S01]  /*4400*/  FFMA R12, R6, R10, R12 ;  /* 0x0000000a060c7223 */ /* 0x002fe2000000000c */
[----:B------:R-:W-:-:S05]  /*4410*/  FFMA R20, R7, R11, R20 ;  /* 0x0000000b07147223 */ /* 0x000fca0000000014 */
[----:B------:R-:W-:Y:S05]  /*4420*/  @P0 BRA `(.L_x_482) ;  /* 0xfffffffc00d40947 */ /* 0x000fea000383ffff */
.L_x_481:
[----:B------:R-:W-:Y:S01]  /*4430*/  FADD R18, R21, R23 ;  /* 0x0000001715127221 */ /* 0x000fe20000000000 */
[----:B------:R-:W-:-:S04]  /*4440*/  FADD R5, R12, R20 ;  /* 0x000000140c057221 */ /* 0x000fc80000000000 */
[----:B------:R-:W-:-:S07]  /*4450*/  FADD R18, R18, R5 ;  /* 0x0000000512127221 */ /* 0x000fce0000000000 */
.L_x_478:
        /* <DEDUP_REMOVED lines=13> */
.L_x_484:
[----:B------:R-:W-:Y:S01]  /*4530*/  LDS.64 R16, [R24+UR5+-0x20] ;  /* 0xffffe00518107984 */ /* 0x000fe20008000a00 */
[----:B------:R-:W-:Y:S01]  /*4540*/  IADD3 R26, PT, PT, R26, 0x10, RZ ;  /* 0x000000101a1a7810 */ /* 0x000fe20007ffe0ff */
[----:B------:R-:W-:Y:S02]  /*4550*/  UIADD3 UR4, UPT, UPT, UR4, 0x10, URZ ;  /* 0x0000001004047890 */ /* 0x000fe4000fffe0ff */
[----:B------:R-:W0:Y:S01]  /*4560*/  LDS.128 R8, [UR5+-0x20] ;  /* 0xffffe005ff087984 */ /* 0x000e220008000c00 */
[----:B------:R-:W-:-:S03]  /*4570*/  ISETP.NE.AND P0, PT, R26, RZ, PT ;  /* 0x000000ff1a00720c */ /* 0x000fc60003f05270 */
[----:B------:R-:W1:Y:S04]  /*4580*/  LDS.64 R14, [R24+UR5+-0x18] ;  /* 0xffffe805180e7984 */ /* 0x000e680008000a00 */
[----:B------:R-:W-:Y:S04]  /*4590*/  LDS.64 R12, [R24+UR5+-0x10] ;  /* 0xfffff005180c7984 */ /* 0x000fe80008000a00 */
[----:B------:R-:W2:Y:S01]  /*45a0*/  LDS.128 R4, [UR5+-0x10] ;  /* 0xfffff005ff047984 */ /* 0x000ea20008000c00 */
[----:B0-----:R-:W-:-:S04]  /*45b0*/  FFMA R8, R16, R8, R18 ;  /* 0x0000000810087223 */ /* 0x001fc80000000012 */
[----:B------:R-:W-:Y:S02]  /*45c0*/  FFMA R9, R17, R9, R8 ;  /* 0x0000000911097223 */ /* 0x000fe40000000008 */
[----:B------:R-:W0:Y:S02]  /*45d0*/  LDS.64 R16, [R24+UR5+-0x8] ;  /* 0xfffff80518107984 */ /* 0x000e240008000a00 */
[----:B-1----:R-:W-:-:S04]  /*45e0*/  FFMA R10, R14, R10, R9 ;  /* 0x0000000a0e0a7223 */ /* 0x002fc80000000009 */
[----:B------:R-:W-:Y:S02]  /*45f0*/  FFMA R21, R15, R11, R10 ;  /* 0x0000000b0f157223 */ /* 0x000fe4000000000a */
[----:B------:R-:W-:Y:S02]  /*4600*/  LDS.64 R14, [R24+UR5] ;  /* 0x00000005180e7984 */ /* 0x000fe40008000a00 */
[----:B--2---:R-:W-:Y:S02]  /*4610*/  FFMA R4, R12, R4, R21 ;  /* 0x000000040c047223 */ /* 0x004fe40000000015 */
[----:B------:R-:W1:Y:S02]  /*4620*/  LDS.128 R8, [UR5] ;  /* 0x00000005ff087984 */ /* 0x000e640008000c00 */
[----:B------:R-:W-:Y:S02]  /*4630*/  FFMA R5, R13, R5, R4 ;  /* 0x000000050d057223 */ /* 0x000fe40000000004 */
[----:B------:R-:W2:Y:S02]  /*4640*/  LDS.64 R12, [R24+UR5+0x8] ;  /* 0x00000805180c7984 */ /* 0x000ea40008000a00 */
[----:B0-----:R-:W-:-:S04]  /*4650*/  FFMA R6, R16, R6, R5 ;  /* 0x0000000610067223 */ /* 0x001fc80000000005 */
[----:B------:R-:W-:Y:S02]  /*4660*/  FFMA R21, R17, R7, R6 ;  /* 0x0000000711157223 */ /* 0x000fe40000000006 */
[----:B------:R-:W-:Y:S04]  /*4670*/  LDS.64 R16, [R24+UR5+0x10] ;  /* 0x0000100518107984 */ /* 0x000fe80008000a00 */
[----:B------:R-:W0:Y:S01]  /*4680*/  LDS.128 R4, [UR5+0x10] ;  /* 0x00001005ff047984 */ /* 0x000e220008000c00 */
[----:B-1----:R-:W-:-:S03]  /*4690*/  FFMA R8, R14, R8, R21 ;  /* 0x000000080e087223 */ /* 0x002fc60000000015 */
[----:B------:R-:W1:Y:S01]  /*46a0*/  LDS.64 R20, [R24+UR5+0x18] ;  /* 0x0000180518147984 */ /* 0x000e620008000a00 */
[----:B------:R-:W-:Y:S01]  /*46b0*/  UIADD3 UR5, UPT, UPT, UR5, 0x40, URZ ;  /* 0x0000004005057890 */ /* 0x000fe2000fffe0ff */
[----:B------:R-:W-:-:S04]  /*46c0*/  FFMA R9, R15, R9, R8 ;  /* 0x000000090f097223 */ /* 0x000fc80000000008 */
[----:B--2---:R-:W-:-:S04]  /*46d0*/  FFMA R10, R12, R10, R9 ;  /* 0x0000000a0c0a7223 */ /* 0x004fc80000000009 */
[----:B------:R-:W-:-:S04]  /*46e0*/  FFMA R11, R13, R11, R10 ;  /* 0x0000000b0d0b7223 */ /* 0x000fc8000000000a */
[----:B0-----:R-:W-:-:S04]  /*46f0*/  FFMA R4, R16, R4, R11 ;  /* 0x0000000410047223 */ /* 0x001fc8000000000b */
[----:B------:R-:W-:-:S04]  /*4700*/  FFMA R5, R17, R5, R4 ;  /* 0x0000000511057223 */ /* 0x000fc80000000004 */
[----:B-1----:R-:W-:-:S04]  /*4710*/  FFMA R6, R20, R6, R5 ;  /* 0x0000000614067223 */ /* 0x002fc80000000005 */
[----:B------:R-:W-:Y:S01]  /*4720*/  FFMA R18, R21, R7, R6 ;  /* 0x0000000715127223 */ /* 0x000fe20000000006 */
[----:B------:R-:W-:Y:S06]  /*4730*/  @P0 BRA `(.L_x_484) ;  /* 0xfffffffc007c0947 */ /* 0x000fec000383ffff */
.L_x_483:
[----:B------:R-:W-:Y:S05]  /*4740*/  @!P1 BRA `(.L_x_472) ;  /* 0x0000000c00a89947 */ /* 0x000fea0003800000 */
[----:B------:R-:W-:Y:S02]  /*4750*/  ISETP.GE.U32.AND P0, PT, R25, 0x8, PT ;  /* 0x000000081900780c */ /* 0x000fe40003f06070 */
[----:B------:R-:W-:-:S04]  /*4760*/  LOP3.LUT R26, R23, 0x7, RZ, 0xc0, !PT ;  /* 0x00000007171a7812 */ /* 0x000fc800078ec0ff */
[----:B------:R-:W-:-:S07]  /*4770*/  ISETP.NE.AND P1, PT, R26, RZ, PT ;  /* 0x000000ff1a00720c */ /* 0x000fce0003f25270 */
[----:B------:R-:W-:Y:S06]  /*4780*/  @!P0 BRA `(.L_x_485) ;  /* 0x0000000000488947 */ /* 0x000fec0003800000 */
[----:B------:R-:W-:Y:S01]  /*4790*/  IMAD.U32 R5, RZ, RZ, UR4 ;  /* 0x00000004ff057e24 */ /* 0x000fe2000f8e00ff */
[----:B------:R-:W-:Y:S02]  /*47a0*/  ULEA UR5, UR4, UR7, 0x2 ;  /* 0x0000000704057291 */ /* 0x000fe4000f8e10ff */
[----:B------:R-:W-:Y:S02]  /*47b0*/  UIADD3 UR4, UPT, UPT, UR4, 0x8, URZ ;  /* 0x0000000804047890 */ /* 0x000fe4000fffe0ff */
[----:B------:R-:W-:-:S05]  /*47c0*/  LEA R24, R5, R22, 0x2 ;  /* 0x0000001605187211 */ /* 0x000fca00078e10ff */
[----:B------:R-:W-:Y:S04]  /*47d0*/  LDS.128 R4, [UR5] ;  /* 0x00000005ff047984 */ /* 0x000fe80008000c00 */
[----:B------:R-:W0:Y:S04]  /*47e0*/  LDS.64 R12, [R24] ;  /* 0x00000000180c7984 */ /* 0x000e280000000a00 */
[----:B------:R-:W1:Y:S04]  /*47f0*/  LDS.64 R14, [R24+0x8] ;  /* 0x00000800180e7984 */ /* 0x000e680000000a00 */
[----:B------:R-:W-:Y:S04]  /*4800*/  LDS.128 R8, [UR5+0x10] ;  /* 0x00001005ff087984 */ /* 0x000fe80008000c00 */
[----:B------:R-:W2:Y:S04]  /*4810*/  LDS.64 R16, [R24+0x10] ;  /* 0x0000100018107984 */ /* 0x000ea80000000a00 */
[----:B------:R-:W3:Y:S01]  /*4820*/  LDS.64 R20, [R24+0x18] ;  /* 0x0000180018147984 */ /* 0x000ee20000000a00 */
[----:B0-----:R-:W-:-:S04]  /*4830*/  FFMA R4, R12, R4, R18 ;  /* 0x000000040c047223 */ /* 0x001fc80000000012 */
[----:B------:R-:W-:-:S04]  /*4840*/  FFMA R5, R13, R5, R4 ;  /* 0x000000050d057223 */ /* 0x000fc80000000004 */
[----:B-1----:R-:W-:-:S04]  /*4850*/  FFMA R6, R14, R6, R5 ;  /* 0x000000060e067223 */ /* 0x002fc80000000005 */
[----:B------:R-:W-:-:S04]  /*4860*/  FFMA R7, R15, R7, R6 ;  /* 0x000000070f077223 */ /* 0x000fc80000000006 */
[----:B--2---:R-:W-:-:S04]  /*4870*/  FFMA R8, R16, R8, R7 ;  /* 0x0000000810087223 */ /* 0x004fc80000000007 */
[----:B------:R-:W-:-:S04]  /*4880*/  FFMA R9, R17, R9, R8 ;  /* 0x0000000911097223 */ /* 0x000fc80000000008 */
[----:B---3--:R-:W-:-:S04]  /*4890*/  FFMA R10, R20, R10, R9 ;  /* 0x0000000a140a7223 */ /* 0x008fc80000000009 */
[----:B------:R-:W-:-:S07]  /*48a0*/  FFMA R18, R21, R11, R10 ;  /* 0x0000000b15127223 */ /* 0x000fce000000000a */
.L_x_485:
        /* <DEDUP_REMOVED lines=11> */
[----:B------:R-:W1:Y:S01]  /*4960*/  LDS.64 R8, [R22+0x8] ;  /* 0x0000080016087984 */ /* 0x000e620000000a00 */
[----:B0-----:R-:W-:-:S04]  /*4970*/  FFMA R4, R10, R4, R18 ;  /* 0x000000040a047223 */ /* 0x001fc80000000012 */
[----:B------:R-:W-:-:S04]  /*4980*/  FFMA R5, R11, R5, R4 ;  /* 0x000000050b057223 */ /* 0x000fc80000000004 */
[----:B-1----:R-:W-:-:S04]  /*4990*/  FFMA R6, R8, R6, R5 ;  /* 0x0000000608067223 */ /* 0x002fc80000000005 */
[----:B------:R-:W-:-:S07]  /*49a0*/  FFMA R18, R9, R7, R6 ;  /* 0x0000000709127223 */ /* 0x000fce0000000006 */
.L_x_486:
[----:B------:R-:W-:Y:S05]  /*49b0*/  @!P1 BRA `(.L_x_472) ;  /* 0x0000000c000c9947 */ /* 0x000fea0003800000 */
[----:B------:R-:W-:Y:S01]  /*49c0*/  ULEA UR4, UR4, UR7, 0x2 ;  /* 0x0000000704047291 */ /* 0x000fe2000f8e10ff */
[----:B------:R-:W-:Y:S01]  /*49d0*/  IMAD R31, R2, 0x8, R31 ;  /* 0x00000008021f7824 */ /* 0x000fe200078e021f */
[----:B------:R-:W-:-:S04]  /*49e0*/  IADD3 R4, PT, PT, -R23, 0x1, RZ ;  /* 0x0000000117047810 */ /* 0x000fc80007ffe1ff */
[----:B------:R-:W-:-:S03]  /*49f0*/  ISETP.NE.AND P0, PT, R4, RZ, PT ;  /* 0x000000ff0400720c */ /* 0x000fc60003f05270 */
[----:B------:R-:W-:Y:S04]  /*4a00*/  LDS R5, [R31+UR4] ;  /* 0x000000041f057984 */ /* 0x000fe80008000800 */
[----:B------:R-:W0:Y:S02]  /*4a10*/  LDS R2, [UR4] ;  /* 0x00000004ff027984 */ /* 0x000e240008000800 */
[----:B0-----:R-:W-:-:S04]  /*4a20*/  FFMA R18, R5, R2, R18 ;  /* 0x0000000205127223 */ /* 0x001fc80000000012 */
[----:B------:R-:W-:Y:S05]  /*4a30*/  @!P0 BRA `(.L_x_472) ;  /* 0x0000000800ec8947 */ /* 0x000fea0003800000 */
[----:B------:R-:W-:Y:S01]  /*4a40*/  MOV R2, R4 ;  /* 0x0000000400027202 */ /* 0x000fe20000000f00 */
[----:B------:R-:W-:-:S12]  /*4a50*/  UIADD3 UR4, UPT, UPT, UR4, 0x4, URZ ;  /* 0x0000000404047890 */ /* 0x000fd8000fffe0ff */
.L_x_487:
[----:B------:R-:W-:Y:S01]  /*4a60*/  LDS R5, [R31+UR4] ;  /* 0x000000041f057984 */ /* 0x000fe20008000800 */
[----:B------:R-:W-:-:S03]  /*4a70*/  VIADD R2, R2, 0x1 ;  /* 0x0000000102027836 */ /* 0x000fc60000000000 */
[----:B------:R-:W0:Y:S01]  /*4a80*/  LDS R4, [UR4] ;  /* 0x00000004ff047984 */ /* 0x000e220008000800 */
[----:B------:R-:W-:Y:S01]  /*4a90*/  UIADD3 UR4, UPT, UPT, UR4, 0x4, URZ ;  /* 0x0000000404047890 */ /* 0x000fe2000fffe0ff */
[----:B------:R-:W-:Y:S01]  /*4aa0*/  ISETP.NE.AND P0, PT, R2, RZ, PT ;  /* 0x000000ff0200720c */ /* 0x000fe20003f05270 */
[----:B0-----:R-:W-:-:S12]  /*4ab0*/  FFMA R18, R5, R4, R18 ;  /* 0x0000000405127223 */ /* 0x001fd80000000012 */
[----:B------:R-:W-:Y:S05]  /*4ac0*/  @P0 BRA `(.L_x_487) ;  /* 0xfffffffc00e40947 */ /* 0x000fea000383ffff */
[----:B------:R-:W-:Y:S05]  /*4ad0*/  BRA `(.L_x_472) ;  /* 0x0000000800c47947 */ /* 0x000fea0003800000 */
.L_x_477:
        /* <DEDUP_REMOVED lines=8> */
[----:B------:R-:W-:Y:S02]  /*4b60*/  HFMA2 R24, -RZ, RZ, 0, 0 ;  /* 0x00000000ff187431 */ /* 0x000fe400000001ff */
[----:B------:R-:W-:Y:S01]  /*4b70*/  IMAD.MOV.U32 R23, RZ, RZ, RZ ;  /* 0x000000ffff177224 */ /* 0x000fe200078e00ff */
[C---:B------:R-:W-:Y:S02]  /*4b80*/  ISETP.GE.U32.AND P0, PT, R6.reuse, 0xc, PT ;  /* 0x0000000c0600780c */ /* 0x040fe40003f06070 */
[----:B------:R-:W-:Y:S02]  /*4b90*/  CS2R R12, SRZ ;  /* 0x00000000000c7805 */ /* 0x000fe4000001ff00 */
        /* <DEDUP_REMOVED lines=13> */
.L_x_490:
[----:B------:R-:W-:Y:S01]  /*4c70*/  LDS R4, [R19+UR6+0x4] ;  /* 0x0000040613047984 */ /* 0x000fe20008000800 */
[----:B------:R-:W-:Y:S01]  /*4c80*/  VIADD R22, R22, 0x4 ;  /* 0x0000000416167836 */ /* 0x000fe20000000000 */
[----:B------:R-:W-:Y:S02]  /*4c90*/  UIADD3 UR5, UPT, UPT, UR5, 0x10, URZ ;  /* 0x0000001005057890 */ /* 0x000fe4000fffe0ff */
[----:B------:R-:W0:Y:S02]  /*4ca0*/  LDS.128 R8, [UR6] ;  /* 0x00000006ff087984 */ /* 0x000e240008000c00 */
[----:B------:R-:W-:Y:S02]  /*4cb0*/  ISETP.NE.AND P0, PT, R22, RZ, PT ;  /* 0x000000ff1600720c */ /* 0x000fe40003f05270 */
[----:B------:R-:W1:Y:S04]  /*4cc0*/  LDS.64 R16, [R19+UR6+0x8] ;  /* 0x0000080613107984 */ /* 0x000e680008000a00 */
[----:B------:R-:W2:Y:S01]  /*4cd0*/  LDS.64 R14, [R19+UR6+0x10] ;  /* 0x00001006130e7984 */ /* 0x000ea20008000a00 */
[----:B0-----:R-:W-:-:S03]  /*4ce0*/  FFMA R8, R4, R8, R13 ;  /* 0x0000000804087223 */ /* 0x001fc6000000000d */
[----:B------:R-:W0:Y:S01]  /*4cf0*/  LDS.128 R4, [UR6+0x10] ;  /* 0x00001006ff047984 */ /* 0x000e220008000c00 */
[----:B-1----:R-:W-:Y:S01]  /*4d00*/  FFMA R9, R9, R16, R12 ;  /* 0x0000001009097223 */ /* 0x002fe2000000000c */
[----:B------:R-:W-:Y:S02]  /*4d10*/  FFMA R23, R10, R17, R23 ;  /* 0x000000110a177223 */ /* 0x000fe40000000017 */
[----:B------:R-:W1:Y:S01]  /*4d20*/  LDS.64 R12, [R19+UR6+0x18] ;  /* 0x00001806130c7984 */ /* 0x000e620008000a00 */
[----:B--2---:R-:W-:-:S03]  /*4d30*/  FFMA R14, R11, R14, R24 ;  /* 0x0000000e0b0e7223 */ /* 0x004fc60000000018 */
[----:B------:R-:W2:Y:S01]  /*4d40*/  LDS.64 R16, [R19+UR6+0x20] ;  /* 0x0000200613107984 */ /* 0x000ea20008000a00 */
[----:B0-----:R-:W-:Y:S01]  /*4d50*/  FFMA R15, R15, R4, R8 ;  /* 0x000000040f0f7223 */ /* 0x001fe20000000008 */
[----:B-1----:R-:W-:Y:S01]  /*4d60*/  FFMA R24, R5, R12, R9 ;  /* 0x0000000c05187223 */ /* 0x002fe20000000009 */
[----:B------:R-:W-:Y:S01]  /*4d70*/  FFMA R23, R6, R13, R23 ;  /* 0x0000000d06177223 */ /* 0x000fe20000000017 */
[----:B------:R-:W0:Y:S01]  /*4d80*/  LDS.128 R8, [UR6+0x20] ;  /* 0x00002006ff087984 */ /* 0x000e220008000c00 */
[----:B--2---:R-:W-:-:S03]  /*4d90*/  FFMA R14, R7, R16, R14 ;  /* 0x00000010070e7223 */ /* 0x004fc6000000000e */
[----:B------:R-:W1:Y:S04]  /*4da0*/  LDS.64 R4, [R19+UR6+0x28] ;  /* 0x0000280613047984 */ /* 0x000e680008000a00 */
[----:B------:R-:W2:Y:S01]  /*4db0*/  LDS.64 R12, [R19+UR6+0x30] ;  /* 0x00003006130c7984 */ /* 0x000ea20008000a00 */
[----:B0-----:R-:W-:Y:S01]  /*4dc0*/  FFMA R16, R17, R8, R15 ;  /* 0x0000000811107223 */ /* 0x001fe2000000000f */
[----:B-1----:R-:W-:Y:S01]  /*4dd0*/  FFMA R24, R9, R4, R24 ;  /* 0x0000000409187223 */ /* 0x002fe20000000018 */
[----:B------:R-:W-:Y:S01]  /*4de0*/  FFMA R23, R10, R5, R23 ;  /* 0x000000050a177223 */ /* 0x000fe20000000017 */
[----:B------:R-:W-:Y:S01]  /*4df0*/  LDS.64 R8, [R19+UR6+0x38] ;  /* 0x0000380613087984 */ /* 0x000fe20008000a00 */
[----:B--2---:R-:W-:-:S03]  /*4e00*/  FFMA R14, R11, R12, R14 ;  /* 0x0000000c0b0e7223 */ /* 0x004fc6000000000e */
[----:B------:R-:W0:Y:S04]  /*4e10*/  LDS.128 R4, [UR6+0x30] ;  /* 0x00003006ff047984 */ /* 0x000e280008000c00 */
[----:B------:R-:W1:Y:S01]  /*4e20*/  LDS R10, [R19+UR6+0x40] ;  /* 0x00004006130a7984 */ /* 0x000e620008000800 */
[----:B------:R-:W-:Y:S01]  /*4e30*/  UIADD3 UR6, UPT, UPT, UR6, 0x40, URZ ;  /* 0x0000004006067890 */ /* 0x000fe2000fffe0ff */
[----:B0-----:R-:W-:Y:S01]  /*4e40*/  FFMA R12, R5, R8, R24 ;  /* 0x00000008050c7223 */ /* 0x001fe20000000018 */
[----:B------:R-:W-:Y:S01]  /*4e50*/  FFMA R13, R13, R4, R16 ;  /* 0x000000040d0d7223 */ /* 0x000fe20000000010 */
[----:B------:R-:W-:Y:S01]  /*4e60*/  FFMA R23, R6, R9, R23 ;  /* 0x0000000906177223 */ /* 0x000fe20000000017 */
[----:B-1----:R-:W-:Y:S01]  /*4e70*/  FFMA R24, R7, R10, R14 ;  /* 0x0000000a07187223 */ /* 0x002fe2000000000e */
[----:B------:R-:W-:Y:S07]  /*4e80*/  @P0 BRA `(.L_x_490) ;  /* 0xfffffffc00780947 */ /* 0x000fee000383ffff */
.L_x_489:
[----:B------:R-:W-:Y:S05]  /*4e90*/  @!P1 BRA `(.L_x_491) ;  /* 0x00000000003c9947 */ /* 0x000fea0003800000 */
[----:B------:R-:W-:Y:S01]  /*4ea0*/  IADD3 R21, PT, PT, -R21, RZ, RZ ;  /* 0x000000ff15157210 */ /* 0x000fe20007ffe1ff */
[----:B------:R-:W-:Y:S01]  /*4eb0*/  IMAD R14, R2, 0x8, R31 ;  /* 0x00000008020e7824 */ /* 0x000fe200078e021f */
[----:B------:R-:W-:-:S12]  /*4ec0*/  ULEA UR5, UR5, UR7, 0x2 ;  /* 0x0000000705057291 */ /* 0x000fd8000f8e10ff */
.L_x_492:
[----:B------:R-:W-:Y:S01]  /*4ed0*/  LDS R10, [R14+UR5+0x4] ;  /* 0x000004050e0a7984 */ /* 0x000fe20008000800 */
[----:B------:R-:W-:-:S03]  /*4ee0*/  IADD3 R21, PT, PT, R21, 0x1, RZ ;  /* 0x0000000115157810 */ /* 0x000fc60007ffe0ff */
[----:B------:R-:W0:Y:S01]  /*4ef0*/  LDS.128 R4, [UR5] ;  /* 0x00000005ff047984 */ /* 0x000e220008000c00 */
[----:B------:R-:W-:-:S03]  /*4f00*/  ISETP.NE.AND P0, PT, R21, RZ, PT ;  /* 0x000000ff1500720c */ /* 0x000fc60003f05270 */
[----:B------:R-:W1:Y:S04]  /*4f10*/  LDS.64 R8, [R14+UR5+0x8] ;  /* 0x000008050e087984 */ /* 0x000e680008000a00 */
[----:B------:R-:W2:Y:S01]  /*4f20*/  LDS R11, [R14+UR5+0x10] ;  /* 0x000010050e0b7984 */ /* 0x000ea20008000800 */
[----:B------:R-:W-:Y:S01]  /*4f30*/  UIADD3 UR5, UPT, UPT, UR5, 0x10, URZ ;  /* 0x0000001005057890 */ /* 0x000fe2000fffe0ff */
[----:B0-----:R-:W-:Y:S01]  /*4f40*/  FFMA R13, R10, R4, R13 ;  /* 0x000000040a0d7223 */ /* 0x001fe2000000000d */
[----:B-1----:R-:W-:Y:S01]  /*4f50*/  FFMA R12, R5, R8, R12 ;  /* 0x00000008050c7223 */ /* 0x002fe2000000000c */
[----:B------:R-:W-:Y:S01]  /*4f60*/  FFMA R23, R6, R9, R23 ;  /* 0x0000000906177223 */ /* 0x000fe20000000017 */
[----:B--2---:R-:W-:Y:S01]  /*4f70*/  FFMA R24, R7, R11, R24 ;  /* 0x0000000b07187223 */ /* 0x004fe20000000018 */
[----:B------:R-:W-:Y:S07]  /*4f80*/  @P0 BRA `(.L_x_492) ;  /* 0xfffffffc00d00947 */ /* 0x000fee000383ffff */
.L_x_491:
[----:B------:R-:W-:Y:S01]  /*4f90*/  FADD R12, R13, R12 ;  /* 0x0000000c0d0c7221 */ /* 0x000fe20000000000 */
[----:B------:R-:W-:-:S04]  /*4fa0*/  FADD R19, R23, R24 ;  /* 0x0000001817137221 */ /* 0x000fc80000000000 */
[----:B------:R-:W-:-:S07]  /*4fb0*/  FADD R19, R12, R19 ;  /* 0x000000130c137221 */ /* 0x000fce0000000000 */
.L_x_488:
        /* <DEDUP_REMOVED lines=13> */
.L_x_494:
[----:B------:R-:W-:Y:S01]  /*5090*/  LDS R14, [R22+UR5+-0x1c] ;  /* 0xffffe405160e7984 */ /* 0x000fe20008000800 */
[----:B------:R-:W-:Y:S01]  /*50a0*/  IADD3 R24, PT, PT, R24, 0x10, RZ ;  /* 0x0000001018187810 */ /* 0x000fe20007ffe0ff */
[----:B------:R-:W-:Y:S02]  /*50b0*/  UIADD3 UR4, UPT, UPT, UR4, 0x10, URZ ;  /* 0x0000001004047890 */ /* 0x000fe4000fffe0ff */
[----:B------:R-:W0:Y:S01]  /*50c0*/  LDS.128 R8, [UR5+-0x20] ;  /* 0xffffe005ff087984 */ /* 0x000e220008000c00 */
[----:B------:R-:W-:-:S03]  /*50d0*/  ISETP.NE.AND P0, PT, R24, RZ, PT ;  /* 0x000000ff1800720c */ /* 0x000fc60003f05270 */
[----:B------:R-:W1:Y:S04]  /*50e0*/  LDS.64 R12, [R22+UR5+-0x18] ;  /* 0xffffe805160c7984 */ /* 0x000e680008000a00 */
[----:B------:R-:W2:Y:S04]  /*50f0*/  LDS.64 R16, [R22+UR5+-0x10] ;  /* 0xfffff00516107984 */ /* 0x000ea80008000a00 */
[----:B------:R-:W3:Y:S01]  /*5100*/  LDS.128 R4, [UR5+-0x10] ;  /* 0xfffff005ff047984 */ /* 0x000ee20008000c00 */
[----:B0-----:R-:W-:-:S03]  /*5110*/  FFMA R19, R14, R8, R19 ;  /* 0x000000080e137223 */ /* 0x001fc60000000013 */
[----:B------:R-:W0:Y:S01]  /*5120*/  LDS.64 R14, [R22+UR5+-0x8] ;  /* 0xfffff805160e7984 */ /* 0x000e220008000a00 */
[----:B-1----:R-:W-:-:S04]  /*5130*/  FFMA R12, R12, R9, R19 ;  /* 0x000000090c0c7223 */ /* 0x002fc80000000013 */
[----:B------:R-:W-:Y:S02]  /*5140*/  FFMA R9, R13, R10, R12 ;  /* 0x0000000a0d097223 */ /* 0x000fe4000000000c */
[----:B------:R-:W1:Y:S02]  /*5150*/  LDS.64 R12, [R22+UR5] ;  /* 0x00000005160c7984 */ /* 0x000e640008000a00 */
[----:B--2---:R-:W-:Y:S02]  /*5160*/  FFMA R19, R16, R11, R9 ;  /* 0x0000000b10137223 */ /* 0x004fe40000000009 */
[----:B------:R-:W2:Y:S02]  /*5170*/  LDS.128 R8, [UR5] ;  /* 0x00000005ff087984 */ /* 0x000ea40008000c00 */
[----:B---3--:R-:W-:Y:S02]  /*5180*/  FFMA R19, R4, R17, R19 ;  /* 0x0000001104137223 */ /* 0x008fe40000000013 */
[----:B------:R-:W3:Y:S02]  /*5190*/  LDS.64 R16, [R22+UR5+0x8] ;  /* 0x0000080516107984 */ /* 0x000ee40008000a00 */
[----:B0-----:R-:W-:-:S04]  /*51a0*/  FFMA R14, R14, R5, R19 ;  /* 0x000000050e0e7223 */ /* 0x001fc80000000013 */
[----:B------:R-:W-:Y:S02]  /*51b0*/  FFMA R5, R15, R6, R14 ;  /* 0x000000060f057223 */ /* 0x000fe4000000000e */
[----:B------:R-:W0:Y:S02]  /*51c0*/  LDS.64 R14, [R22+UR5+0x10] ;  /* 0x00001005160e7984 */ /* 0x000e240008000a00 */
[----:B-1----:R-:W-:Y:S02]  /*51d0*/  FFMA R19, R12, R7, R5 ;  /* 0x000000070c137223 */ /* 0x002fe40000000005 */
[----:B------:R-:W1:Y:S02]  /*51e0*/  LDS.128 R4, [UR5+0x10] ;  /* 0x00001005ff047984 */ /* 0x000e640008000c00 */
[----:B--2---:R-:W-:Y:S02]  /*51f0*/  FFMA R19, R8, R13, R19 ;  /* 0x0000000d08137223 */ /* 0x004fe40000000013 */
[----:B------:R-:W2:Y:S02]  /*5200*/  LDS.64 R12, [R22+UR5+0x18] ;  /* 0x00001805160c7984 */ /* 0x000ea40008000a00 */
[----:B---3--:R-:W-:-:S02]  /*5210*/  FFMA R16, R16, R9, R19 ;  /* 0x0000000910107223 */ /* 0x008fc40000000013 */
[----:B------:R-:W3:Y:S01]  /*5220*/  LDS R8, [R22+UR5+0x20] ;  /* 0x0000200516087984 */ /* 0x000ee20008000800 */
[----:B------:R-:W-:Y:S01]  /*5230*/  UIADD3 UR5, UPT, UPT, UR5, 0x40, URZ ;  /* 0x0000004005057890 */ /* 0x000fe2000fffe0ff */
[----:B------:R-:W-:-:S04]  /*5240*/  FFMA R17, R17, R10, R16 ;  /* 0x0000000a11117223 */ /* 0x000fc80000000010 */
[----:B0-----:R-:W-:-:S04]  /*5250*/  FFMA R11, R14, R11, R17 ;  /* 0x0000000b0e0b7223 */ /* 0x001fc80000000011 */
[----:B-1----:R-:W-:-:S04]  /*5260*/  FFMA R11, R4, R15, R11 ;  /* 0x0000000f040b7223 */ /* 0x002fc8000000000b */
[----:B--2---:R-:W-:-:S04]  /*5270*/  FFMA R12, R12, R5, R11 ;  /* 0x000000050c0c7223 */ /* 0x004fc8000000000b */
[----:B------:R-:W-:-:S04]  /*5280*/  FFMA R13, R13, R6, R12 ;  /* 0x000000060d0d7223 */ /* 0x000fc8000000000c */
[----:B---3--:R-:W-:Y:S01]  /*5290*/  FFMA R19, R8, R7, R13 ;  /* 0x0000000708137223 */ /* 0x008fe2000000000d */
[----:B------:R-:W-:Y:S06]  /*52a0*/  @P0 BRA `(.L_x_494) ;  /* 0xfffffffc00780947 */ /* 0x000fec000383ffff */
.L_x_493:
        /* <DEDUP_REMOVED lines=10> */
[----:B------:R-:W0:Y:S04]  /*5350*/  LDS R24, [R23+0x4] ;  /* 0x0000040017187984 */ /* 0x000e280000000800 */
[----:B------:R-:W1:Y:S04]  /*5360*/  LDS.64 R12, [R23+0x8] ;  /* 0x00000800170c7984 */ /* 0x000e680000000a00 */
[----:B------:R-:W2:Y:S04]  /*5370*/  LDS.64 R14, [R23+0x10] ;  /* 0x00001000170e7984 */ /* 0x000ea80000000a00 */
[----:B------:R-:W3:Y:S04]  /*5380*/  LDS.128 R8, [UR5+0x10] ;  /* 0x00001005ff087984 */ /* 0x000ee80008000c00 */
[----:B------:R-:W4:Y:S04]  /*5390*/  LDS.64 R16, [R23+0x18] ;  /* 0x0000180017107984 */ /* 0x000f280000000a00 */
[----:B------:R-:W5:Y:S01]  /*53a0*/  LDS R22, [R23+0x20] ;  /* 0x0000200017167984 */ /* 0x000f620000000800 */
[----:B0-----:R-:W-:-:S04]  /*53b0*/  FFMA R19, R24, R4, R19 ;  /* 0x0000000418137223 */ /* 0x001fc80000000013 */
[----:B-1----:R-:W-:-:S04]  /*53c0*/  FFMA R12, R12, R5, R19 ;  /* 0x000000050c0c7223 */ /* 0x002fc80000000013 */
[----:B------:R-:W-:-:S04]  /*53d0*/  FFMA R13, R13, R6, R12 ;  /* 0x000000060d0d7223 */ /* 0x000fc8000000000c */
[----:B--2---:R-:W-:-:S04]  /*53e0*/  FFMA R7, R14, R7, R13 ;  /* 0x000000070e077223 */ /* 0x004fc8000000000d */
[----:B---3--:R-:W-:-:S04]  /*53f0*/  FFMA R7, R8, R15, R7 ;  /* 0x0000000f08077223 */ /* 0x008fc80000000007 */
[----:B----4-:R-:W-:-:S04]  /*5400*/  FFMA R16, R16, R9, R7 ;  /* 0x0000000910107223 */ /* 0x010fc80000000007 */
[----:B------:R-:W-:-:S04]  /*5410*/  FFMA R17, R17, R10, R16 ;  /* 0x0000000a11117223 */ /* 0x000fc80000000010 */
[----:B-----5:R-:W-:-:S07]  /*5420*/  FFMA R19, R22, R11, R17 ;  /* 0x0000000b16137223 */ /* 0x020fce0000000011 */
.L_x_495:
        /* <DEDUP_REMOVED lines=12> */
[----:B------:R-:W2:Y:S01]  /*54f0*/  LDS R11, [R20+0x10] ;  /* 0x00001000140b7984 */ /* 0x000ea20000000800 */
[----:B0-----:R-:W-:-:S04]  /*5500*/  FFMA R19, R10, R4, R19 ;  /* 0x000000040a137223 */ /* 0x001fc80000000013 */
[----:B-1----:R-:W-:-:S04]  /*5510*/  FFMA R8, R8, R5, R19 ;  /* 0x0000000508087223 */ /* 0x002fc80000000013 */
[----:B------:R-:W-:-:S04]  /*5520*/  FFMA R6, R9, R6, R8 ;  /* 0x0000000609067223 */ /* 0x000fc80000000008 */
[----:B--2---:R-:W-:-:S07]  /*5530*/  FFMA R19, R11, R7, R6 ;  /* 0x000000070b137223 */ /* 0x004fce0000000006 */
.L_x_496:
[----:B------:R-:W-:Y:S05]  /*5540*/  @!P1 BRA `(.L_x_472) ;  /* 0x0000000000289947 */ /* 0x000fea0003800000 */
[----:B------:R-:W-:Y:S01]  /*5550*/  IMAD R31, R2, 0x8, R31 ;  /* 0x00000008021f7824 */ /* 0x000fe200078e021f */
[----:B------:R-:W-:Y:S01]  /*5560*/  IADD3 R2, PT, PT, -R21, RZ, RZ ;  /* 0x000000ff15027210 */ /* 0x000fe20007ffe1ff */
[----:B------:R-:W-:-:S12]  /*5570*/  ULEA UR4, UR4, UR7, 0x2 ;  /* 0x0000000704047291 */ /* 0x000fd8000f8e10ff */
.L_x_497:
[----:B------:R-:W-:Y:S01]  /*5580*/  LDS R4, [R31+UR4+0x4] ;  /* 0x000004041f047984 */ /* 0x000fe20008000800 */
[----:B------:R-:W-:-:S03]  /*5590*/  VIADD R2, R2, 0x1 ;  /* 0x0000000102027836 */ /* 0x000fc60000000000 */
[----:B------:R-:W0:Y:S01]  /*55a0*/  LDS R5, [UR4] ;  /* 0x00000004ff057984 */ /* 0x000e220008000800 */
[----:B------:R-:W-:Y:S01]  /*55b0*/  UIADD3 UR4, UPT, UPT, UR4, 0x4, URZ ;  /* 0x0000000404047890 */ /* 0x000fe2000fffe0ff */
[----:B------:R-:W-:Y:S01]  /*55c0*/  ISETP.NE.AND P0, PT, R2, RZ, PT ;  /* 0x000000ff0200720c */ /* 0x000fe20003f05270 */
[----:B0-----:R-:W-:-:S12]  /*55d0*/  FFMA R19, R4, R5, R19 ;  /* 0x0000000504137223 */ /* 0x001fd80000000013 */
[----:B------:R-:W-:Y:S05]  /*55e0*/  @P0 BRA `(.L_x_497) ;  /* 0xfffffffc00e40947 */ /* 0x000fea000383ffff */
.L_x_472:
[----:B------:R-:W-:Y:S05]  /*55f0*/  BSYNC.RECONVERGENT B0 ;  /* 0x0000000000007941 */ /* 0x000fea0003800200 */
.L_x_465:
[----:B------:R-:W0:Y:S01]  /*5600*/  LDC.64 R4, c[0x0][0x3b0] ;  /* 0x0000ec00ff047b82 */ /* 0x000e220000000a00 */
[----:B------:R-:W-:Y:S01]  /*5610*/  IADD3 R7, PT, PT, R28, 0x1, RZ ;  /* 0x000000011c077810 */ /* 0x000fe20007ffe0ff */
[----:B------:R-:W-:-:S03]  /*5620*/  IMAD R3, R3, R0, R28 ;  /* 0x0000000003037224 */ /* 0x000fc600078e021c */
[----:B------:R-:W-:Y:S01]  /*5630*/  ISETP.GE.AND P0, PT, R7, R0, PT ;  /* 0x000000000700720c */ /* 0x000fe20003f06270 */
[----:B0-----:R-:W-:-:S05]  /*5640*/  IMAD.WIDE R2, R3, 0x4, R4 ;  /* 0x0000000403027825 */ /* 0x001fca00078e0204 */
[----:B------:R0:W-:Y:S07]  /*5650*/  STG.E desc[UR8][R2.64], R18 ;  /* 0x0000001202007986 */ /* 0x0001ee000c101908 */
[----:B------:R-:W-:Y:S05]  /*5660*/  @P0 EXIT ;  /* 0x000000000000094d */ /* 0x000fea0003800000 */
[----:B------:R-:W-:Y:S01]  /*5670*/  STG.E desc[UR8][R2.64+0x4], R19 ;  /* 0x0000041302007986 */ /* 0x000fe2000c101908 */
[----:B------:R-:W-:Y:S05]  /*5680*/  EXIT ;  /* 0x000000000000794d */ /* 0x000fea0003800000 */
.L_x_498:
        /* <DEDUP_REMOVED lines=15> */
.L_x_749:


//--------------------- .text.ehma_batch_tiled_f32_2x_tile256 --------------------------
	.section	.text.ehma_batch_tiled_f32_2x_tile256,"ax",@progbits
	.align	128
        .global         ehma_batch_tiled_f32_2x_tile256
        .type           ehma_batch_tiled_f32_2x_tile256,@function
        .size           ehma_batch_tiled_f32_2x_tile256,(.L_x_750 - ehma_batch_tiled_f32_2x_tile256)
        .other          ehma_batch_tiled_f32_2x_tile256,@"STO_CUDA_ENTRY STV_DEFAULT"
ehma_batch_tiled_f32_2x_tile256:
.text.ehma_batch_tiled_f32_2x_tile256:
        /* <DEDUP_REMOVED lines=54> */
.L_x_505:
        /* <DEDUP_REMOVED lines=10> */
.L_x_504:
[----:B------:R-:W-:Y:S05]  /*0400*/  BSYNC.RECONVERGENT B2 ;  /* 0x0000000000027941 */ /* 0x000fea0003800200 */
.L_x_503:
        /* <DEDUP_REMOVED lines=19> */
.L_x_508:
        /* <DEDUP_REMOVED lines=40> */
.L_x_507:
[----:B------:R-:W-:Y:S05]  /*07c0*/  BSYNC.RECONVERGENT B2 ;  /* 0x0000000000027941 */ /* 0x000fea0003800200 */
.L_x_506:
        /* <DEDUP_REMOVED lines=27> */
.L_x_510:
[----:B------:R-:W-:Y:S05]  /*0980*/  BSYNC.RECONVERGENT B2 ;  /* 0x0000000000027941 */ /* 0x000fea0003800200 */
.L_x_509:
        /* <DEDUP_REMOVED lines=10> */
.L_x_502:
[----:B------:R-:W-:Y:S05]  /*0a30*/  BSYNC.RECONVERGENT B0 ;  /* 0x0000000000007941 */ /* 0x000fea0003800200 */
.L_x_501:
        /* <DEDUP_REMOVED lines=26> */
.L_x_514:
        /* <DEDUP_REMOVED lines=20> */
.L_x_513:
        /* <DEDUP_REMOVED lines=14> */
.L_x_515:
[----:B------:R-:W-:-:S13]  /*0e00*/  ISETP.EQ.AND P1, PT, R12, RZ, PT ;  /* 0x000000ff0c00720c */ /* 0x000fda0003f22270 */
[----:B------:R-:W-:Y:S05]  /*0e10*/  @!P0 BRA P1, `(.L_x_511) ;  /* 0x00000008002c8947 */ /* 0x000fea0000800000 */
.L_x_512:
        /* <DEDUP_REMOVED lines=9> */
.L_x_500:
        /* <DEDUP_REMOVED lines=26> */
.L_x_518:
        /* <DEDUP_REMOVED lines=9> */
.L_x_517:
[----:B------:R-:W-:Y:S05]  /*10e0*/  BSYNC.RECONVERGENT B0 ;  /* 0x0000000000007941 */ /* 0x000fea0003800200 */
.L_x_516:
        /* <DEDUP_REMOVED lines=19> */
.L_x_521:
        /* <DEDUP_REMOVED lines=38> */
.L_x_520:
[----:B------:R-:W-:Y:S05]  /*1480*/  BSYNC.RECONVERGENT B0 ;  /* 0x0000000000007941 */ /* 0x000fea0003800200 */
.L_x_519:
        /* <DEDUP_REMOVED lines=25> */
.L_x_523:
[----:B------:R-:W-:Y:S05]  /*1620*/  BSYNC.RECONVERGENT B0 ;  /* 0x0000000000007941 */ /* 0x000fea0003800200 */
.L_x_522:
        /* <DEDUP_REMOVED lines=10> */
.L_x_511:
[----:B------:R-:W-:Y:S05]  /*16d0*/  BSYNC.RECONVERGENT B1 ;  /* 0x0000000000017941 */ /* 0x000fea0003800200 */
.L_x_499:
        /* <DEDUP_REMOVED lines=42> */
.L_x_531:
        /* <DEDUP_REMOVED lines=10> */
.L_x_530:
[----:B------:R-:W-:Y:S05]  /*1a20*/  BSYNC.RECONVERGENT B2 ;  /* 0x0000000000027941 */ /* 0x000fea0003800200 */
.L_x_529:
        /* <DEDUP_REMOVED lines=19> */
.L_x_534:
        /* <DEDUP_REMOVED lines=40> */
.L_x_533:
[----:B------:R-:W-:Y:S05]  /*1de0*/  BSYNC.RECONVERGENT B2 ;  /* 0x0000000000027941 */ /* 0x000fea0003800200 */
.L_x_532:
        /* <DEDUP_REMOVED lines=27> */
.L_x_536:
[----:B------:R-:W-:Y:S05]  /*1fa0*/  BSYNC.RECONVERGENT B2 ;  /* 0x0000000000027941 */ /* 0x000fea0003800200 */
.L_x_535:
        /* <DEDUP_REMOVED lines=10> */
.L_x_528:
[----:B------:R-:W-:Y:S05]  /*2050*/  BSYNC.RECONVERGENT B0 ;  /* 0x0000000000007941 */ /* 0x000fea0003800200 */
.L_x_527:
        /* <DEDUP_REMOVED lines=27> */
.L_x_540:
        /* <DEDUP_REMOVED lines=20> */
.L_x_539:
        /* <DEDUP_REMOVED lines=14> */
.L_x_541:
[----:B------:R-:W-:-:S13]  /*2430*/  ISETP.EQ.AND P1, PT, R2, RZ, PT ;  /* 0x000000ff0200720c */ /* 0x000fda0003f22270 */
[----:B------:R-:W-:Y:S05]  /*2440*/  @!P0 BRA P1, `(.L_x_537) ;  /* 0x0000000c00848947 */ /* 0x000fea0000800000 */
.L_x_538:
        /* <DEDUP_REMOVED lines=9> */
.L_x_526:
        /* <DEDUP_REMOVED lines=24> */
.L_x_544:
        /* <DEDUP_REMOVED lines=10> */
.L_x_543:
[----:B------:R-:W-:Y:S05]  /*2700*/  BSYNC.RECONVERGENT B0 ;  /* 0x0000000000007941 */ /* 0x000fea0003800200 */
.L_x_542:
        /* <DEDUP_REMOVED lines=19> */
.L_x_547:
        /* <DEDUP_REMOVED lines=38> */
.L_x_546:
[----:B------:R-:W-:Y:S05]  /*2aa0*/  BSYNC.RECONVERGENT B0 ;  /* 0x0000000000007941 */ /* 0x000fea0003800200 */
.L_x_545:
        /* <DEDUP_REMOVED lines=25> */
.L_x_549:
[----:B------:R-:W-:Y:S05]  /*2c40*/  BSYNC.RECONVERGENT B0 ;  /* 0x0000000000007941 */ /* 0x000fea0003800200 */
.L_x_548:
        /* <DEDUP_REMOVED lines=11> */
.L_x_525:
        /* <DEDUP_REMOVED lines=20> */
.L_x_553:
        /* <DEDUP_REMOVED lines=16> */
.L_x_552:
[----:B------:R-:W-:-:S07]  /*2f40*/  IADD3 R4, PT, PT, R6, -0x1, RZ ;  /* 0xffffffff06047810 */ /* 0x000fce0007ffe0ff */
.L_x_551:
[----:B------:R-:W-:Y:S05]  /*2f50*/  BSYNC.RECONVERGENT B0 ;  /* 0x0000000000007941 */ /* 0x000fea0003800200 */
.L_x_550:
        /* <DEDUP_REMOVED lines=10> */
.L_x_554:
        /* <DEDUP_REMOVED lines=38> */
.L_x_537:
[----:B------:R-:W-:Y:S05]  /*3260*/  BSYNC.RECONVERGENT B1 ;  /* 0x0000000000017941 */ /* 0x000fea0003800200 */
.L_x_524:
        /* <DEDUP_REMOVED lines=42> */
.L_x_559:
        /* <DEDUP_REMOVED lines=50> */
.L_x_558:
[----:B------:R-:W-:Y:S05]  /*3830*/  @!P1 BRA `(.L_x_560) ;  /* 0x00000000004c9947 */ /* 0x000fea0003800000 */
[----:B------:R-:W-:Y:S01]  /*3840*/  IADD3 R18, PT, PT, -R18, RZ, RZ ;  /* 0x000000ff12127210 */ /* 0x000fe20007ffe1ff */
[----:B------:R-:W-:Y:S01]  /*3850*/  IMAD R12, R2, 0x8, R31 ;  /* 0x00000008020c7824 */ /* 0x000fe200078e021f */
[----:B------:R-:W-:-:S12]  /*3860*/  ULEA UR5, UR5, UR7, 0x2 ;  /* 0x0000000705057291 */ /* 0x000fd8000f8e10ff */
.L_x_561:
        /* <DEDUP_REMOVED lines=16> */
.L_x_560:
[----:B------:R-:W-:Y:S01]  /*3970*/  FADD R16, R24, R16 ;  /* 0x0000001018107221 */ /* 0x000fe20000000000 */
[----:B------:R-:W-:Y:S01]  /*3980*/  FADD R19, R19, R23 ;  /* 0x0000001713137221 */ /* 0x000fe20000000000 */
[----:B------:R-:W-:Y:S01]  /*3990*/  FADD R17, R17, R21 ;  /* 0x0000001511117221 */ /* 0x000fe20000000000 */
[----:B------:R-:W-:Y:S02]  /*39a0*/  FADD R22, R25, R22 ;  /* 0x0000001619167221 */ /* 0x000fe40000000000 */
[----:B------:R-:W-:Y:S02]  /*39b0*/  FADD R18, R16, R19 ;  /* 0x0000001310127221 */ /* 0x000fe40000000000 */
[----:B------:R-:W-:-:S07]  /*39c0*/  FADD R19, R17, R22 ;  /* 0x0000001611137221 */ /* 0x000fce0000000000 */
.L_x_557:
        /* <DEDUP_REMOVED lines=13> */
.L_x_564:
        /* <DEDUP_REMOVED lines=30> */
.L_x_563:
        /* <DEDUP_REMOVED lines=22> */
.L_x_565:
        /* <DEDUP_REMOVED lines=16> */
.L_x_566:
        /* <DEDUP_REMOVED lines=9> */
.L_x_556:
        /* <DEDUP_REMOVED lines=28> */
.L_x_570:
        /* <DEDUP_REMOVED lines=33> */
.L_x_569:
[----:B------:R-:W-:Y:S05]  /*4340*/  @!P1 BRA `(.L_x_571) ;  /* 0x0000000000389947 */ /* 0x000fea0003800000 */
[----:B------:R-:W-:Y:S01]  /*4350*/  IADD3 R17, PT, PT, -R17, RZ, RZ ;  /* 0x000000ff11117210 */ /* 0x000fe20007ffe1ff */
[----:B------:R-:W-:Y:S01]  /*4360*/  IMAD R13, R2, 0x8, R31 ;  /* 0x00000008020d7824 */ /* 0x000fe200078e021f */
[----:B------:R-:W-:-:S12]  /*4370*/  ULEA UR5, UR5, UR7, 0x2 ;  /* 0x0000000705057291 */ /* 0x000fd8000f8e10ff */
.L_x_572:
        /* <DEDUP_REMOVED lines=11> */
.L_x_571:
[----:B------:R-:W-:Y:S01]  /*4430*/  FADD R18, R21, R23 ;  /* 0x0000001715127221 */ /* 0x000fe20000000000 */
[----:B------:R-:W-:-:S04]  /*4440*/  FADD R5, R12, R20 ;  /* 0x000000140c057221 */ /* 0x000fc80000000000 */
[----:B------:R-:W-:-:S07]  /*4450*/  FADD R18, R18, R5 ;  /* 0x0000000512127221 */ /* 0x000fce0000000000 */
.L_x_568:
        /* <DEDUP_REMOVED lines=13> */
.L_x_574:
        /* <DEDUP_REMOVED lines=33> */
.L_x_573:
        /* <DEDUP_REMOVED lines=23> */
.L_x_575:
        /* <DEDUP_REMOVED lines=16> */
.L_x_576:
        /* <DEDUP_REMOVED lines=11> */
.L_x_577:
        /* <DEDUP_REMOVED lines=8> */
.L_x_567:
        /* <DEDUP_REMOVED lines=25> */
.L_x_580:
        /* <DEDUP_REMOVED lines=34> */
.L_x_579:
[----:B------:R-:W-:Y:S05]  /*4e90*/  @!P1 BRA `(.L_x_581) ;  /* 0x00000000003c9947 */ /* 0x000fea0003800000 */
[----:B------:R-:W-:Y:S01]  /*4ea0*/  IADD3 R21, PT, PT, -R21, RZ, RZ ;  /* 0x000000ff15157210 */ /* 0x000fe20007ffe1ff */
[----:B------:R-:W-:Y:S01]  /*4eb0*/  IMAD R14, R2, 0x8, R31 ;  /* 0x00000008020e7824 */ /* 0x000fe200078e021f */
[----:B------:R-:W-:-:S12]  /*4ec0*/  ULEA UR5, UR5, UR7, 0x2 ;  /* 0x0000000705057291 */ /* 0x000fd8000f8e10ff */
.L_x_582:
        /* <DEDUP_REMOVED lines=12> */
.L_x_581:
[----:B------:R-:W-:Y:S01]  /*4f90*/  FADD R12, R13, R12 ;  /* 0x0000000c0d0c7221 */ /* 0x000fe20000000000 */
[----:B------:R-:W-:-:S04]  /*4fa0*/  FADD R19, R23, R24 ;  /* 0x0000001817137221 */ /* 0x000fc80000000000 */
[----:B------:R-:W-:-:S07]  /*4fb0*/  FADD R19, R12, R19 ;  /* 0x000000130c137221 */ /* 0x000fce0000000000 */
.L_x_578:
        /* <DEDUP_REMOVED lines=13> */
.L_x_584:
        /* <DEDUP_REMOVED lines=34> */
.L_x_583:
        /* <DEDUP_REMOVED lines=24> */
.L_x_585:
        /* <DEDUP_REMOVED lines=17> */
.L_x_586:
[----:B------:R-:W-:Y:S05]  /*5540*/  @!P1 BRA `(.L_x_562) ;  /* 0x0000000000289947 */ /* 0x000fea0003800000 */
[----:B------:R-:W-:Y:S01]  /*5550*/  IMAD R31, R2, 0x8, R31 ;  /* 0x00000008021f7824 */ /* 0x000fe200078e021f */
[----:B------:R-:W-:Y:S01]  /*5560*/  IADD3 R2, PT, PT, -R21, RZ, RZ ;  /* 0x000000ff15027210 */ /* 0x000fe20007ffe1ff */
[----:B------:R-:W-:-:S12]  /*5570*/  ULEA UR4, UR4, UR7, 0x2 ;  /* 0x0000000704047291 */ /* 0x000fd8000f8e10ff */
.L_x_587:
[----:B------:R-:W-:Y:S01]  /*5580*/  LDS R4, [R31+UR4+0x4] ;  /* 0x000004041f047984 */ /* 0x000fe20008000800 */
[----:B------:R-:W-:-:S03]  /*5590*/  VIADD R2, R2, 0x1 ;  /* 0x0000000102027836 */ /* 0x000fc60000000000 */
[----:B------:R-:W0:Y:S01]  /*55a0*/  LDS R5, [UR4] ;  /* 0x00000004ff057984 */ /* 0x000e220008000800 */
[----:B------:R-:W-:Y:S01]  /*55b0*/  UIADD3 UR4, UPT, UPT, UR4, 0x4, URZ ;  /* 0x0000000404047890 */ /* 0x000fe2000fffe0ff */
[----:B------:R-:W-:Y:S01]  /*55c0*/  ISETP.NE.AND P0, PT, R2, RZ, PT ;  /* 0x000000ff0200720c */ /* 0x000fe20003f05270 */
[----:B0-----:R-:W-:-:S12]  /*55d0*/  FFMA R19, R4, R5, R19 ;  /* 0x0000000504137223 */ /* 0x001fd80000000013 */
[----:B------:R-:W-:Y:S05]  /*55e0*/  @P0 BRA `(.L_x_587) ;  /* 0xfffffffc00e40947 */ /* 0x000fea000383ffff */
.L_x_562:
[----:B------:R-:W-:Y:S05]  /*55f0*/  BSYNC.RECONVERGENT B0 ;  /* 0x0000000000007941 */ /* 0x000fea0003800200 */
.L_x_555:
        /* <DEDUP_REMOVED lines=9> */
.L_x_588:
        /* <DEDUP_REMOVED lines=15> */
.L_x_750:


//--------------------- .text.ehma_batch_tiled_f32_2x_tile128 --------------------------
	.section	.text.ehma_batch_tiled_f32_2x_tile128,"ax",@progbits
	.align	128
        .global         ehma_batch_tiled_f32_2x_tile128
        .type           ehma_batch_tiled_f32_2x_tile128,@function
        .size           ehma_batch_tiled_f32_2x_tile128,(.L_x_751 - ehma_batch_tiled_f32_2x_tile128)
        .other          ehma_batch_tiled_f32_2x_tile128,@"STO_CUDA_ENTRY STV_DEFAULT"
ehma_batch_tiled_f32_2x_tile128:
.text.ehma_batch_tiled_f32_2x_tile128:
        /* <DEDUP_REMOVED lines=54> */
.L_x_595:
        /* <DEDUP_REMOVED lines=10> */
.L_x_594:
[----:B------:R-:W-:Y:S05]  /*0400*/  BSYNC.RECONVERGENT B2 ;  /* 0x0000000000027941 */ /* 0x000fea0003800200 */
.L_x_593:
        /* <DEDUP_REMOVED lines=19> */
.L_x_598:
        /* <DEDUP_REMOVED lines=40> */
.L_x_597:
[----:B------:R-:W-:Y:S05]  /*07c0*/  BSYNC.RECONVERGENT B2 ;  /* 0x0000000000027941 */ /* 0x000fea0003800200 */
.L_x_596:
        /* <DEDUP_REMOVED lines=27> */
.L_x_600:
[----:B------:R-:W-:Y:S05]  /*0980*/  BSYNC.RECONVERGENT B2 ;  /* 0x0000000000027941 */ /* 0x000fea0003800200 */
.L_x_599:
        /* <DEDUP_REMOVED lines=10> */
.L_x_592:
[----:B------:R-:W-:Y:S05]  /*0a30*/  BSYNC.RECONVERGENT B0 ;  /* 0x0000000000007941 */ /* 0x000fea0003800200 */
.L_x_591:
        /* <DEDUP_REMOVED lines=26> */
.L_x_604:
        /* <DEDUP_REMOVED lines=20> */
.L_x_603:
        /* <DEDUP_REMOVED lines=14> */
.L_x_605:
[----:B------:R-:W-:-:S13]  /*0e00*/  ISETP.EQ.AND P1, PT, R12, RZ, PT ;  /* 0x000000ff0c00720c */ /* 0x000fda0003f22270 */
[----:B------:R-:W-:Y:S05]  /*0e10*/  @!P0 BRA P1, `(.L_x_601) ;  /* 0x00000008002c8947 */ /* 0x000fea0000800000 */
.L_x_602:
        /* <DEDUP_REMOVED lines=9> */
.L_x_590:
        /* <DEDUP_REMOVED lines=26> */
.L_x_608:
        /* <DEDUP_REMOVED lines=9> */
.L_x_607:
[----:B------:R-:W-:Y:S05]  /*10e0*/  BSYNC.RECONVERGENT B0 ;  /* 0x0000000000007941 */ /* 0x000fea0003800200 */
.L_x_606:
        /* <DEDUP_REMOVED lines=19> */
.L_x_611:
        /* <DEDUP_REMOVED lines=38> */
.L_x_610:
[----:B------:R-:W-:Y:S05]  /*1480*/  BSYNC.RECONVERGENT B0 ;  /* 0x0000000000007941 */ /* 0x000fea0003800200 */
.L_x_609:
        /* <DEDUP_REMOVED lines=25> */
.L_x_613:
[----:B------:R-:W-:Y:S05]  /*1620*/  BSYNC.RECONVERGENT B0 ;  /* 0x0000000000007941 */ /* 0x000fea0003800200 */
.L_x_612:
        /* <DEDUP_REMOVED lines=10> */
.L_x_601:
[----:B------:R-:W-:Y:S05]  /*16d0*/  BSYNC.RECONVERGENT B1 ;  /* 0x0000000000017941 */ /* 0x000fea0003800200 */
.L_x_589:
        /* <DEDUP_REMOVED lines=42> */
.L_x_621:
        /* <DEDUP_REMOVED lines=10> */
.L_x_620:
[----:B------:R-:W-:Y:S05]  /*1a20*/  BSYNC.RECONVERGENT B2 ;  /* 0x0000000000027941 */ /* 0x000fea0003800200 */
.L_x_619:
        /* <DEDUP_REMOVED lines=19> */
.L_x_624:
        /* <DEDUP_REMOVED lines=40> */
.L_x_623:
[----:B------:R-:W-:Y:S05]  /*1de0*/  BSYNC.RECONVERGENT B2 ;  /* 0x0000000000027941 */ /* 0x000fea0003800200 */
.L_x_622:
        /* <DEDUP_REMOVED lines=27> */
.L_x_626:
[----:B------:R-:W-:Y:S05]  /*1fa0*/  BSYNC.RECONVERGENT B2 ;  /* 0x0000000000027941 */ /* 0x000fea0003800200 */
.L_x_625:
        /* <DEDUP_REMOVED lines=10> */
.L_x_618:
[----:B------:R-:W-:Y:S05]  /*2050*/  BSYNC.RECONVERGENT B0 ;  /* 0x0000000000007941 */ /* 0x000fea0003800200 */
.L_x_617:
        /* <DEDUP_REMOVED lines=27> */
.L_x_630:
        /* <DEDUP_REMOVED lines=20> */
.L_x_629:
        /* <DEDUP_REMOVED lines=14> */
.L_x_631:
[----:B------:R-:W-:-:S13]  /*2430*/  ISETP.EQ.AND P1, PT, R2, RZ, PT ;  /* 0x000000ff0200720c */ /* 0x000fda0003f22270 */
[----:B------:R-:W-:Y:S05]  /*2440*/  @!P0 BRA P1, `(.L_x_627) ;  /* 0x0000000c00848947 */ /* 0x000fea0000800000 */
.L_x_628:
        /* <DEDUP_REMOVED lines=9> */
.L_x_616:
        /* <DEDUP_REMOVED lines=24> */
.L_x_634:
        /* <DEDUP_REMOVED lines=10> */
.L_x_633:
[----:B------:R-:W-:Y:S05]  /*2700*/  BSYNC.RECONVERGENT B0 ;  /* 0x0000000000007941 */ /* 0x000fea0003800200 */
.L_x_632:
        /* <DEDUP_REMOVED lines=19> */
.L_x_637:
        /* <DEDUP_REMOVED lines=38> */
.L_x_636:
[----:B------:R-:W-:Y:S05]  /*2aa0*/  BSYNC.RECONVERGENT B0 ;  /* 0x0000000000007941 */ /* 0x000fea0003800200 */
.L_x_635:
        /* <DEDUP_REMOVED lines=25> */
.L_x_639:
[----:B------:R-:W-:Y:S05]  /*2c40*/  BSYNC.RECONVERGENT B0 ;  /* 0x0000000000007941 */ /* 0x000fea0003800200 */
.L_x_638:
        /* <DEDUP_REMOVED lines=11> */
.L_x_615:
        /* <DEDUP_REMOVED lines=20> */
.L_x_643:
        /* <DEDUP_REMOVED lines=16> */
.L_x_642:
[----:B------:R-:W-:-:S07]  /*2f40*/  IADD3 R4, PT, PT, R6, -0x1, RZ ;  /* 0xffffffff06047810 */ /* 0x000fce0007ffe0ff */
.L_x_641:
[----:B------:R-:W-:Y:S05]  /*2f50*/  BSYNC.RECONVERGENT B0 ;  /* 0x0000000000007941 */ /* 0x000fea0003800200 */
.L_x_640:
        /* <DEDUP_REMOVED lines=10> */
.L_x_644:
        /* <DEDUP_REMOVED lines=38> */
.L_x_627:
[----:B------:R-:W-:Y:S05]  /*3260*/  BSYNC.RECONVERGENT B1 ;  /* 0x0000000000017941 */ /* 0x000fea0003800200 */
.L_x_614:
        /* <DEDUP_REMOVED lines=42> */
.L_x_649:
        /* <DEDUP_REMOVED lines=50> */
.L_x_648:
[----:B------:R-:W-:Y:S05]  /*3830*/  @!P1 BRA `(.L_x_650) ;  /* 0x00000000004c9947 */ /* 0x000fea0003800000 */
[----:B------:R-:W-:Y:S01]  /*3840*/  IADD3 R18, PT, PT, -R18, RZ, RZ ;  /* 0x000000ff12127210 */ /* 0x000fe20007ffe1ff */
[----:B------:R-:W-:Y:S01]  /*3850*/  IMAD R12, R2, 0x8, R31 ;  /* 0x00000008020c7824 */ /* 0x000fe200078e021f */
[----:B------:R-:W-:-:S12]  /*3860*/  ULEA UR5, UR5, UR7, 0x2 ;  /* 0x0000000705057291 */ /* 0x000fd8000f8e10ff */
.L_x_651:
        /* <DEDUP_REMOVED lines=16> */
.L_x_650:
[----:B------:R-:W-:Y:S01]  /*3970*/  FADD R16, R24, R16 ;  /* 0x0000001018107221 */ /* 0x000fe20000000000 */
[----:B------:R-:W-:Y:S01]  /*3980*/  FADD R19, R19, R23 ;  /* 0x0000001713137221 */ /* 0x000fe20000000000 */
[----:B------:R-:W-:Y:S01]  /*3990*/  FADD R17, R17, R21 ;  /* 0x0000001511117221 */ /* 0x000fe20000000000 */
[----:B------:R-:W-:Y:S02]  /*39a0*/  FADD R22, R25, R22 ;  /* 0x0000001619167221 */ /* 0x000fe40000000000 */
[----:B------:R-:W-:Y:S02]  /*39b0*/  FADD R18, R16, R19 ;  /* 0x0000001310127221 */ /* 0x000fe40000000000 */
[----:B------:R-:W-:-:S07]  /*39c0*/  FADD R19, R17, R22 ;  /* 0x0000001611137221 */ /* 0x000fce0000000000 */
.L_x_647:
        /* <DEDUP_REMOVED lines=13> */
.L_x_654:
        /* <DEDUP_REMOVED lines=30> */
.L_x_653:
        /* <DEDUP_REMOVED lines=22> */
.L_x_655:
        /* <DEDUP_REMOVED lines=16> */
.L_x_656:
        /* <DEDUP_REMOVED lines=9> */
.L_x_646:
        /* <DEDUP_REMOVED lines=28> */
.L_x_660:
        /* <DEDUP_REMOVED lines=33> */
.L_x_659:
[----:B------:R-:W-:Y:S05]  /*4340*/  @!P1 BRA `(.L_x_661) ;  /* 0x0000000000389947 */ /* 0x000fea0003800000 */
[----:B------:R-:W-:Y:S01]  /*4350*/  IADD3 R17, PT, PT, -R17, RZ, RZ ;  /* 0x000000ff11117210 */ /* 0x000fe20007ffe1ff */
[----:B------:R-:W-:Y:S01]  /*4360*/  IMAD R13, R2, 0x8, R31 ;  /* 0x00000008020d7824 */ /* 0x000fe200078e021f */
[----:B------:R-:W-:-:S12]  /*4370*/  ULEA UR5, UR5, UR7, 0x2 ;  /* 0x0000000705057291 */ /* 0x000fd8000f8e10ff */
.L_x_662:
        /* <DEDUP_REMOVED lines=11> */
.L_x_661:
[----:B------:R-:W-:Y:S01]  /*4430*/  FADD R18, R21, R23 ;  /* 0x0000001715127221 */ /* 0x000fe20000000000 */
[----:B------:R-:W-:-:S04]  /*4440*/  FADD R5, R12, R20 ;  /* 0x000000140c057221 */ /* 0x000fc80000000000 */
[----:B------:R-:W-:-:S07]  /*4450*/  FADD R18, R18, R5 ;  /* 0x0000000512127221 */ /* 0x000fce0000000000 */
.L_x_658:
        /* <DEDUP_REMOVED lines=13> */
.L_x_664:
        /* <DEDUP_REMOVED lines=33> */
.L_x_663:
        /* <DEDUP_REMOVED lines=23> */
.L_x_665:
        /* <DEDUP_REMOVED lines=16> */
.L_x_666:
        /* <DEDUP_REMOVED lines=11> */
.L_x_667:
        /* <DEDUP_REMOVED lines=8> */
.L_x_657:
        /* <DEDUP_REMOVED lines=25> */
.L_x_670:
        /* <DEDUP_REMOVED lines=34> */
.L_x_669:
[----:B------:R-:W-:Y:S05]  /*4e90*/  @!P1 BRA `(.L_x_671) ;  /* 0x00000000003c9947 */ /* 0x000fea0003800000 */
[----:B------:R-:W-:Y:S01]  /*4ea0*/  IADD3 R21, PT, PT, -R21, RZ, RZ ;  /* 0x000000ff15157210 */ /* 0x000fe20007ffe1ff */
[----:B------:R-:W-:Y:S01]  /*4eb0*/  IMAD R14, R2, 0x8, R31 ;  /* 0x00000008020e7824 */ /* 0x000fe200078e021f */
[----:B------:R-:W-:-:S12]  /*4ec0*/  ULEA UR5, UR5, UR7, 0x2 ;  /* 0x0000000705057291 */ /* 0x000fd8000f8e10ff */
.L_x_672:
        /* <DEDUP_REMOVED lines=12> */
.L_x_671:
[----:B------:R-:W-:Y:S01]  /*4f90*/  FADD R12, R13, R12 ;  /* 0x0000000c0d0c7221 */ /* 0x000fe20000000000 */
[----:B------:R-:W-:-:S04]  /*4fa0*/  FADD R19, R23, R24 ;  /* 0x0000001817137221 */ /* 0x000fc80000000000 */
[----:B------:R-:W-:-:S07]  /*4fb0*/  FADD R19, R12, R19 ;  /* 0x000000130c137221 */ /* 0x000fce0000000000 */
.L_x_668:
        /* <DEDUP_REMOVED lines=13> */
.L_x_674:
        /* <DEDUP_REMOVED lines=34> */
.L_x_673:
        /* <DEDUP_REMOVED lines=24> */
.L_x_675:
        /* <DEDUP_REMOVED lines=17> */
.L_x_676:
[----:B------:R-:W-:Y:S05]  /*5540*/  @!P1 BRA `(.L_x_652) ;  /* 0x0000000000289947 */ /* 0x000fea0003800000 */
[----:B------:R-:W-:Y:S01]  /*5550*/  IMAD R31, R2, 0x8, R31 ;  /* 0x00000008021f7824 */ /* 0x000fe200078e021f */
[----:B------:R-:W-:Y:S01]  /*5560*/  IADD3 R2, PT, PT, -R21, RZ, RZ ;  /* 0x000000ff15027210 */ /* 0x000fe20007ffe1ff */
[----:B------:R-:W-:-:S12]  /*5570*/  ULEA UR4, UR4, UR7, 0x2 ;  /* 0x0000000704047291 */ /* 0x000fd8000f8e10ff */
.L_x_677:
[----:B------:R-:W-:Y:S01]  /*5580*/  LDS R4, [R31+UR4+0x4] ;  /* 0x000004041f047984 */ /* 0x000fe20008000800 */
[----:B------:R-:W-:-:S03]  /*5590*/  VIADD R2, R2, 0x1 ;  /* 0x0000000102027836 */ /* 0x000fc60000000000 */
[----:B------:R-:W0:Y:S01]  /*55a0*/  LDS R5, [UR4] ;  /* 0x00000004ff057984 */ /* 0x000e220008000800 */
[----:B------:R-:W-:Y:S01]  /*55b0*/  UIADD3 UR4, UPT, UPT, UR4, 0x4, URZ ;  /* 0x0000000404047890 */ /* 0x000fe2000fffe0ff */
[----:B------:R-:W-:Y:S01]  /*55c0*/  ISETP.NE.AND P0, PT, R2, RZ, PT ;  /* 0x000000ff0200720c */ /* 0x000fe20003f05270 */
[----:B0-----:R-:W-:-:S12]  /*55d0*/  FFMA R19, R4, R5, R19 ;  /* 0x0000000504137223 */ /* 0x001fd80000000013 */
[----:B------:R-:W-:Y:S05]  /*55e0*/  @P0 BRA `(.L_x_677) ;  /* 0xfffffffc00e40947 */ /* 0x000fea000383ffff */
.L_x_652:
[----:B------:R-:W-:Y:S05]  /*55f0*/  BSYNC.RECONVERGENT B0 ;  /* 0x0000000000007941 */ /* 0x000fea0003800200 */
.L_x_645:
        /* <DEDUP_REMOVED lines=9> */
.L_x_678:
        /* <DEDUP_REMOVED lines=15> */
.L_x_751:


//--------------------- .text.ehma_multi_series_one_param_f32 --------------------------
	.section	.text.ehma_multi_series_one_param_f32,"ax",@progbits
	.align	128
        .global         ehma_multi_series_one_param_f32
        .type           ehma_multi_series_one_param_f32,@function
        .size           ehma_multi_series_one_param_f32,(.L_x_752 - ehma_multi_series_one_param_f32)
        .other          ehma_multi_series_one_param_f32,@"STO_CUDA_ENTRY STV_DEFAULT"
ehma_multi_series_one_param_f32:
.text.ehma_multi_series_one_param_f32:
[----:B------:R-:W-:Y:S01]  /*0000*/  LDC R1, c[0x0][0x37c] ;  /* 0x0000df00ff017b82 */ /* 0x000fe20000000800 */
[----:B------:R-:W0:Y:S07]  /*0010*/  S2R R13, SR_TID.X ;  /* 0x00000000000d7919 */ /* 0x000e2e0000002100 */
[----:B------:R-:W0:Y:S01]  /*0020*/  LDC R4, c[0x0][0x390] ;  /* 0x0000e400ff047b82 */ /* 0x000e220000000800 */
[----:B------:R-:W1:Y:S01]  /*0030*/  LDCU.64 UR8, c[0x0][0x358] ;  /* 0x00006b00ff0877ac */ /* 0x000e620008000a00 */
[----:B------:R-:W-:Y:S01]  /*0040*/  BSSY.RECONVERGENT B0, `(.L_x_679) ;  /* 0x0000011000007945 */ /* 0x000fe20003800200 */
[----:B------:R-:W2:Y:S01]  /*0050*/  S2R R0, SR_CTAID.Y ;  /* 0x0000000000007919 */ /* 0x000ea20000002600 */
[----:B0-----:R-:W-:-:S13]  /*0060*/  ISETP.GE.AND P0, PT, R13, R4, PT ;  /* 0x000000040d00720c */ /* 0x001fda0003f06270 */
[----:B-12---:R-:W-:Y:S05]  /*0070*/  @P0 BRA `(.L_x_680) ;  /* 0x0000000000340947 */ /* 0x006fea0003800000 */
[----:B------:R-:W0:Y:S01]  /*0080*/  S2R R5, SR_CgaCtaId ;  /* 0x0000000000057919 */ /* 0x000e220000008800 */
[----:B------:R-:W1:Y:S01]  /*0090*/  LDC R8, c[0x0][0x360] ;  /* 0x0000d800ff087b82 */ /* 0x000e620000000800 */
[----:B------:R-:W-:Y:S02]  /*00a0*/  MOV R2, 0x400 ;  /* 0x0000040000027802 */ /* 0x000fe40000000f00 */
[----:B------:R-:W-:-:S05]  /*00b0*/  MOV R9, R13 ;  /* 0x0000000d00097202 */ /* 0x000fca0000000f00 */
[----:B------:R-:W2:Y:S01]  /*00c0*/  LDC.64 R6, c[0x0][0x388] ;  /* 0x0000e200ff067b82 */ /* 0x000ea20000000a00 */
[----:B0-----:R-:W-:-:S07]  /*00d0*/  LEA R5, R5, R2, 0x18 ;  /* 0x0000000205057211 */ /* 0x001fce00078ec0ff */
.L_x_681:
[----:B0-2---:R-:W-:-:S06]  /*00e0*/  IMAD.WIDE R2, R9, 0x4, R6 ;  /* 0x0000000409027825 */ /* 0x005fcc00078e0206 */
[----:B------:R-:W2:Y:S01]  /*00f0*/  LDG.E.CONSTANT R2, desc[UR8][R2.64] ;  /* 0x0000000802027981 */ /* 0x000ea2000c1e9900 */
[----:B------:R-:W-:Y:S02]  /*0100*/  LEA R11, R9, R5, 0x2 ;  /* 0x00000005090b7211 */ /* 0x000fe400078e10ff */
[----:B-1----:R-:W-:-:S04]  /*0110*/  IADD3 R9, PT, PT, R8, R9, RZ ;  /* 0x0000000908097210 */ /* 0x002fc80007ffe0ff */
[----:B------:R-:W-:Y:S01]  /*0120*/  ISETP.GE.AND P0, PT, R9, R4, PT ;  /* 0x000000040900720c */ /* 0x000fe20003f06270 */
[----:B--2---:R0:W-:-:S12]  /*0130*/  STS [R11], R2 ;  /* 0x000000020b007388 */ /* 0x0041d80000000800 */
[----:B------:R-:W-:Y:S05]  /*0140*/  @!P0 BRA `(.L_x_681) ;  /* 0xfffffffc00e48947 */ /* 0x000fea000383ffff */
.L_x_680:
[----:B------:R-:W-:Y:S05]  /*0150*/  BSYNC.RECONVERGENT B0 ;  /* 0x0000000000007941 */ /* 0x000fea0003800200 */
.L_x_679:
[----:B------:R-:W1:Y:S01]  /*0160*/  LDCU UR4, c[0x0][0x394] ;  /* 0x00007280ff0477ac */ /* 0x000e620008000800 */
[----:B------:R-:W-:Y:S01]  /*0170*/  BAR.SYNC.DEFER_BLOCKING 0x0 ;  /* 0x0000000000007b1d */ /* 0x000fe20000010000 */
[----:B-1----:R-:W-:-:S13]  /*0180*/  ISETP.GE.AND P0, PT, R0, UR4, PT ;  /* 0x0000000400007c0c */ /* 0x002fda000bf06270 */
[----:B------:R-:W-:Y:S05]  /*0190*/  @P0 EXIT ;  /* 0x000000000000094d */ /* 0x000fea0003800000 */
[----:B------:R-:W1:Y:S01]  /*01a0*/  S2UR UR4, SR_CTAID.X ;  /* 0x00000000000479c3 */ /* 0x000e620000002500 */
[----:B------:R-:W2:Y:S07]  /*01b0*/  LDCU UR6, c[0x0][0x398] ;  /* 0x00007300ff0677ac */ /* 0x000eae0008000800 */
[----:B------:R-:W1:Y:S01]  /*01c0*/  LDC R6, c[0x0][0x360] ;  /* 0x0000d800ff067b82 */ /* 0x000e620000000800 */
[----:B------:R-:W3:Y:S01]  /*01d0*/  LDCU UR5, c[0x0][0x370] ;  /* 0x00006e00ff0577ac */ /* 0x000ee20008000800 */
[----:B-1----:R-:W-:-:S02]  /*01e0*/  IMAD R5, R6, UR4, R13 ;  /* 0x0000000406057c24 */ /* 0x002fc4000f8e020d */
[----:B---3--:R-:W-:-:S03]  /*01f0*/  IMAD R6, R6, UR5, RZ ;  /* 0x0000000506067c24 */ /* 0x008fc6000f8e02ff */
[----:B--2---:R-:W-:-:S13]  /*0200*/  ISETP.GE.AND P0, PT, R5, UR6, PT ;  /* 0x0000000605007c0c */ /* 0x004fda000bf06270 */
[----:B------:R-:W-:Y:S05]  /*0210*/  @P0 EXIT ;  /* 0x000000000000094d */ /* 0x000fea0003800000 */
[----:B0-----:R-:W0:Y:S02]  /*0220*/  LDC.64 R2, c[0x0][0x3a0] ;  /* 0x0000e800ff027b82 */ /* 0x001e240000000a00 */
[----:B0-----:R-:W-:-:S06]  /*0230*/  IMAD.WIDE.U32 R2, R0, 0x4, R2 ;  /* 0x0000000400027825 */ /* 0x001fcc00078e0002 */
[----:B------:R-:W2:Y:S01]  /*0240*/  LDG.E.CONSTANT R3, desc[UR8][R2.64] ;  /* 0x0000000802037981 */ /* 0x000ea2000c1e9900 */
[----:B------:R-:W-:Y:S02]  /*0250*/  ISETP.GE.AND P0, PT, R4, 0x4, PT ;  /* 0x000000040400780c */ /* 0x000fe40003f06270 */
[----:B--2---:R-:W-:-:S11]  /*0260*/  IADD3 R7, PT, PT, R3, -0x1, R4 ;  /* 0xffffffff03077810 */ /* 0x004fd60007ffe004 */
[----:B------:R-:W-:Y:S05]  /*0270*/  @!P0 BRA `(.L_x_682) ;  /* 0x0000001000fc8947 */ /* 0x000fea0003800000 */
[C---:B------:R-:W-:Y:S02]  /*0280*/  IADD3 R2, PT, PT, R4.reuse, -0x4, RZ ;  /* 0xfffffffc04027810 */ /* 0x040fe40007ffe0ff */
[----:B------:R-:W-:-:S07]  /*0290*/  LOP3.LUT R3, R4, 0x3, RZ, 0xc0, !PT ;  /* 0x0000000304037812 */ /* 0x000fce00078ec0ff */
.L_x_694:
[----:B0-----:R-:W0:Y:S01]  /*02a0*/  LDC R4, c[0x0][0x394] ;  /* 0x0000e500ff047b82 */ /* 0x001e220000000800 */
[C---:B------:R-:W-:Y:S01]  /*02b0*/  ISETP.GE.AND P0, PT, R5.reuse, R7, PT ;  /* 0x000000070500720c */ /* 0x040fe20003f06270 */
[----:B------:R-:W-:Y:S01]  /*02c0*/  BSSY.RECONVERGENT B0, `(.L_x_683) ;  /* 0x0000135000007945 */ /* 0x000fe20003800200 */
[----:B0-----:R-:W-:-:S11]  /*02d0*/  IMAD R13, R5, R4, R0 ;  /* 0x00000004050d7224 */ /* 0x001fd600078e0200 */
[----:B-1----:R-:W-:Y:S05]  /*02e0*/  @!P0 BRA `(.L_x_684) ;  /* 0x0000001000b88947 */ /* 0x002fea0003800000 */
[----:B------:R-:W0:Y:S01]  /*02f0*/  LDC R17, c[0x0][0x390] ;  /* 0x0000e400ff117b82 */ /* 0x000e220000000800 */
[----:B------:R-:W-:Y:S01]  /*0300*/  ISETP.GE.U32.AND P0, PT, R2, 0xc, PT ;  /* 0x0000000c0200780c */ /* 0x000fe20003f06070 */
[----:B------:R-:W-:Y:S01]  /*0310*/  UMOV UR4, URZ ;  /* 0x000000ff00047c82 */ /* 0x000fe20008000000 */
[----:B------:R-:W-:Y:S01]  /*0320*/  HFMA2 R23, -RZ, RZ, 0, 0 ;  /* 0x00000000ff177431 */ /* 0x000fe200000001ff */
[----:B------:R-:W-:Y:S02]  /*0330*/  MOV R20, RZ ;  /* 0x000000ff00147202 */ /* 0x000fe40000000f00 */
[----:B------:R-:W-:Y:S02]  /*0340*/  CS2R R18, SRZ ;  /* 0x0000000000127805 */ /* 0x000fe4000001ff00 */
[----:B0-----:R-:W-:-:S06]  /*0350*/  IADD3 R16, PT, PT, R5, 0x1, -R17 ;  /* 0x0000000105107810 */ /* 0x001fcc0007ffe811 */
[----:B------:R-:W-:Y:S05]  /*0360*/  @!P0 BRA `(.L_x_685) ;  /* 0x0000000400148947 */ /* 0x000fea0003800000 */
[----:B------:R-:W0:Y:S01]  /*0370*/  S2UR UR5, SR_CgaCtaId ;  /* 0x00000000000579c3 */ /* 0x000e220000008800 */
[----:B------:R-:W-:Y:S01]  /*0380*/  LEA.HI R8, R2, 0x1, RZ, 0x1e ;  /* 0x0000000102087811 */ /* 0x000fe200078ff0ff */
[----:B------:R-:W-:Y:S01]  /*0390*/  UMOV UR4, 0x400 ;  /* 0x0000040000047882 */ /* 0x000fe20000000000 */
[----:B------:R-:W-:Y:S01]  /*03a0*/  IMAD R21, R16, R4, R0 ;  /* 0x0000000410157224 */ /* 0x000fe200078e0200 */
[----:B------:R-:W-:Y:S02]  /*03b0*/  MOV R23, RZ ;  /* 0x000000ff00177202 */ /* 0x000fe40000000f00 */
[----:B------:R-:W-:-:S04]  /*03c0*/  LOP3.LUT R8, R8, 0x7ffffffc, RZ, 0xc0, !PT ;  /* 0x7ffffffc08087812 */ /* 0x000fc800078ec0ff */
[----:B------:R-:W-:Y:S01]  /*03d0*/  IADD3 R22, PT, PT, -R8, RZ, RZ ;  /* 0x000000ff08167210 */ /* 0x000fe20007ffe1ff */
[----:B0-----:R-:W-:-:S03]  /*03e0*/  ULEA UR5, UR5, UR4, 0x18 ;  /* 0x0000000405057291 */ /* 0x001fc6000f8ec0ff */
[----:B------:R-:W-:Y:S01]  /*03f0*/  UMOV UR4, URZ ;  /* 0x000000ff00047c82 */ /* 0x000fe20008000000 */
[----:B------:R-:W-:-:S12]  /*0400*/  UIADD3 UR5, UPT, UPT, UR5, 0x20, URZ ;  /* 0x0000002005057890 */ /* 0x000fd8000fffe0ff */
.L_x_686:
[----:B------:R-:W0:Y:S01]  /*0410*/  LDC.64 R12, c[0x0][0x380] ;  /* 0x0000e000ff0c7b82 */ /* 0x000e220000000a00 */
[----:B------:R-:W1:Y:S01]  /*0420*/  LDS.128 R8, [UR5+-0x20] ;  /* 0xffffe005ff087984 */ /* 0x000e620008000c00 */
[----:B0-----:R-:W-:-:S05]  /*0430*/  IMAD.WIDE R12, R21, 0x4, R12 ;  /* 0x00000004150c7825 */ /* 0x001fca00078e020c */
[----:B------:R0:W1:Y:S02]  /*0440*/  LDG.E.CONSTANT R15, desc[UR8][R12.64] ;  /* 0x000000080c0f7981 */ /* 0x000064000c1e9900 */
[----:B0-----:R-:W-:-:S05]  /*0450*/  IMAD.WIDE R12, R4, 0x4, R12 ;  /* 0x00000004040c7825 */ /* 0x001fca00078e020c */
[----:B------:R0:W2:Y:S02]  /*0460*/  LDG.E.CONSTANT R14, desc[UR8][R12.64] ;  /* 0x000000080c0e7981 */ /* 0x0000a4000c1e9900 */
[----:B0-----:R-:W-:-:S04]  /*0470*/  IMAD.WIDE R12, R4, 0x4, R12 ;  /* 0x00000004040c7825 */ /* 0x001fc800078e020c */
[C---:B------:R-:W-:Y:S02]  /*0480*/  IMAD.WIDE R24, R4.reuse, 0x4, R12 ;  /* 0x0000000404187825 */ /* 0x040fe400078e020c */
[----:B------:R-:W3:Y:S04]  /*0490*/  LDG.E.CONSTANT R13, desc[UR8][R12.64] ;  /* 0x000000080c0d7981 */ /* 0x000ee8000c1e9900 */
[----:B------:R0:W4:Y:S02]  /*04a0*/  LDG.E.CONSTANT R12, desc[UR8][R24.64] ;  /* 0x00000008180c7981 */ /* 0x000124000c1e9900 */
[----:B0-----:R-:W-:-:S04]  /*04b0*/  IMAD.WIDE R24, R4, 0x4, R24 ;  /* 0x0000000404187825 */ /* 0x001fc800078e0218 */
[C---:B------:R-:W-:Y:S02]  /*04c0*/  IMAD.WIDE R28, R4.reuse, 0x4, R24 ;  /* 0x00000004041c7825 */ /* 0x040fe400078e0218 */
[----:B------:R-:W5:Y:S04]  /*04d0*/  LDG.E.CONSTANT R25, desc[UR8][R24.64] ;  /* 0x0000000818197981 */ /* 0x000f68000c1e9900 */
[----:B------:R0:W5:Y:S02]  /*04e0*/  LDG.E.CONSTANT R26, desc[UR8][R28.64] ;  /* 0x000000081c1a7981 */ /* 0x000164000c1e9900 */
[----:B0-----:R-:W-:-:S04]  /*04f0*/  IMAD.WIDE R28, R4, 0x4, R28 ;  /* 0x00000004041c7825 */ /* 0x001fc800078e021c */
[----:B-1----:R-:W-:Y:S02]  /*0500*/  FFMA R8, R15, R8, R18 ;  /* 0x000000080f087223 */ /* 0x002fe40000000012 */
[----:B------:R0:W5:Y:S02]  /*0510*/  LDG.E.CONSTANT R18, desc[UR8][R28.64] ;  /* 0x000000081c127981 */ /* 0x000164000c1e9900 */
[----:B0-----:R-:W-:-:S05]  /*0520*/  IMAD.WIDE R28, R4, 0x4, R28 ;  /* 0x00000004041c7825 */ /* 0x001fca00078e021c */
[----:B------:R0:W5:Y:S01]  /*0530*/  LDG.E.CONSTANT R24, desc[UR8][R28.64] ;  /* 0x000000081c187981 */ /* 0x000162000c1e9900 */
[----:B--2---:R-:W-:Y:S01]  /*0540*/  FFMA R9, R9, R14, R19 ;  /* 0x0000000e09097223 */ /* 0x004fe20000000013 */
[----:B0-----:R-:W-:-:S05]  /*0550*/  IMAD.WIDE R28, R4, 0x4, R28 ;  /* 0x00000004041c7825 */ /* 0x001fca00078e021c */
[----:B------:R0:W2:Y:S01]  /*0560*/  LDG.E.CONSTANT R19, desc[UR8][R28.64] ;  /* 0x000000081c137981 */ /* 0x0000a2000c1e9900 */
[----:B---3--:R-:W-:Y:S01]  /*0570*/  FFMA R20, R10, R13, R20 ;  /* 0x0000000d0a147223 */ /* 0x008fe20000000014 */
[----:B----4-:R-:W-:Y:S02]  /*0580*/  FFMA R23, R11, R12, R23 ;  /* 0x0000000c0b177223 */ /* 0x010fe40000000017 */
[----:B------:R-:W5:Y:S01]  /*0590*/  LDS.128 R12, [UR5+-0x10] ;  /* 0xfffff005ff0c7984 */ /* 0x000f620008000c00 */
[----:B0-----:R-:W-:-:S04]  /*05a0*/  IMAD.WIDE R28, R4, 0x4, R28 ;  /* 0x00000004041c7825 */ /* 0x001fc800078e021c */
[----:B-----5:R-:W-:Y:S01]  /*05b0*/  FFMA R13, R13, R26, R9 ;  /* 0x0000001a0d0d7223 */ /* 0x020fe20000000009 */
[----:B------:R-:W-:-:S04]  /*05c0*/  IMAD.WIDE R26, R4, 0x4, R28 ;  /* 0x00000004041a7825 */ /* 0x000fc800078e021c */
[----:B------:R-:W-:Y:S02]  /*05d0*/  FFMA R12, R25, R12, R8 ;  /* 0x0000000c190c7223 */ /* 0x000fe40000000008 */
[----:B------:R-:W2:Y:S01]  /*05e0*/  LDS.128 R8, [UR5] ;  /* 0x00000005ff087984 */ /* 0x000ea20008000c00 */
[----:B------:R-:W-:-:S03]  /*05f0*/  FFMA R14, R14, R18, R20 ;  /* 0x000000120e0e7223 */ /* 0x000fc60000000014 */
[----:B------:R-:W3:Y:S04]  /*0600*/  LDG.E.CONSTANT R20, desc[UR8][R28.64] ;  /* 0x000000081c147981 */ /* 0x000ee8000c1e9900 */
[----:B------:R0:W4:Y:S02]  /*0610*/  LDG.E.CONSTANT R18, desc[UR8][R26.64] ;  /* 0x000000081a127981 */ /* 0x000124000c1e9900 */
[----:B0-----:R-:W-:-:S04]  /*0620*/  IMAD.WIDE R26, R4, 0x4, R26 ;  /* 0x00000004041a7825 */ /* 0x001fc800078e021a */
[----:B------:R-:W-:Y:S01]  /*0630*/  FFMA R23, R15, R24, R23 ;  /* 0x000000180f177223 */ /* 0x000fe20000000017 */
[C---:B------:R-:W-:Y:S02]  /*0640*/  IMAD.WIDE R28, R4.reuse, 0x4, R26 ;  /* 0x00000004041c7825 */ /* 0x040fe400078e021a */
[----:B------:R-:W5:Y:S02]  /*0650*/  LDG.E.CONSTANT R27, desc[UR8][R26.64] ;  /* 0x000000081a1b7981 */ /* 0x000f64000c1e9900 */
[C---:B------:R-:W-:Y:S02]  /*0660*/  IMAD.WIDE R24, R4.reuse, 0x4, R28 ;  /* 0x0000000404187825 */ /* 0x040fe400078e021c */
[----:B------:R0:W5:Y:S02]  /*0670*/  LDG.E.CONSTANT R26, desc[UR8][R28.64] ;  /* 0x000000081c1a7981 */ /* 0x000164000c1e9900 */
[----:B0-----:R-:W-:Y:S02]  /*0680*/  IMAD.WIDE R28, R4, 0x4, R24 ;  /* 0x00000004041c7825 */ /* 0x001fe400078e0218 */
[----:B------:R-:W5:Y:S02]  /*0690*/  LDG.E.CONSTANT R25, desc[UR8][R24.64] ;  /* 0x0000000818197981 */ /* 0x000f64000c1e9900 */
[----:B--2---:R-:W-:-:S02]  /*06a0*/  FFMA R19, R19, R8, R12 ;  /* 0x0000000813137223 */ /* 0x004fc4000000000c */
[----:B------:R0:W2:Y:S02]  /*06b0*/  LDG.E.CONSTANT R24, desc[UR8][R28.64] ;  /* 0x000000081c187981 */ /* 0x0000a4000c1e9900 */
[----:B0-----:R-:W-:-:S05]  /*06c0*/  IMAD.WIDE R28, R4, 0x4, R28 ;  /* 0x00000004041c7825 */ /* 0x001fca00078e021c */
[----:B------:R-:W2:Y:S01]  /*06d0*/  LDG.E.CONSTANT R8, desc[UR8][R28.64] ;  /* 0x000000081c087981 */ /* 0x000ea2000c1e9900 */
[----:B------:R-:W-:-:S04]  /*06e0*/  IADD3 R22, PT, PT, R22, 0x4, RZ ;  /* 0x0000000416167810 */ /* 0x000fc80007ffe0ff */
[----:B------:R-:W-:Y:S01]  /*06f0*/  ISETP.NE.AND P0, PT, R22, RZ, PT ;  /* 0x000000ff1600720c */ /* 0x000fe20003f05270 */
[----:B------:R-:W-:Y:S01]  /*0700*/  UIADD3 UR4, UPT, UPT, UR4, 0x10, URZ ;  /* 0x0000001004047890 */ /* 0x000fe2000fffe0ff */
[----:B------:R-:W-:Y:S01]  /*0710*/  LEA R21, R4, R21, 0x4 ;  /* 0x0000001504157211 */ /* 0x000fe200078e20ff */
[----:B---3--:R-:W-:Y:S01]  /*0720*/  FFMA R20, R9, R20, R13 ;  /* 0x0000001409147223 */ /* 0x008fe2000000000d */
[----:B----4-:R-:W-:Y:S02]  /*0730*/  FFMA R9, R10, R18, R14 ;  /* 0x000000120a097223 */ /* 0x010fe4000000000e */
[----:B------:R-:W0:Y:S01]  /*0740*/  LDS.128 R12, [UR5+0x10] ;  /* 0x00001005ff0c7984 */ /* 0x000e220008000c00 */
[----:B------:R-:W-:Y:S01]  /*0750*/  UIADD3 UR5, UPT, UPT, UR5, 0x40, URZ ;  /* 0x0000004005057890 */ /* 0x000fe2000fffe0ff */
[----:B-----5:R-:W-:Y:S01]  /*0760*/  FFMA R10, R11, R27, R23 ;  /* 0x0000001b0b0a7223 */ /* 0x020fe20000000017 */
[----:B0-----:R-:W-:Y:S01]  /*0770*/  FFMA R18, R26, R12, R19 ;  /* 0x0000000c1a127223 */ /* 0x001fe20000000013 */
[----:B------:R-:W-:Y:S01]  /*0780*/  FFMA R19, R13, R25, R20 ;  /* 0x000000190d137223 */ /* 0x000fe20000000014 */
[----:B--2---:R-:W-:Y:S01]  /*0790*/  FFMA R20, R14, R24, R9 ;  /* 0x000000180e147223 */ /* 0x004fe20000000009 */
[----:B------:R-:W-:Y:S01]  /*07a0*/  FFMA R23, R15, R8, R10 ;  /* 0x000000080f177223 */ /* 0x000fe2000000000a */
[----:B------:R-:W-:Y:S06]  /*07b0*/  @P0 BRA `(.L_x_686) ;  /* 0xfffffffc00140947 */ /* 0x000fec000383ffff */
.L_x_685:
[----:B------:R-:W-:-:S04]  /*07c0*/  LEA.HI R21, R2, 0x1, RZ, 0x1e ;  /* 0x0000000102157811 */ /* 0x000fc800078ff0ff */
[----:B------:R-:W-:-:S13]  /*07d0*/  LOP3.LUT P0, R21, R21, 0x3, RZ, 0xc0, !PT ;  /* 0x0000000315157812 */ /* 0x000fda000780c0ff */
[----:B------:R-:W-:Y:S05]  /*07e0*/  @!P0 BRA `(.L_x_687) ;  /* 0x0000000000c48947 */ /* 0x000fea0003800000 */
[----:B------:R-:W0:Y:S01]  /*07f0*/  LDC.64 R14, c[0x0][0x380] ;  /* 0x0000e000ff0e7b82 */ /* 0x000e220000000a00 */
[----:B------:R-:W-:-:S05]  /*0800*/  IADD3 R9, PT, PT, R16, UR4, RZ ;  /* 0x0000000410097c10 */ /* 0x000fca000fffe0ff */
[----:B------:R-:W-:-:S04]  /*0810*/  IMAD R9, R9, R4, R0 ;  /* 0x0000000409097224 */ /* 0x000fc800078e0200 */
[----:B0-----:R-:W-:-:S04]  /*0820*/  IMAD.WIDE R14, R9, 0x4, R14 ;  /* 0x00000004090e7825 */ /* 0x001fc800078e020e */
[C---:B------:R-:W-:Y:S02]  /*0830*/  IMAD.WIDE R10, R4.reuse, 0x4, R14 ;  /* 0x00000004040a7825 */ /* 0x040fe400078e020e */
[----:B------:R-:W2:Y:S02]  /*0840*/  LDG.E.CONSTANT R15, desc[UR8][R14.64] ;  /* 0x000000080e0f7981 */ /* 0x000ea4000c1e9900 */
[C---:B------:R-:W-:Y:S02]  /*0850*/  IMAD.WIDE R8, R4.reuse, 0x4, R10 ;  /* 0x0000000404087825 */ /* 0x040fe400078e020a */
[----:B------:R-:W3:Y:S04]  /*0860*/  LDG.E.CONSTANT R22, desc[UR8][R10.64] ;  /* 0x000000080a167981 */ /* 0x000ee8000c1e9900 */
[----:B------:R0:W4:Y:S01]  /*0870*/  LDG.E.CONSTANT R25, desc[UR8][R8.64] ;  /* 0x0000000808197981 */ /* 0x000122000c1e9900 */
[----:B------:R-:W-:-:S05]  /*0880*/  IMAD.WIDE R12, R4, 0x4, R8 ;  /* 0x00000004040c7825 */ /* 0x000fca00078e0208 */
[----:B------:R-:W5:Y:S01]  /*0890*/  LDG.E.CONSTANT R24, desc[UR8][R12.64] ;  /* 0x000000080c187981 */ /* 0x000f62000c1e9900 */
[----:B------:R-:W1:Y:S01]  /*08a0*/  S2UR UR6, SR_CgaCtaId ;  /* 0x00000000000679c3 */ /* 0x000e620000008800 */
[----:B------:R-:W-:Y:S02]  /*08b0*/  UMOV UR5, 0x400 ;  /* 0x0000040000057882 */ /* 0x000fe40000000000 */
[----:B-1----:R-:W-:-:S04]  /*08c0*/  ULEA UR5, UR6, UR5, 0x18 ;  /* 0x0000000506057291 */ /* 0x002fc8000f8ec0ff */
[----:B------:R-:W-:-:S09]  /*08d0*/  ULEA UR4, UR4, UR5, 0x2 ;  /* 0x0000000504047291 */ /* 0x000fd2000f8e10ff */
[----:B0-----:R-:W2:Y:S01]  /*08e0*/  LDS.128 R8, [UR4] ;  /* 0x00000004ff087984 */ /* 0x001ea20008000c00 */
[----:B------:R-:W-:Y:S01]  /*08f0*/  ISETP.NE.AND P0, PT, R21, 0x1, PT ;  /* 0x000000011500780c */ /* 0x000fe20003f05270 */
[----:B--2---:R-:W-:Y:S01]  /*0900*/  FFMA R18, R15, R8, R18 ;  /* 0x000000080f127223 */ /* 0x004fe20000000012 */
[----:B---3--:R-:W-:Y:S01]  /*0910*/  FFMA R19, R9, R22, R19 ;  /* 0x0000001609137223 */ /* 0x008fe20000000013 */
[----:B----4-:R-:W-:Y:S01]  /*0920*/  FFMA R20, R10, R25, R20 ;  /* 0x000000190a147223 */ /* 0x010fe20000000014 */
[----:B-----5:R-:W-:-:S09]  /*0930*/  FFMA R23, R11, R24, R23 ;  /* 0x000000180b177223 */ /* 0x020fd20000000017 */
[----:B------:R-:W-:Y:S05]  /*0940*/  @!P0 BRA `(.L_x_687) ;  /* 0x00000000006c8947 */ /* 0x000fea0003800000 */
[----:B------:R-:W-:-:S04]  /*0950*/  IMAD.WIDE R12, R4, 0x4, R12 ;  /* 0x00000004040c7825 */ /* 0x000fc800078e020c */
[----:B------:R-:W-:Y:S02]  /*0960*/  IMAD.WIDE R26, R4, 0x4, R12 ;  /* 0x00000004041a7825 */ /* 0x000fe400078e020c */
[----:B------:R-:W2:Y:S01]  /*0970*/  LDG.E.CONSTANT R13, desc[UR8][R12.64] ;  /* 0x000000080c0d7981 */ /* 0x000ea2000c1e9900 */
[----:B------:R-:W-:-:S03]  /*0980*/  ISETP.NE.AND P0, PT, R21, 0x2, PT ;  /* 0x000000021500780c */ /* 0x000fc60003f05270 */
[----:B------:R0:W3:Y:S02]  /*0990*/  LDG.E.CONSTANT R12, desc[UR8][R26.64] ;  /* 0x000000081a0c7981 */ /* 0x0000e4000c1e9900 */
[----:B0-----:R-:W-:-:S05]  /*09a0*/  IMAD.WIDE R26, R4, 0x4, R26 ;  /* 0x00000004041a7825 */ /* 0x001fca00078e021a */
[----:B------:R-:W4:Y:S01]  /*09b0*/  LDG.E.CONSTANT R22, desc[UR8][R26.64] ;  /* 0x000000081a167981 */ /* 0x000f22000c1e9900 */
[----:B------:R-:W-:-:S05]  /*09c0*/  IMAD.WIDE R8, R4, 0x4, R26 ;  /* 0x0000000404087825 */ /* 0x000fca00078e021a */
[----:B------:R0:W5:Y:S01]  /*09d0*/  LDG.E.CONSTANT R21, desc[UR8][R8.64] ;  /* 0x0000000808157981 */ /* 0x000162000c1e9900 */
[----:B------:R-:W-:-:S04]  /*09e0*/  @P0 IMAD.WIDE R24, R4, 0x4, R8 ;  /* 0x0000000404180825 */ /* 0x000fc800078e0208 */
[C---:B------:R-:W-:Y:S02]  /*09f0*/  @P0 IMAD.WIDE R14, R4.reuse, 0x4, R24 ;  /* 0x00000004040e0825 */ /* 0x040fe400078e0218 */
[----:B------:R-:W5:Y:S02]  /*0a00*/  @P0 LDG.E.CONSTANT R25, desc[UR8][R24.64] ;  /* 0x0000000818190981 */ /* 0x000f64000c1e9900 */
[----:B------:R-:W-:-:S05]  /*0a10*/  @P0 IMAD.WIDE R10, R4, 0x4, R14 ;  /* 0x00000004040a0825 */ /* 0x000fca00078e020e */
[----:B------:R-:W5:Y:S01]  /*0a20*/  @P0 LDG.E.CONSTANT R26, desc[UR8][R10.64] ;  /* 0x000000080a1a0981 */ /* 0x000f62000c1e9900 */
[----:B0-----:R-:W-:-:S03]  /*0a30*/  @P0 IMAD.WIDE R8, R4, 0x4, R10 ;  /* 0x0000000404080825 */ /* 0x001fc600078e020a */
[----:B------:R-:W5:Y:S04]  /*0a40*/  @P0 LDG.E.CONSTANT R24, desc[UR8][R14.64] ;  /* 0x000000080e180981 */ /* 0x000f68000c1e9900 */
[----:B------:R0:W5:Y:S04]  /*0a50*/  @P0 LDG.E.CONSTANT R28, desc[UR8][R8.64] ;  /* 0x00000008081c0981 */ /* 0x000168000c1e9900 */
[----:B0-----:R-:W2:Y:S02]  /*0a60*/  LDS.128 R8, [UR4+0x10] ;  /* 0x00001004ff087984 */ /* 0x001ea40008000c00 */
[----:B--2---:R-:W-:Y:S01]  /*0a70*/  FFMA R18, R13, R8, R18 ;  /* 0x000000080d127223 */ /* 0x004fe20000000012 */
[----:B---3--:R-:W-:-:S02]  /*0a80*/  FFMA R19, R9, R12, R19 ;  /* 0x0000000c09137223 */ /* 0x008fc40000000013 */
[----:B------:R-:W0:Y:S01]  /*0a90*/  @P0 LDS.128 R12, [UR4+0x20] ;  /* 0x00002004ff0c0984 */ /* 0x000e220008000c00 */
[----:B----4-:R-:W-:Y:S01]  /*0aa0*/  FFMA R20, R10, R22, R20 ;  /* 0x000000160a147223 */ /* 0x010fe20000000014 */
[----:B-----5:R-:W-:Y:S01]  /*0ab0*/  FFMA R23, R11, R21, R23 ;  /* 0x000000150b177223 */ /* 0x020fe20000000017 */
[----:B0-----:R-:W-:Y:S01]  /*0ac0*/  @P0 FFMA R18, R25, R12, R18 ;  /* 0x0000000c19120223 */ /* 0x001fe20000000012 */
[----:B------:R-:W-:Y:S01]  /*0ad0*/  @P0 FFMA R19, R13, R24, R19 ;  /* 0x000000180d130223 */ /* 0x000fe20000000013 */
[----:B------:R-:W-:Y:S01]  /*0ae0*/  @P0 FFMA R20, R14, R26, R20 ;  /* 0x0000001a0e140223 */ /* 0x000fe20000000014 */
[----:B------:R-:W-:-:S07]  /*0af0*/  @P0 FFMA R23, R15, R28, R23 ;  /* 0x0000001c0f170223 */ /* 0x000fce0000000017 */
.L_x_687:
[----:B------:R-:W-:Y:S01]  /*0b00*/  LOP3.LUT R8, R2, 0xfffffffc, RZ, 0xc0, !PT ;  /* 0xfffffffc02087812 */ /* 0x000fe200078ec0ff */
[----:B------:R-:W-:Y:S01]  /*0b10*/  FADD R15, R18, R19 ;  /* 0x00000013120f7221 */ /* 0x000fe20000000000 */
[----:B------:R-:W-:Y:S02]  /*0b20*/  FADD R20, R20, R23 ;  /* 0x0000001714147221 */ /* 0x000fe40000000000 */
[----:B------:R-:W-:Y:S02]  /*0b30*/  IADD3 R10, PT, PT, R8, 0x4, RZ ;  /* 0x00000004080a7810 */ /* 0x000fe40007ffe0ff */
[----:B------:R-:W-:Y:S02]  /*0b40*/  FADD R15, R15, R20 ;  /* 0x000000140f0f7221 */ /* 0x000fe40000000000 */
[----:B------:R-:W-:-:S13]  /*0b50*/  ISETP.GE.U32.AND P0, PT, R10, R17, PT ;  /* 0x000000110a00720c */ /* 0x000fda0003f06070 */
[----:B------:R-:W-:Y:S05]  /*0b60*/  @P0 BRA `(.L_x_688) ;  /* 0x0000000800840947 */ /* 0x000fea0003800000 */
[----:B------:R-:W-:Y:S02]  /*0b70*/  IADD3 R8, PT, PT, -R8, -0x5, R17 ;  /* 0xfffffffb08087810 */ /* 0x000fe40007ffe111 */
[----:B------:R-:W-:Y:S02]  /*0b80*/  ISETP.NE.AND P1, PT, R3, RZ, PT ;  /* 0x000000ff0300720c */ /* 0x000fe40003f25270 */
[----:B------:R-:W-:Y:S02]  /*0b90*/  ISETP.GE.U32.AND P0, PT, R8, 0xf, PT ;  /* 0x0000000f0800780c */ /* 0x000fe40003f06070 */
[----:B------:R-:W-:-:S11]  /*0ba0*/  MOV R18, R10 ;  /* 0x0000000a00127202 */ /* 0x000fd60000000f00 */
[----:B------:R-:W-:Y:S05]  /*0bb0*/  @!P0 BRA `(.L_x_689) ;  /* 0x0000000400008947 */ /* 0x000fea0003800000 */
[----:B------:R-:W0:Y:S01]  /*0bc0*/  S2R R8, SR_CgaCtaId ;  /* 0x0000000000087919 */ /* 0x000e220000008800 */
[----:B------:R-:W-:Y:S01]  /*0bd0*/  MOV R19, 0x400 ;  /* 0x0000040000137802 */ /* 0x000fe20000000f00 */
[----:B------:R-:W-:-:S03]  /*0be0*/  UMOV UR4, URZ ;  /* 0x000000ff00047c82 */ /* 0x000fc60008000000 */
[----:B0-----:R-:W-:-:S07]  /*0bf0*/  LEA R19, R8, R19, 0x18 ;  /* 0x0000001308137211 */ /* 0x001fce00078ec0ff */
.L_x_690:
[----:B------:R-:W0:Y:S01]  /*0c00*/  LDC.64 R8, c[0x0][0x380] ;  /* 0x0000e000ff087b82 */ /* 0x000e220000000a00 */
[----:B------:R-:W-:-:S05]  /*0c10*/  IADD3 R11, PT, PT, R16, R18, RZ ;  /* 0x00000012100b7210 */ /* 0x000fca0007ffe0ff */
[----:B------:R-:W-:-:S04]  /*0c20*/  IMAD R11, R11, R4, R0 ;  /* 0x000000040b0b7224 */ /* 0x000fc800078e0200 */
[----:B0-----:R-:W-:-:S05]  /*0c30*/  IMAD.WIDE R8, R11, 0x4, R8 ;  /* 0x000000040b087825 */ /* 0x001fca00078e0208 */
[----:B------:R-:W2:Y:S01]  /*0c40*/  LDG.E.CONSTANT R14, desc[UR8][R8.64] ;  /* 0x00000008080e7981 */ /* 0x000ea2000c1e9900 */
[----:B------:R-:W-:-:S05]  /*0c50*/  IMAD.WIDE R26, R4, 0x4, R8 ;  /* 0x00000004041a7825 */ /* 0x000fca00078e0208 */
[----:B------:R-:W3:Y:S01]  /*0c60*/  LDG.E.CONSTANT R12, desc[UR8][R26.64] ;  /* 0x000000081a0c7981 */ /* 0x000ee2000c1e9900 */
[----:B------:R-:W-:-:S05]  /*0c70*/  IMAD.WIDE R24, R4, 0x4, R26 ;  /* 0x0000000404187825 */ /* 0x000fca00078e021a */
[----:B------:R0:W4:Y:S02]  /*0c80*/  LDG.E.CONSTANT R13, desc[UR8][R24.64] ;  /* 0x00000008180d7981 */ /* 0x000124000c1e9900 */
[----:B0-----:R-:W-:-:S05]  /*0c90*/  IMAD.WIDE R24, R4, 0x4, R24 ;  /* 0x0000000404187825 */ /* 0x001fca00078e0218 */
[----:B------:R0:W5:Y:S02]  /*0ca0*/  LDG.E.CONSTANT R23, desc[UR8][R24.64] ;  /* 0x0000000818177981 */ /* 0x000164000c1e9900 */
[----:B0-----:R-:W-:-:S05]  /*0cb0*/  IMAD.WIDE R24, R4, 0x4, R24 ;  /* 0x0000000404187825 */ /* 0x001fca00078e0218 */
[----:B------:R0:W5:Y:S02]  /*0cc0*/  LDG.E.CONSTANT R22, desc[UR8][R24.64] ;  /* 0x0000000818167981 */ /* 0x000164000c1e9900 */
[----:B0-----:R-:W-:-:S05]  /*0cd0*/  IMAD.WIDE R24, R4, 0x4, R24 ;  /* 0x0000000404187825 */ /* 0x001fca00078e0218 */
[----:B------:R0:W5:Y:S01]  /*0ce0*/  LDG.E.CONSTANT R21, desc[UR8][R24.64] ;  /* 0x0000000818157981 */ /* 0x000162000c1e9900 */
[----:B------:R-:W-:-:S05]  /*0cf0*/  LEA R20, R18, R19, 0x2 ;  /* 0x0000001312147211 */ /* 0x000fca00078e10ff */
[----:B------:R-:W2:Y:S01]  /*0d00*/  LDS.128 R8, [R20] ;  /* 0x0000000014087984 */ /* 0x000ea20000000c00 */
[----:B0-----:R-:W-:-:S05]  /*0d10*/  IMAD.WIDE R24, R4, 0x4, R24 ;  /* 0x0000000404187825 */ /* 0x001fca00078e0218 */
[----:B------:R0:W5:Y:S02]  /*0d20*/  LDG.E.CONSTANT R28, desc[UR8][R24.64] ;  /* 0x00000008181c7981 */ /* 0x000164000c1e9900 */
[----:B0-----:R-:W-:-:S04]  /*0d30*/  IMAD.WIDE R24, R4, 0x4, R24 ;  /* 0x0000000404187825 */ /* 0x001fc800078e0218 */
[----:B--2---:R-:W-:Y:S02]  /*0d40*/  FFMA R14, R14, R8, R15 ;  /* 0x000000080e0e7223 */ /* 0x004fe4000000000f */
[----:B------:R0:W2:Y:S02]  /*0d50*/  LDG.E.CONSTANT R8, desc[UR8][R24.64] ;  /* 0x0000000818087981 */ /* 0x0000a4000c1e9900 */
[----:B---3--:R-:W-:-:S04]  /*0d60*/  FFMA R9, R9, R12, R14 ;  /* 0x0000000c09097223 */ /* 0x008fc8000000000e */
[----:B----4-:R-:W-:Y:S02]  /*0d70*/  FFMA R10, R10, R13, R9 ;  /* 0x0000000d0a0a7223 */ /* 0x010fe40000000009 */
[----:B------:R-:W1:Y:S01]  /*0d80*/  LDS.128 R12, [R20+0x10] ;  /* 0x00001000140c7984 */ /* 0x000e620000000c00 */
[----:B0-----:R-:W-:-:S05]  /*0d90*/  IMAD.WIDE R24, R4, 0x4, R24 ;  /* 0x0000000404187825 */ /* 0x001fca00078e0218 */
[----:B------:R0:W3:Y:S02]  /*0da0*/  LDG.E.CONSTANT R27, desc[UR8][R24.64] ;  /* 0x00000008181b7981 */ /* 0x0000e4000c1e9900 */
[----:B0-----:R-:W-:-:S04]  /*0db0*/  IMAD.WIDE R24, R4, 0x4, R24 ;  /* 0x0000000404187825 */ /* 0x001fc800078e0218 */
[----:B-----5:R-:W-:Y:S01]  /*0dc0*/  FFMA R11, R11, R23, R10 ;  /* 0x000000170b0b7223 */ /* 0x020fe2000000000a */
[----:B------:R0:W4:Y:S02]  /*0dd0*/  LDG.E.CONSTANT R29, desc[UR8][R24.64] ;  /* 0x00000008181d7981 */ /* 0x000124000c1e9900 */
[----:B0-----:R-:W-:-:S04]  /*0de0*/  IMAD.WIDE R24, R4, 0x4, R24 ;  /* 0x0000000404187825 */ /* 0x001fc800078e0218 */
[----:B-1----:R-:W-:Y:S01]  /*0df0*/  FFMA R12, R22, R12, R11 ;  /* 0x0000000c160c7223 */ /* 0x002fe2000000000b */
[----:B------:R-:W-:-:S04]  /*0e00*/  IMAD.WIDE R22, R4, 0x4, R24 ;  /* 0x0000000404167825 */ /* 0x000fc800078e0218 */
[----:B------:R-:W-:Y:S02]  /*0e10*/  FFMA R13, R13, R21, R12 ;  /* 0x000000150d0d7223 */ /* 0x000fe4000000000c */
[----:B------:R0:W5:Y:S01]  /*0e20*/  LDG.E.CONSTANT R21, desc[UR8][R24.64] ;  /* 0x0000000818157981 */ /* 0x000162000c1e9900 */
[----:B------:R-:W-:-:S03]  /*0e30*/  IMAD.WIDE R10, R4, 0x4, R22 ;  /* 0x00000004040a7825 */ /* 0x000fc600078e0216 */
[----:B------:R-:W5:Y:S01]  /*0e40*/  LDG.E.CONSTANT R22, desc[UR8][R22.64] ;  /* 0x0000000816167981 */ /* 0x000f62000c1e9900 */
[----:B0-----:R-:W-:-:S03]  /*0e50*/  IMAD.WIDE R24, R4, 0x4, R10 ;  /* 0x0000000404187825 */ /* 0x001fc600078e020a */
[----:B------:R0:W5:Y:S02]  /*0e60*/  LDG.E.CONSTANT R23, desc[UR8][R10.64] ;  /* 0x000000080a177981 */ /* 0x000164000c1e9900 */
[C---:B0-----:R-:W-:Y:S02]  /*0e70*/  IMAD.WIDE R10, R4.reuse, 0x4, R24 ;  /* 0x00000004040a7825 */ /* 0x041fe400078e0218 */
[----:B------:R-:W5:Y:S04]  /*0e80*/  LDG.E.CONSTANT R24, desc[UR8][R24.64] ;  /* 0x0000000818187981 */ /* 0x000f68000c1e9900 */
[----:B------:R0:W5:Y:S02]  /*0e90*/  LDG.E.CONSTANT R25, desc[UR8][R10.64] ;  /* 0x000000080a197981 */ /* 0x000164000c1e9900 */
[----:B0-----:R-:W-:-:S05]  /*0ea0*/  IMAD.WIDE R10, R4, 0x4, R10 ;  /* 0x00000004040a7825 */ /* 0x001fca00078e020a */
[----:B------:R0:W5:Y:S01]  /*0eb0*/  LDG.E.CONSTANT R26, desc[UR8][R10.64] ;  /* 0x000000080a1a7981 */ /* 0x000162000c1e9900 */
[----:B------:R-:W-:Y:S01]  /*0ec0*/  FFMA R14, R14, R28, R13 ;  /* 0x0000001c0e0e7223 */ /* 0x000fe2000000000d */
[----:B------:R-:W-:-:S04]  /*0ed0*/  UIADD3 UR4, UPT, UPT, UR4, 0x10, URZ ;  /* 0x0000001004047890 */ /* 0x000fc8000fffe0ff */
[----:B------:R-:W-:Y:S01]  /*0ee0*/  UISETP.NE.AND UP0, UPT, UR4, URZ, UPT ;  /* 0x000000ff0400728c */ /* 0x000fe2000bf05270 */
[----:B------:R-:W-:Y:S01]  /*0ef0*/  IADD3 R18, PT, PT, R18, 0x10, RZ ;  /* 0x0000001012127810 */ /* 0x000fe20007ffe0ff */
[----:B--2---:R-:W-:Y:S02]  /*0f00*/  FFMA R14, R15, R8, R14 ;  /* 0x000000080f0e7223 */ /* 0x004fe4000000000e */
[----:B0-----:R-:W3:Y:S02]  /*0f10*/  LDS.128 R8, [R20+0x20] ;  /* 0x0000200014087984 */ /* 0x001ee40000000c00 */
[----:B---3--:R-:W-:Y:S02]  /*0f20*/  FFMA R8, R27, R8, R14 ;  /* 0x000000081b087223 */ /* 0x008fe4000000000e */
[----:B------:R-:W0:Y:S02]  /*0f30*/  LDS.128 R12, [R20+0x30] ;  /* 0x00003000140c7984 */ /* 0x000e240000000c00 */
[----:B----4-:R-:W-:-:S04]  /*0f40*/  FFMA R9, R9, R29, R8 ;  /* 0x0000001d09097223 */ /* 0x010fc80000000008 */
[----:B-----5:R-:W-:-:S04]  /*0f50*/  FFMA R8, R10, R21, R9 ;  /* 0x000000150a087223 */ /* 0x020fc80000000009 */
[----:B------:R-:W-:-:S04]  /*0f60*/  FFMA R8, R11, R22, R8 ;  /* 0x000000160b087223 */ /* 0x000fc80000000008 */
[----:B0-----:R-:W-:-:S04]  /*0f70*/  FFMA R8, R23, R12, R8 ;  /* 0x0000000c17087223 */ /* 0x001fc80000000008 */
[----:B------:R-:W-:-:S04]  /*0f80*/  FFMA R13, R13, R24, R8 ;  /* 0x000000180d0d7223 */ /* 0x000fc80000000008 */
[----:B------:R-:W-:-:S04]  /*0f90*/  FFMA R14, R14, R25, R13 ;  /* 0x000000190e0e7223 */ /* 0x000fc8000000000d */
[----:B------:R-:W-:Y:S01]  /*0fa0*/  FFMA R15, R15, R26, R14 ;  /* 0x0000001a0f0f7223 */ /* 0x000fe2000000000e */
[----:B------:R-:W-:Y:S06]  /*0fb0*/  BRA.U UP0, `(.L_x_690) ;  /* 0xfffffffd00107547 */ /* 0x000fec000b83ffff */
.L_x_689:
[----:B------:R-:W-:Y:S05]  /*0fc0*/  @!P1 BRA `(.L_x_688) ;  /* 0x00000004006c9947 */ /* 0x000fea0003800000 */
[----:B------:R-:W-:-:S04]  /*0fd0*/  LOP3.LUT R8, R2, 0xc, RZ, 0xc0, !PT ;  /* 0x0000000c02087812 */ /* 0x000fc800078ec0ff */
[----:B------:R-:W-:-:S04]  /*0fe0*/  IADD3 R8, PT, PT, -R8, 0xc, R17 ;  /* 0x0000000c08087810 */ /* 0x000fc80007ffe111 */
[----:B------:R-:W-:-:S04]  /*0ff0*/  LOP3.LUT R8, R8, 0xf, RZ, 0xc0, !PT ;  /* 0x0000000f08087812 */ /* 0x000fc800078ec0ff */
[----:B------:R-:W-:-:S04]  /*1000*/  IADD3 R8, PT, PT, R8, -0x1, RZ ;  /* 0xffffffff08087810 */ /* 0x000fc80007ffe0ff */
[----:B------:R-:W-:-:S13]  /*1010*/  ISETP.GE.U32.AND P0, PT, R8, 0x7, PT ;  /* 0x000000070800780c */ /* 0x000fda0003f06070 */
[----:B------:R-:W-:Y:S05]  /*1020*/  @!P0 BRA `(.L_x_691) ;  /* 0x0000000000888947 */ /* 0x000fea0003800000 */
[----:B------:R-:W0:Y:S01]  /*1030*/  LDC.64 R24, c[0x0][0x380] ;  /* 0x0000e000ff187b82 */ /* 0x000e220000000a00 */
[----:B------:R-:W-:-:S05]  /*1040*/  IADD3 R9, PT, PT, R16, R18, RZ ;  /* 0x0000001210097210 */ /* 0x000fca0007ffe0ff */
[----:B------:R-:W-:-:S04]  /*1050*/  IMAD R9, R9, R4, R0 ;  /* 0x0000000409097224 */ /* 0x000fc800078e0200 */
[----:B0-----:R-:W-:-:S05]  /*1060*/  IMAD.WIDE R24, R9, 0x4, R24 ;  /* 0x0000000409187825 */ /* 0x001fca00078e0218 */
[----:B------:R-:W2:Y:S01]  /*1070*/  LDG.E.CONSTANT R12, desc[UR8][R24.64] ;  /* 0x00000008180c7981 */ /* 0x000ea2000c1e9900 */
[----:B------:R-:W-:-:S05]  /*1080*/  IMAD.WIDE R8, R4, 0x4, R24 ;  /* 0x0000000404087825 */ /* 0x000fca00078e0218 */
[----:B------:R0:W3:Y:S01]  /*1090*/  LDG.E.CONSTANT R19, desc[UR8][R8.64] ;  /* 0x0000000808137981 */ /* 0x0000e2000c1e9900 */
[----:B------:R-:W-:-:S04]  /*10a0*/  IMAD.WIDE R20, R4, 0x4, R8 ;  /* 0x0000000404147825 */ /* 0x000fc800078e0208 */
[C---:B------:R-:W-:Y:S02]  /*10b0*/  IMAD.WIDE R22, R4.reuse, 0x4, R20 ;  /* 0x0000000404167825 */ /* 0x040fe400078e0214 */
[----:B------:R-:W4:Y:S02]  /*10c0*/  LDG.E.CONSTANT R20, desc[UR8][R20.64] ;  /* 0x0000000814147981 */ /* 0x000f24000c1e9900 */
[----:B0-----:R-:W-:-:S04]  /*10d0*/  IMAD.WIDE R8, R4, 0x4, R22 ;  /* 0x0000000404087825 */ /* 0x001fc800078e0216 */
[C---:B------:R-:W-:Y:S01]  /*10e0*/  IMAD.WIDE R10, R4.reuse, 0x4, R8 ;  /* 0x00000004040a7825 */ /* 0x040fe200078e0208 */
[----:B------:R-:W5:Y:S04]  /*10f0*/  LDG.E.CONSTANT R21, desc[UR8][R22.64] ;  /* 0x0000000816157981 */ /* 0x000f68000c1e9900 */
[----:B------:R-:W5:Y:S04]  /*1100*/  LDG.E.CONSTANT R24, desc[UR8][R10.64] ;  /* 0x000000080a187981 */ /* 0x000f68000c1e9900 */
[----:B------:R0:W5:Y:S02]  /*1110*/  LDG.E.CONSTANT R22, desc[UR8][R8.64] ;  /* 0x0000000808167981 */ /* 0x000164000c1e9900 */
[----:B0-----:R-:W-:-:S05]  /*1120*/  IMAD.WIDE R8, R4, 0x4, R10 ;  /* 0x0000000404087825 */ /* 0x001fca00078e020a */
[----:B------:R-:W5:Y:S01]  /*1130*/  LDG.E.CONSTANT R25, desc[UR8][R8.64] ;  /* 0x0000000808197981 */ /* 0x000f62000c1e9900 */
[----:B------:R-:W-:-:S05]  /*1140*/  IMAD.WIDE R10, R4, 0x4, R8 ;  /* 0x00000004040a7825 */ /* 0x000fca00078e0208 */
[----:B------:R0:W5:Y:S01]  /*1150*/  LDG.E.CONSTANT R26, desc[UR8][R10.64] ;  /* 0x000000080a1a7981 */ /* 0x000162000c1e9900 */
[----:B------:R-:W1:Y:S01]  /*1160*/  S2R R14, SR_CgaCtaId ;  /* 0x00000000000e7919 */ /* 0x000e620000008800 */
[----:B------:R-:W-:-:S04]  /*1170*/  MOV R13, 0x400 ;  /* 0x00000400000d7802 */ /* 0x000fc80000000f00 */
[----:B-1----:R-:W-:-:S04]  /*1180*/  LEA R13, R14, R13, 0x18 ;  /* 0x0000000d0e0d7211 */ /* 0x002fc800078ec0ff */
[----:B------:R-:W-:-:S05]  /*1190*/  LEA R27, R18, R13, 0x2 ;  /* 0x0000000d121b7211 */ /* 0x000fca00078e10ff */
[----:B0-----:R-:W2:Y:S01]  /*11a0*/  LDS.128 R8, [R27] ;  /* 0x000000001b087984 */ /* 0x001ea20000000c00 */
[----:B------:R-:W-:Y:S01]  /*11b0*/  IADD3 R18, PT, PT, R18, 0x8, RZ ;  /* 0x0000000812127810 */ /* 0x000fe20007ffe0ff */
[----:B--2---:R-:W-:Y:S02]  /*11c0*/  FFMA R28, R12, R8, R15 ;  /* 0x000000080c1c7223 */ /* 0x004fe4000000000f */
[----:B------:R-:W0:Y:S02]  /*11d0*/  LDS.128 R12, [R27+0x10] ;  /* 0x000010001b0c7984 */ /* 0x000e240000000c00 */
[----:B---3--:R-:W-:-:S04]  /*11e0*/  FFMA R19, R19, R9, R28 ;  /* 0x0000000913137223 */ /* 0x008fc8000000001c */
[----:B----4-:R-:W-:-:S04]  /*11f0*/  FFMA R20, R20, R10, R19 ;  /* 0x0000000a14147223 */ /* 0x010fc80000000013 */
[----:B-----5:R-:W-:-:S04]  /*1200*/  FFMA R21, R21, R11, R20 ;  /* 0x0000000b15157223 */ /* 0x020fc80000000014 */
[----:B0-----:R-:W-:-:S04]  /*1210*/  FFMA R21, R22, R12, R21 ;  /* 0x0000000c16157223 */ /* 0x001fc80000000015 */
[----:B------:R-:W-:-:S04]  /*1220*/  FFMA R24, R24, R13, R21 ;  /* 0x0000000d18187223 */ /* 0x000fc80000000015 */
[----:B------:R-:W-:-:S04]  /*1230*/  FFMA R25, R25, R14, R24 ;  /* 0x0000000e19197223 */ /* 0x000fc80000000018 */
[----:B------:R-:W-:-:S07]  /*1240*/  FFMA R15, R26, R15, R25 ;  /* 0x0000000f1a0f7223 */ /* 0x000fce0000000019 */
.L_x_691:
[----:B------:R-:W-:-:S04]  /*1250*/  LOP3.LUT R8, R2, 0x4, RZ, 0xc0, !PT ;  /* 0x0000000402087812 */ /* 0x000fc800078ec0ff */
[----:B------:R-:W-:-:S04]  /*1260*/  IADD3 R9, PT, PT, -R8, 0xc, R17 ;  /* 0x0000000c08097810 */ /* 0x000fc80007ffe111 */
[----:B------:R-:W-:-:S13]  /*1270*/  LOP3.LUT P0, RZ, R9, 0x7, RZ, 0xc0, !PT ;  /* 0x0000000709ff7812 */ /* 0x000fda000780c0ff */
[----:B------:R-:W-:Y:S05]  /*1280*/  @!P0 BRA `(.L_x_688) ;  /* 0x0000000000bc8947 */ /* 0x000fea0003800000 */
[----:B------:R-:W-:Y:S01]  /*1290*/  LOP3.LUT R17, R17, 0x4, RZ, 0x3c, !PT ;  /* 0x0000000411117812 */ /* 0x000fe200078e3cff */
[----:B------:R-:W0:Y:S03]  /*12a0*/  LDC.64 R12, c[0x0][0x380] ;  /* 0x0000e000ff0c7b82 */ /* 0x000e260000000a00 */
[----:B------:R-:W-:-:S04]  /*12b0*/  IADD3 R17, PT, PT, -R8, R17, RZ ;  /* 0x0000001108117210 */ /* 0x000fc80007ffe1ff */
[----:B------:R-:W-:-:S04]  /*12c0*/  LOP3.LUT R17, R17, 0x7, RZ, 0xc0, !PT ;  /* 0x0000000711117812 */ /* 0x000fc800078ec0ff */
[----:B------:R-:W-:-:S04]  /*12d0*/  IADD3 R17, PT, PT, R17, -0x1, RZ ;  /* 0xffffffff11117810 */ /* 0x000fc80007ffe0ff */
[----:B------:R-:W-:-:S13]  /*12e0*/  ISETP.GE.U32.AND P0, PT, R17, 0x3, PT ;  /* 0x000000031100780c */ /* 0x000fda0003f06070 */
[----:B------:R-:W-:Y:S05]  /*12f0*/  @!P0 BRA `(.L_x_692) ;  /* 0x0000000000548947 */ /* 0x000fea0003800000 */
[----:B------:R-:W1:Y:S01]  /*1300*/  LDC.64 R8, c[0x0][0x380] ;  /* 0x0000e000ff087b82 */ /* 0x000e620000000a00 */
[----:B------:R-:W-:-:S05]  /*1310*/  IADD3 R11, PT, PT, R16, R18, RZ ;  /* 0x00000012100b7210 */ /* 0x000fca0007ffe0ff */
[----:B------:R-:W-:-:S04]  /*1320*/  IMAD R11, R11, R4, R0 ;  /* 0x000000040b0b7224 */ /* 0x000fc800078e0200 */
[----:B-1----:R-:W-:-:S05]  /*1330*/  IMAD.WIDE R26, R11, 0x4, R8 ;  /* 0x000000040b1a7825 */ /* 0x002fca00078e0208 */
[----:B------:R-:W2:Y:S01]  /*1340*/  LDG.E.CONSTANT R14, desc[UR8][R26.64] ;  /* 0x000000081a0e7981 */ /* 0x000ea2000c1e9900 */
[----:B------:R-:W-:-:S04]  /*1350*/  IMAD.WIDE R22, R4, 0x4, R26 ;  /* 0x0000000404167825 */ /* 0x000fc800078e021a */
[C---:B------:R-:W-:Y:S02]  /*1360*/  IMAD.WIDE R20, R4.reuse, 0x4, R22 ;  /* 0x0000000404147825 */ /* 0x040fe400078e0216 */
[----:B------:R-:W3:Y:S02]  /*1370*/  LDG.E.CONSTANT R23, desc[UR8][R22.64] ;  /* 0x0000000816177981 */ /* 0x000ee4000c1e9900 */
[----:B------:R-:W-:Y:S02]  /*1380*/  IMAD.WIDE R24, R4, 0x4, R20 ;  /* 0x0000000404187825 */ /* 0x000fe400078e0214 */
[----:B------:R-:W4:Y:S04]  /*1390*/  LDG.E.CONSTANT R20, desc[UR8][R20.64] ;  /* 0x0000000814147981 */ /* 0x000f28000c1e9900 */
[----:B------:R-:W5:Y:S01]  /*13a0*/  LDG.E.CONSTANT R25, desc[UR8][R24.64] ;  /* 0x0000000818197981 */ /* 0x000f62000c1e9900 */
[----:B------:R-:W1:Y:S01]  /*13b0*/  S2R R9, SR_CgaCtaId ;  /* 0x0000000000097919 */ /* 0x000e620000008800 */
[----:B------:R-:W-:-:S04]  /*13c0*/  MOV R8, 0x400 ;  /* 0x0000040000087802 */ /* 0x000fc80000000f00 */
[----:B-1----:R-:W-:-:S04]  /*13d0*/  LEA R9, R9, R8, 0x18 ;  /* 0x0000000809097211 */ /* 0x002fc800078ec0ff */
[----:B------:R-:W-:-:S06]  /*13e0*/  LEA R9, R18, R9, 0x2 ;  /* 0x0000000912097211 */ /* 0x000fcc00078e10ff */
[----:B------:R-:W2:Y:S01]  /*13f0*/  LDS.128 R8, [R9] ;  /* 0x0000000009087984 */ /* 0x000ea20000000c00 */
[----:B------:R-:W-:Y:S01]  /*1400*/  IADD3 R18, PT, PT, R18, 0x4, RZ ;  /* 0x0000000412127810 */ /* 0x000fe20007ffe0ff */
[----:B--2---:R-:W-:-:S04]  /*1410*/  FFMA R8, R14, R8, R15 ;  /* 0x000000080e087223 */ /* 0x004fc8000000000f */
[----:B---3--:R-:W-:-:S04]  /*1420*/  FFMA R15, R23, R9, R8 ;  /* 0x00000009170f7223 */ /* 0x008fc80000000008 */
[----:B----4-:R-:W-:-:S04]  /*1430*/  FFMA R10, R20, R10, R15 ;  /* 0x0000000a140a7223 */ /* 0x010fc8000000000f */
[----:B-----5:R-:W-:-:S07]  /*1440*/  FFMA R15, R25, R11, R10 ;  /* 0x0000000b190f7223 */ /* 0x020fce000000000a */
.L_x_692:
[----:B------:R-:W-:-:S05]  /*1450*/  IADD3 R9, PT, PT, R16, R18, RZ ;  /* 0x0000001210097210 */ /* 0x000fca0007ffe0ff */
[----:B------:R-:W-:-:S04]  /*1460*/  IMAD R9, R9, R4, R0 ;  /* 0x0000000409097224 */ /* 0x000fc800078e0200 */
[----:B0-----:R-:W-:-:S05]  /*1470*/  IMAD.WIDE R12, R9, 0x4, R12 ;  /* 0x00000004090c7825 */ /* 0x001fca00078e020c */
[----:B------:R-:W2:Y:S01]  /*1480*/  LDG.E.CONSTANT R14, desc[UR8][R12.64] ;  /* 0x000000080c0e7981 */ /* 0x000ea2000c1e9900 */
[----:B------:R-:W-:Y:S02]  /*1490*/  MOV R8, 0x400 ;  /* 0x0000040000087802 */ /* 0x000fe40000000f00 */
[----:B------:R-:W-:Y:S01]  /*14a0*/  ISETP.NE.AND P0, PT, R3, 0x1, PT ;  /* 0x000000010300780c */ /* 0x000fe20003f05270 */
[----:B------:R-:W0:Y:S02]  /*14b0*/  S2R R9, SR_CgaCtaId ;  /* 0x0000000000097919 */ /* 0x000e240000008800 */
[----:B0-----:R-:W-:-:S04]  /*14c0*/  LEA R9, R9, R8, 0x18 ;  /* 0x0000000809097211 */ /* 0x001fc800078ec0ff */
[----:B------:R-:W-:-:S06]  /*14d0*/  LEA R9, R18, R9, 0x2 ;  /* 0x0000000912097211 */ /* 0x000fcc00078e10ff */
[----:B------:R-:W2:Y:S02]  /*14e0*/  LDS.128 R8, [R9] ;  /* 0x0000000009087984 */ /* 0x000ea40000000c00 */
[----:B--2---:R-:W-:Y:S01]  /*14f0*/  FFMA R15, R14, R8, R15 ;  /* 0x000000080e0f7223 */ /* 0x004fe2000000000f */
[----:B------:R-:W-:Y:S06]  /*1500*/  @!P0 BRA `(.L_x_688) ;  /* 0x00000000001c8947 */ /* 0x000fec0003800000 */
[----:B------:R-:W-:Y:S01]  /*1510*/  ISETP.NE.AND P0, PT, R3, 0x2, PT ;  /* 0x000000020300780c */ /* 0x000fe20003f05270 */
[----:B------:R-:W-:-:S12]  /*1520*/  IMAD.WIDE R16, R4, 0x4, R12 ;  /* 0x0000000404107825 */ /* 0x000fd800078e020c */
[----:B------:R-:W-:Y:S02]  /*1530*/  @P0 IMAD.WIDE R12, R4, 0x4, R16 ;  /* 0x00000004040c0825 */ /* 0x000fe400078e0210 */
[----:B------:R-:W2:Y:S04]  /*1540*/  LDG.E.CONSTANT R16, desc[UR8][R16.64] ;  /* 0x0000000810107981 */ /* 0x000ea8000c1e9900 */
[----:B------:R-:W3:Y:S01]  /*1550*/  @P0 LDG.E.CONSTANT R12, desc[UR8][R12.64] ;  /* 0x000000080c0c0981 */ /* 0x000ee2000c1e9900 */
[----:B--2---:R-:W-:-:S04]  /*1560*/  FFMA R15, R16, R9, R15 ;  /* 0x00000009100f7223 */ /* 0x004fc8000000000f */
[----:B---3--:R-:W-:-:S07]  /*1570*/  @P0 FFMA R15, R12, R10, R15 ;  /* 0x0000000a0c0f0223 */ /* 0x008fce000000000f */
.L_x_688:
[----:B------:R-:W0:Y:S01]  /*1580*/  LDC.64 R8, c[0x0][0x3a8] ;  /* 0x0000ea00ff087b82 */ /* 0x000e220000000a00 */
[----:B------:R-:W-:-:S04]  /*1590*/  IMAD R11, R5, R4, R0 ;  /* 0x00000004050b7224 */ /* 0x000fc800078e0200 */
[----:B0-----:R-:W-:-:S05]  /*15a0*/  IMAD.WIDE R8, R11, 0x4, R8 ;  /* 0x000000040b087825 */ /* 0x001fca00078e0208 */
[----:B------:R0:W-:Y:S01]  /*15b0*/  STG.E desc[UR8][R8.64], R15 ;  /* 0x0000000f08007986 */ /* 0x0001e2000c101908 */
[----:B------:R-:W-:Y:S05]  /*15c0*/  BRA `(.L_x_693) ;  /* 0x0000000000107947 */ /* 0x000fea0003800000 */
.L_x_684:
[----:B------:R-:W0:Y:S01]  /*15d0*/  LDC.64 R8, c[0x0][0x3a8] ;  /* 0x0000ea00ff087b82 */ /* 0x000e220000000a00 */
[----:B------:R-:W-:Y:S01]  /*15e0*/  MOV R11, 0x7fc00000 ;  /* 0x7fc00000000b7802 */ /* 0x000fe20000000f00 */
[----:B0-----:R-:W-:-:S05]  /*15f0*/  IMAD.WIDE R8, R13, 0x4, R8 ;  /* 0x000000040d087825 */ /* 0x001fca00078e0208 */
[----:B------:R1:W-:Y:S02]  /*1600*/  STG.E desc[UR8][R8.64], R11 ;  /* 0x0000000b08007986 */ /* 0x0003e4000c101908 */
.L_x_693:
[----:B------:R-:W-:Y:S05]  /*1610*/  BSYNC.RECONVERGENT B0 ;  /* 0x0000000000007941 */ /* 0x000fea0003800200 */
.L_x_683:
[----:B------:R-:W2:Y:S01]  /*1620*/  LDCU UR4, c[0x0][0x398] ;  /* 0x00007300ff0477ac */ /* 0x000ea20008000800 */
[----:B------:R-:W-:-:S04]  /*1630*/  IADD3 R5, PT, PT, R6, R5, RZ ;  /* 0x0000000506057210 */ /* 0x000fc80007ffe0ff */
[----:B--2---:R-:W-:-:S13]  /*1640*/  ISETP.GE.AND P0, PT, R5, UR4, PT ;  /* 0x0000000405007c0c */ /* 0x004fda000bf06270 */
[----:B------:R-:W-:Y:S05]  /*1650*/  @!P0 BRA `(.L_x_694) ;  /* 0xffffffec00108947 */ /* 0x000fea000383ffff */
[----:B------:R-:W-:Y:S05]  /*1660*/  EXIT ;  /* 0x000000000000794d */ /* 0x000fea0003800000 */
.L_x_682:
[----:B------:R-:W0:Y:S01]  /*1670*/  LDC R3, c[0x0][0x394] ;  /* 0x0000e500ff037b82 */ /* 0x000e220000000800 */
[C---:B------:R-:W-:Y:S01]  /*1680*/  LOP3.LUT R14, R4.reuse, 0xf, RZ, 0xc0, !PT ;  /* 0x0000000f040e7812 */ /* 0x040fe200078ec0ff */
[----:B------:R-:W1:Y:S01]  /*1690*/  LDCU UR7, c[0x0][0x398] ;  /* 0x00007300ff0777ac */ /* 0x000e620008000800 */
[----:B------:R-:W-:Y:S02]  /*16a0*/  LOP3.LUT R13, R4, 0x7, RZ, 0xc0, !PT ;  /* 0x00000007040d7812 */ /* 0x000fe400078ec0ff */
[----:B------:R-:W-:Y:S02]  /*16b0*/  IADD3 R8, PT, PT, R14, -0x1, RZ ;  /* 0xffffffff0e087810 */ /* 0x000fe40007ffe0ff */
[----:B------:R-:W-:Y:S01]  /*16c0*/  IADD3 R9, PT, PT, R13, -0x1, RZ ;  /* 0xffffffff0d097810 */ /* 0x000fe20007ffe0ff */
[----:B------:R-:W2:Y:S01]  /*16d0*/  LDC R2, c[0x0][0x390] ;  /* 0x0000e400ff027b82 */ /* 0x000ea20000000800 */
[----:B------:R-:W-:Y:S02]  /*16e0*/  ISETP.GE.U32.AND P0, PT, R8, 0x7, PT ;  /* 0x000000070800780c */ /* 0x000fe40003f06070 */
[----:B------:R-:W-:-:S02]  /*16f0*/  ISETP.GE.U32.AND P1, PT, R9, 0x3, PT ;  /* 0x000000030900780c */ /* 0x000fc40003f26070 */
[----:B------:R-:W-:-:S03]  /*1700*/  LOP3.LUT R4, R4, 0x3, RZ, 0xc0, !PT ;  /* 0x0000000304047812 */ /* 0x000fc600078ec0ff */
[----:B------:R-:W3:Y:S08]  /*1710*/  LDC.64 R18, c[0x0][0x380] ;  /* 0x0000e000ff127b82 */ /* 0x000ef00000000a00 */
[----:B-1----:R-:W4:Y:S02]  /*1720*/  LDC.64 R16, c[0x0][0x3a8] ;  /* 0x0000ea00ff107b82 */ /* 0x002f240000000a00 */
.L_x_701:
[C---:B------:R-:W-:Y:S01]  /*1730*/  ISETP.GE.AND P2, PT, R5.reuse, R7, PT ;  /* 0x000000070500720c */ /* 0x040fe20003f46270 */
[----:B0-----:R-:W-:Y:S01]  /*1740*/  IMAD R12, R5, R3, R0 ;  /* 0x00000003050c7224 */ /* 0x001fe200078e0200 */
[----:B------:R-:W-:Y:S11]  /*1750*/  BSSY.RECONVERGENT B0, `(.L_x_695) ;  /* 0x0000099000007945 */ /* 0x000ff60003800200 */
[----:B-1----:R-:W0:Y:S01]  /*1760*/  @!P2 LDC.64 R8, c[0x0][0x3a8] ;  /* 0x0000ea00ff08ab82 */ /* 0x002e220000000a00 */
[----:B------:R-:W-:Y:S01]  /*1770*/  @!P2 MOV R11, 0x7fc00000 ;  /* 0x7fc00000000ba802 */ /* 0x000fe20000000f00 */
[----:B0-----:R-:W-:-:S05]  /*1780*/  @!P2 IMAD.WIDE R8, R12, 0x4, R8 ;  /* 0x000000040c08a825 */ /* 0x001fca00078e0208 */
[----:B------:R0:W-:Y:S01]  /*1790*/  @!P2 STG.E desc[UR8][R8.64], R11 ;  /* 0x0000000b0800a986 */ /* 0x0001e2000c101908 */
[----:B------:R-:W-:Y:S05]  /*17a0*/  @!P2 BRA `(.L_x_696) ;  /* 0x00000008004ca947 */ /* 0x000fea0003800000 */
[----:B--2---:R-:W-:Y:S01]  /*17b0*/  ISETP.GE.AND P2, PT, R2, 0x1, PT ;  /* 0x000000010200780c */ /* 0x004fe20003f46270 */
[----:B------:R-:W-:-:S12]  /*17c0*/  HFMA2 R20, -RZ, RZ, 0, 0 ;  /* 0x00000000ff147431 */ /* 0x000fd800000001ff */
[----:B------:R-:W-:Y:S05]  /*17d0*/  @!P2 BRA `(.L_x_697) ;  /* 0x000000080038a947 */ /* 0x000fea0003800000 */
[----:B------:R-:W-:Y:S01]  /*17e0*/  ISETP.GE.U32.AND P2, PT, R2, 0x10, PT ;  /* 0x000000100200780c */ /* 0x000fe20003f46070 */
[----:B------:R-:W-:Y:S01]  /*17f0*/  UMOV UR4, URZ ;  /* 0x000000ff00047c82 */ /* 0x000fe20008000000 */
[----:B------:R-:W-:Y:S02]  /*1800*/  ISETP.NE.AND P3, PT, R14, RZ, PT ;  /* 0x000000ff0e00720c */ /* 0x000fe40003f65270 */
[----:B------:R-:W-:Y:S02]  /*1810*/  IADD3 R15, PT, PT, R5, 0x1, -R2 ;  /* 0x00000001050f7810 */ /* 0x000fe40007ffe802 */
[----:B------:R-:W-:-:S07]  /*1820*/  MOV R20, RZ ;  /* 0x000000ff00147202 */ /* 0x000fce0000000f00 */
[----:B------:R-:W-:Y:S05]  /*1830*/  @!P2 BRA `(.L_x_698) ;  /* 0x0000000000e4a947 */ /* 0x000fea0003800000 */
[----:B------:R-:W-:-:S04]  /*1840*/  IMAD R25, R15, R3, R0 ;  /* 0x000000030f197224 */ /* 0x000fc800078e0200 */
[----:B---3--:R-:W-:-:S05]  /*1850*/  IMAD.WIDE R24, R25, 0x4, R18 ;  /* 0x0000000419187825 */ /* 0x008fca00078e0212 */
[----:B------:R1:W2:Y:S02]  /*1860*/  LDG.E.CONSTANT R21, desc[UR8][R24.64] ;  /* 0x0000000818157981 */ /* 0x0002a4000c1e9900 */
[----:B-1----:R-:W-:-:S05]  /*1870*/  IMAD.WIDE R24, R3, 0x4, R24 ;  /* 0x0000000403187825 */ /* 0x002fca00078e0218 */
[----:B------:R1:W3:Y:S02]  /*1880*/  LDG.E.CONSTANT R20, desc[UR8][R24.64] ;  /* 0x0000000818147981 */ /* 0x0002e4000c1e9900 */
[----:B-1----:R-:W-:-:S05]  /*1890*/  IMAD.WIDE R24, R3, 0x4, R24 ;  /* 0x0000000403187825 */ /* 0x002fca00078e0218 */
[----:B------:R1:W5:Y:S02]  /*18a0*/  LDG.E.CONSTANT R27, desc[UR8][R24.64] ;  /* 0x00000008181b7981 */ /* 0x000364000c1e9900 */
[----:B-1----:R-:W-:-:S05]  /*18b0*/  IMAD.WIDE R24, R3, 0x4, R24 ;  /* 0x0000000403187825 */ /* 0x002fca00078e0218 */
[----:B------:R1:W4:Y:S02]  /*18c0*/  LDG.E.CONSTANT R26, desc[UR8][R24.64] ;  /* 0x00000008181a7981 */ /* 0x000324000c1e9900 */
[----:B-1----:R-:W-:-:S05]  /*18d0*/  IMAD.WIDE R24, R3, 0x4, R24 ;  /* 0x0000000403187825 */ /* 0x002fca00078e0218 */
[----:B------:R1:W4:Y:S01]  /*18e0*/  LDG.E.CONSTANT R22, desc[UR8][R24.64] ;  /* 0x0000000818167981 */ /* 0x000322000c1e9900 */
[----:B------:R-:W0:Y:S01]  /*18f0*/  S2UR UR5, SR_CgaCtaId ;  /* 0x00000000000579c3 */ /* 0x000e220000008800 */
[----:B------:R-:W-:Y:S01]  /*1900*/  UMOV UR4, 0x400 ;  /* 0x0000040000047882 */ /* 0x000fe20000000000 */
[----:B-1----:R-:W-:-:S05]  /*1910*/  IMAD.WIDE R24, R3, 0x4, R24 ;  /* 0x0000000403187825 */ /* 0x002fca00078e0218 */
[----:B------:R-:W4:Y:S01]  /*1920*/  LDG.E.CONSTANT R23, desc[UR8][R24.64] ;  /* 0x0000000818177981 */ /* 0x000f22000c1e9900 */
[----:B0-----:R-:W-:-:S09]  /*1930*/  ULEA UR4, UR5, UR4, 0x18 ;  /* 0x0000000405047291 */ /* 0x001fd2000f8ec0ff */
[----:B------:R-:W2:Y:S02]  /*1940*/  LDS.128 R8, [UR4] ;  /* 0x00000004ff087984 */ /* 0x000ea40008000c00 */
[----:B--2---:R-:W-:-:S04]  /*1950*/  FFMA R8, R21, R8, RZ ;  /* 0x0000000815087223 */ /* 0x004fc800000000ff */
[----:B---3--:R-:W-:Y:S01]  /*1960*/  FFMA R9, R9, R20, R8 ;  /* 0x0000001409097223 */ /* 0x008fe20000000008 */
[----:B------:R-:W-:-:S05]  /*1970*/  IMAD.WIDE R20, R3, 0x4, R24 ;  /* 0x0000000403147825 */ /* 0x000fca00078e0218 */
[----:B------:R0:W2:Y:S01]  /*1980*/  LDG.E.CONSTANT R24, desc[UR8][R20.64] ;  /* 0x0000000814187981 */ /* 0x0000a2000c1e9900 */
[----:B-----5:R-:W-:Y:S01]  /*1990*/  FFMA R10, R10, R27, R9 ;  /* 0x0000001b0a0a7223 */ /* 0x020fe20000000009 */
[----:B0-----:R-:W-:-:S04]  /*19a0*/  IMAD.WIDE R20, R3, 0x4, R20 ;  /* 0x0000000403147825 */ /* 0x001fc800078e0214 */
[----:B----4-:R-:W-:Y:S02]  /*19b0*/  FFMA R27, R11, R26, R10 ;  /* 0x0000001a0b1b7223 */ /* 0x010fe4000000000a */
[----:B------:R0:W3:Y:S04]  /*19c0*/  LDG.E.CONSTANT R26, desc[UR8][R20.64] ;  /* 0x00000008141a7981 */ /* 0x0000e8000c1e9900 */
[----:B------:R-:W1:Y:S01]  /*19d0*/  LDS.128 R8, [UR4+0x10] ;  /* 0x00001004ff087984 */ /* 0x000e620008000c00 */
[----:B0-----:R-:W-:-:S04]  /*19e0*/  IMAD.WIDE R20, R3, 0x4, R20 ;  /* 0x0000000403147825 */ /* 0x001fc800078e0214 */
[----:B-1----:R-:W-:Y:S02]  /*19f0*/  FFMA R8, R22, R8, R27 ;  /* 0x0000000816087223 */ /* 0x002fe4000000001b */
[----:B------:R0:W4:Y:S02]  /*1a00*/  LDG.E.CONSTANT R22, desc[UR8][R20.64] ;  /* 0x0000000814167981 */ /* 0x000124000c1e9900 */
[----:B0-----:R-:W-:-:S05]  /*1a10*/  IMAD.WIDE R20, R3, 0x4, R20 ;  /* 0x0000000403147825 */ /* 0x001fca00078e0214 */
[----:B------:R0:W5:Y:S01]  /*1a20*/  LDG.E.CONSTANT R25, desc[UR8][R20.64] ;  /* 0x0000000814197981 */ /* 0x000162000c1e9900 */
[----:B------:R-:W-:Y:S01]  /*1a30*/  FFMA R9, R9, R23, R8 ;  /* 0x0000001709097223 */ /* 0x000fe20000000008 */
[----:B0-----:R-:W-:-:S05]  /*1a40*/  IMAD.WIDE R20, R3, 0x4, R20 ;  /* 0x0000000403147825 */ /* 0x001fca00078e0214 */
[----:B------:R0:W5:Y:S02]  /*1a50*/  LDG.E.CONSTANT R23, desc[UR8][R20.64] ;  /* 0x0000000814177981 */ /* 0x000164000c1e9900 */
[----:B0-----:R-:W-:-:S04]  /*1a60*/  IMAD.WIDE R20, R3, 0x4, R20 ;  /* 0x0000000403147825 */ /* 0x001fc800078e0214 */
[----:B--2---:R-:W-:Y:S02]  /*1a70*/  FFMA R10, R10, R24, R9 ;  /* 0x000000180a0a7223 */ /* 0x004fe40000000009 */
[----:B------:R0:W2:Y:S02]  /*1a80*/  LDG.E.CONSTANT R24, desc[UR8][R20.64] ;  /* 0x0000000814187981 */ /* 0x0000a4000c1e9900 */
[----:B---3--:R-:W-:Y:S02]  /*1a90*/  FFMA R26, R11, R26, R10 ;  /* 0x0000001a0b1a7223 */ /* 0x008fe4000000000a */
[----:B------:R-:W4:Y:S01]  /*1aa0*/  LDS.128 R8, [UR4+0x20] ;  /* 0x00002004ff087984 */ /* 0x000f220008000c00 */
[----:B0-----:R-:W-:-:S04]  /*1ab0*/  IMAD.WIDE R20, R3, 0x4, R20 ;  /* 0x0000000403147825 */ /* 0x001fc800078e0214 */
[----:B----4-:R-:W-:Y:S01]  /*1ac0*/  FFMA R8, R22, R8, R26 ;  /* 0x0000000816087223 */ /* 0x010fe2000000001a */
[----:B------:R-:W-:Y:S02]  /*1ad0*/  IMAD.WIDE R26, R3, 0x4, R20 ;  /* 0x00000004031a7825 */ /* 0x000fe400078e0214 */
[----:B------:R-:W3:Y:S04]  /*1ae0*/  LDG.E.CONSTANT R20, desc[UR8][R20.64] ;  /* 0x0000000814147981 */ /* 0x000ee8000c1e9900 */
[----:B------:R-:W4:Y:S01]  /*1af0*/  LDG.E.CONSTANT R21, desc[UR8][R26.64] ;  /* 0x000000081a157981 */ /* 0x000f22000c1e9900 */
[----:B-----5:R-:W-:Y:S01]  /*1b00*/  FFMA R25, R9, R25, R8 ;  /* 0x0000001909197223 */ /* 0x020fe20000000008 */
[----:B------:R-:W-:-:S05]  /*1b10*/  IMAD.WIDE R8, R3, 0x4, R26 ;  /* 0x0000000403087825 */ /* 0x000fca00078e021a */
[----:B------:R0:W5:Y:S02]  /*1b20*/  LDG.E.CONSTANT R22, desc[UR8][R8.64] ;  /* 0x0000000808167981 */ /* 0x000164000c1e9900 */
[----:B0-----:R-:W-:-:S05]  /*1b30*/  IMAD.WIDE R8, R3, 0x4, R8 ;  /* 0x0000000403087825 */ /* 0x001fca00078e0208 */
[----:B------:R0:W5:Y:S01]  /*1b40*/  LDG.E.CONSTANT R28, desc[UR8][R8.64] ;  /* 0x00000008081c7981 */ /* 0x000162000c1e9900 */
[----:B------:R-:W-:-:S04]  /*1b50*/  FFMA R10, R10, R23, R25 ;  /* 0x000000170a0a7223 */ /* 0x000fc80000000019 */
[----:B--2---:R-:W-:Y:S02]  /*1b60*/  FFMA R23, R11, R24, R10 ;  /* 0x000000180b177223 */ /* 0x004fe4000000000a */
[----:B0-----:R-:W3:Y:S01]  /*1b70*/  LDS.128 R8, [UR4+0x30] ;  /* 0x00003004ff087984 */ /* 0x001ee20008000c00 */
[----:B------:R-:W-:Y:S01]  /*1b80*/  UMOV UR4, 0x10 ;  /* 0x0000001000047882 */ /* 0x000fe20000000000 */
[----:B---3--:R-:W-:-:S04]  /*1b90*/  FFMA R24, R20, R8, R23 ;  /* 0x0000000814187223 */ /* 0x008fc80000000017 */
[----:B----4-:R-:W-:-:S04]  /*1ba0*/  FFMA R23, R9, R21, R24 ;  /* 0x0000001509177223 */ /* 0x010fc80000000018 */
[----:B-----5:R-:W-:-:S04]  /*1bb0*/  FFMA R10, R10, R22, R23 ;  /* 0x000000160a0a7223 */ /* 0x020fc80000000017 */
[----:B------:R-:W-:-:S07]  /*1bc0*/  FFMA R20, R11, R28, R10 ;  /* 0x0000001c0b147223 */ /* 0x000fce000000000a */
.L_x_698:
[----:B------:R-:W-:Y:S05]  /*1bd0*/  @!P3 BRA `(.L_x_697) ;  /* 0x000000040038b947 */ /* 0x000fea0003800000 */
[----:B------:R-:W-:Y:S01]  /*1be0*/  ISETP.NE.AND P2, PT, R13, RZ, PT ;  /* 0x000000ff0d00720c */ /* 0x000fe20003f45270 */
[----:B------:R-:W-:-:S12]  /*1bf0*/  @!P0 BRA `(.L_x_699) ;  /* 0x0000000000848947 */ /* 0x000fd80003800000 */
[----:B0-----:R-:W-:-:S05]  /*1c00*/  IADD3 R8, PT, PT, R15, UR4, RZ ;  /* 0x000000040f087c10 */ /* 0x001fca000fffe0ff */
[----:B------:R-:W-:-:S04]  /*1c10*/  IMAD R29, R8, R3, R0 ;  /* 0x00000003081d7224 */ /* 0x000fc800078e0200 */
[----:B---3--:R-:W-:-:S05]  /*1c20*/  IMAD.WIDE R28, R29, 0x4, R18 ;  /* 0x000000041d1c7825 */ /* 0x008fca00078e0212 */
[----:B------:R0:W2:Y:S02]  /*1c30*/  LDG.E.CONSTANT R21, desc[UR8][R28.64] ;  /* 0x000000081c157981 */ /* 0x0000a4000c1e9900 */
[----:B0-----:R-:W-:-:S05]  /*1c40*/  IMAD.WIDE R28, R3, 0x4, R28 ;  /* 0x00000004031c7825 */ /* 0x001fca00078e021c */
[----:B------:R0:W3:Y:S01]  /*1c50*/  LDG.E.CONSTANT R25, desc[UR8][R28.64] ;  /* 0x000000081c197981 */ /* 0x0000e2000c1e9900 */
[----:B------:R-:W1:Y:S01]  /*1c60*/  S2UR UR6, SR_CgaCtaId ;  /* 0x00000000000679c3 */ /* 0x000e620000008800 */
[----:B------:R-:W-:Y:S01]  /*1c70*/  UMOV UR5, 0x400 ;  /* 0x0000040000057882 */ /* 0x000fe20000000000 */
[----:B0-----:R-:W-:-:S05]  /*1c80*/  IMAD.WIDE R28, R3, 0x4, R28 ;  /* 0x00000004031c7825 */ /* 0x001fca00078e021c */
[----:B------:R0:W5:Y:S01]  /*1c90*/  LDG.E.CONSTANT R23, desc[UR8][R28.64] ;  /* 0x000000081c177981 */ /* 0x000162000c1e9900 */
[----:B-1----:R-:W-:-:S04]  /*1ca0*/  ULEA UR5, UR6, UR5, 0x18 ;  /* 0x0000000506057291 */ /* 0x002fc8000f8ec0ff */
[----:B------:R-:W-:Y:S01]  /*1cb0*/  ULEA UR5, UR4, UR5, 0x2 ;  /* 0x0000000504057291 */ /* 0x000fe2000f8e10ff */
[----:B0-----:R-:W-:-:S05]  /*1cc0*/  IMAD.WIDE R28, R3, 0x4, R28 ;  /* 0x00000004031c7825 */ /* 0x001fca00078e021c */
[----:B------:R0:W4:Y:S04]  /*1cd0*/  LDG.E.CONSTANT R24, desc[UR8][R28.64] ;  /* 0x000000081c187981 */ /* 0x000128000c1e9900 */
[----:B------:R-:W2:Y:S01]  /*1ce0*/  LDS.128 R8, [UR5] ;  /* 0x00000005ff087984 */ /* 0x000ea20008000c00 */
[----:B0-----:R-:W-:-:S04]  /*1cf0*/  IMAD.WIDE R28, R3, 0x4, R28 ;  /* 0x00000004031c7825 */ /* 0x001fc800078e021c */
[----:B------:R-:W-:-:S04]  /*1d00*/  IMAD.WIDE R26, R3, 0x4, R28 ;  /* 0x00000004031a7825 */ /* 0x000fc800078e021c */
[----:B--2---:R-:W-:Y:S02]  /*1d10*/  FFMA R8, R21, R8, R20 ;  /* 0x0000000815087223 */ /* 0x004fe40000000014 */
[----:B------:R-:W2:Y:S04]  /*1d20*/  LDG.E.CONSTANT R20, desc[UR8][R28.64] ;  /* 0x000000081c147981 */ /* 0x000ea8000c1e9900 */
[----:B------:R-:W2:Y:S01]  /*1d30*/  LDG.E.CONSTANT R21, desc[UR8][R26.64] ;  /* 0x000000081a157981 */ /* 0x000ea2000c1e9900 */
[----:B---3--:R-:W-:Y:S01]  /*1d40*/  FFMA R25, R9, R25, R8 ;  /* 0x0000001909197223 */ /* 0x008fe20000000008 */
[----:B------:R-:W-:-:S05]  /*1d50*/  IMAD.WIDE R8, R3, 0x4, R26 ;  /* 0x0000000403087825 */ /* 0x000fca00078e021a */
[----:B------:R0:W3:Y:S02]  /*1d60*/  LDG.E.CONSTANT R22, desc[UR8][R8.64] ;  /* 0x0000000808167981 */ /* 0x0000e4000c1e9900 */
[----:B0-----:R-:W-:-:S05]  /*1d70*/  IMAD.WIDE R8, R3, 0x4, R8 ;  /* 0x0000000403087825 */ /* 0x001fca00078e0208 */
[----:B------:R0:W3:Y:S01]  /*1d80*/  LDG.E.CONSTANT R26, desc[UR8][R8.64] ;  /* 0x00000008081a7981 */ /* 0x0000e2000c1e9900 */
[----:B-----5:R-:W-:-:S04]  /*1d90*/  FFMA R10, R10, R23, R25 ;  /* 0x000000170a0a7223 */ /* 0x020fc80000000019 */
[----:B----4-:R-:W-:Y:S02]  /*1da0*/  FFMA R23, R11, R24, R10 ;  /* 0x000000180b177223 */ /* 0x010fe4000000000a */
[----:B0-----:R-:W2:Y:S01]  /*1db0*/  LDS.128 R8, [UR5+0x10] ;  /* 0x00001005ff087984 */ /* 0x001ea20008000c00 */
[----:B------:R-:W-:Y:S01]  /*1dc0*/  UIADD3 UR4, UPT, UPT, UR4, 0x8, URZ ;  /* 0x0000000804047890 */ /* 0x000fe2000fffe0ff */
[----:B--2---:R-:W-:-:S04]  /*1dd0*/  FFMA R20, R20, R8, R23 ;  /* 0x0000000814147223 */ /* 0x004fc80000000017 */
[----:B------:R-:W-:-:S04]  /*1de0*/  FFMA R21, R9, R21, R20 ;  /* 0x0000001509157223 */ /* 0x000fc80000000014 */
[----:B---3--:R-:W-:-:S04]  /*1df0*/  FFMA R10, R10, R22, R21 ;  /* 0x000000160a0a7223 */ /* 0x008fc80000000015 */
[----:B------:R-:W-:-:S07]  /*1e00*/  FFMA R20, R11, R26, R10 ;  /* 0x0000001a0b147223 */ /* 0x000fce000000000a */
.L_x_699:
[----:B------:R-:W-:Y:S05]  /*1e10*/  @!P2 BRA `(.L_x_697) ;  /* 0x0000000000a8a947 */ /* 0x000fea0003800000 */
[----:B------:R-:W-:Y:S01]  /*1e20*/  ISETP.NE.AND P2, PT, R4, RZ, PT ;  /* 0x000000ff0400720c */ /* 0x000fe20003f45270 */
[----:B------:R-:W-:-:S12]  /*1e30*/  @!P1 BRA `(.L_x_700) ;  /* 0x0000000000509947 */ /* 0x000fd80003800000 */
[----:B0-----:R-:W-:-:S05]  /*1e40*/  IADD3 R8, PT, PT, R15, UR4, RZ ;  /* 0x000000040f087c10 */ /* 0x001fca000fffe0ff */
[----:B------:R-:W-:-:S04]  /*1e50*/  IMAD R11, R8, R3, R0 ;  /* 0x00000003080b7224 */ /* 0x000fc800078e0200 */
[----:B---3--:R-:W-:-:S05]  /*1e60*/  IMAD.WIDE R10, R11, 0x4, R18 ;  /* 0x000000040b0a7825 */ /* 0x008fca00078e0212 */
[----:B------:R0:W2:Y:S01]  /*1e70*/  LDG.E.CONSTANT R21, desc[UR8][R10.64] ;  /* 0x000000080a157981 */ /* 0x0000a2000c1e9900 */
[----:B------:R-:W-:-:S05]  /*1e80*/  IMAD.WIDE R8, R3, 0x4, R10 ;  /* 0x0000000403087825 */ /* 0x000fca00078e020a */
[----:B------:R1:W3:Y:S01]  /*1e90*/  LDG.E.CONSTANT R22, desc[UR8][R8.64] ;  /* 0x0000000808167981 */ /* 0x0002e2000c1e9900 */
[----:B0-----:R-:W-:-:S05]  /*1ea0*/  IMAD.WIDE R10, R3, 0x4, R8 ;  /* 0x00000004030a7825 */ /* 0x001fca00078e0208 */
[----:B------:R-:W5:Y:S01]  /*1eb0*/  LDG.E.CONSTANT R23, desc[UR8][R10.64] ;  /* 0x000000080a177981 */ /* 0x000f62000c1e9900 */
[----:B-1----:R-:W-:-:S05]  /*1ec0*/  IMAD.WIDE R8, R3, 0x4, R10 ;  /* 0x0000000403087825 */ /* 0x002fca00078e020a */
[----:B------:R0:W4:Y:S01]  /*1ed0*/  LDG.E.CONSTANT R24, desc[UR8][R8.64] ;  /* 0x0000000808187981 */ /* 0x000122000c1e9900 */
[----:B------:R-:W1:Y:S01]  /*1ee0*/  S2UR UR6, SR_CgaCtaId ;  /* 0x00000000000679c3 */ /* 0x000e620000008800 */
[----:B------:R-:W-:Y:S02]  /*1ef0*/  UMOV UR5, 0x400 ;  /* 0x0000040000057882 */ /* 0x000fe40000000000 */
[----:B-1----:R-:W-:-:S04]  /*1f00*/  ULEA UR5, UR6, UR5, 0x18 ;  /* 0x0000000506057291 */ /* 0x002fc8000f8ec0ff */
[----:B------:R-:W-:-:S09]  /*1f10*/  ULEA UR5, UR4, UR5, 0x2 ;  /* 0x0000000504057291 */ /* 0x000fd2000f8e10ff */
[----:B0-----:R-:W2:Y:S01]  /*1f20*/  LDS.128 R8, [UR5] ;  /* 0x00000005ff087984 */ /* 0x001ea20008000c00 */
[----:B------:R-:W-:Y:S01]  /*1f30*/  UIADD3 UR4, UPT, UPT, UR4, 0x4, URZ ;  /* 0x0000000404047890 */ /* 0x000fe2000fffe0ff */
[----:B--2---:R-:W-:-:S04]  /*1f40*/  FFMA R20, R21, R8, R20 ;  /* 0x0000000815147223 */ /* 0x004fc80000000014 */
[----:B---3--:R-:W-:-:S04]  /*1f50*/  FFMA R21, R9, R22, R20 ;  /* 0x0000001609157223 */ /* 0x008fc80000000014 */
[----:B-----5:R-:W-:-:S04]  /*1f60*/  FFMA R20, R10, R23, R21 ;  /* 0x000000170a147223 */ /* 0x020fc80000000015 */
[----:B----4-:R-:W-:-:S07]  /*1f70*/  FFMA R20, R11, R24, R20 ;  /* 0x000000180b147223 */ /* 0x010fce0000000014 */
.L_x_700:
[----:B------:R-:W-:Y:S05]  /*1f80*/  @!P2 BRA `(.L_x_697) ;  /* 0x00000000004ca947 */ /* 0x000fea0003800000 */
[----:B------:R-:W-:-:S05]  /*1f90*/  IADD3 R15, PT, PT, R15, UR4, RZ ;  /* 0x000000040f0f7c10 */ /* 0x000fca000fffe0ff */
[----:B------:R-:W-:-:S04]  /*1fa0*/  IMAD R15, R15, R3, R0 ;  /* 0x000000030f0f7224 */ /* 0x000fc800078e0200 */
[----:B---3--:R-:W-:-:S05]  /*1fb0*/  IMAD.WIDE R22, R15, 0x4, R18 ;  /* 0x000000040f167825 */ /* 0x008fca00078e0212 */
[----:B------:R-:W2:Y:S01]  /*1fc0*/  LDG.E.CONSTANT R15, desc[UR8][R22.64] ;  /* 0x00000008160f7981 */ /* 0x000ea2000c1e9900 */
[----:B------:R-:W1:Y:S01]  /*1fd0*/  S2UR UR6, SR_CgaCtaId ;  /* 0x00000000000679c3 */ /* 0x000e620000008800 */
[----:B------:R-:W-:Y:S01]  /*1fe0*/  UMOV UR5, 0x400 ;  /* 0x0000040000057882 */ /* 0x000fe20000000000 */
[----:B------:R-:W-:Y:S01]  /*1ff0*/  ISETP.NE.AND P2, PT, R4, 0x1, PT ;  /* 0x000000010400780c */ /* 0x000fe20003f45270 */
[----:B-1----:R-:W-:-:S04]  /*2000*/  ULEA UR5, UR6, UR5, 0x18 ;  /* 0x0000000506057291 */ /* 0x002fc8000f8ec0ff */
[----:B------:R-:W-:-:S09]  /*2010*/  ULEA UR4, UR4, UR5, 0x2 ;  /* 0x0000000504047291 */ /* 0x000fd2000f8e10ff */
[----:B0-----:R-:W2:Y:S02]  /*2020*/  LDS.128 R8, [UR4] ;  /* 0x00000004ff087984 */ /* 0x001ea40008000c00 */
        /* <DEDUP_REMOVED lines=9> */
.L_x_697:
[----:B0---4-:R-:W-:-:S05]  /*20c0*/  IMAD.WIDE R8, R12, 0x4, R16 ;  /* 0x000000040c087825 */ /* 0x011fca00078e0210 */
[----:B------:R1:W-:Y:S02]  /*20d0*/  STG.E desc[UR8][R8.64], R20 ;  /* 0x0000001408007986 */ /* 0x0003e4000c101908 */
.L_x_696:
[----:B------:R-:W-:Y:S05]  /*20e0*/  BSYNC.RECONVERGENT B0 ;  /* 0x0000000000007941 */ /* 0x000fea0003800200 */
.L_x_695:
[----:B------:R-:W-:-:S04]  /*20f0*/  IADD3 R5, PT, PT, R6, R5, RZ ;  /* 0x0000000506057210 */ /* 0x000fc80007ffe0ff */
[----:B------:R-:W-:-:S13]  /*2100*/  ISETP.GE.AND P2, PT, R5, UR7, PT ;  /* 0x0000000705007c0c */ /* 0x000fda000bf46270 */
[----:B------:R-:W-:Y:S05]  /*2110*/  @!P2 BRA `(.L_x_701) ;  /* 0xfffffff40084a947 */ /* 0x000fea000383ffff */
[----:B------:R-:W-:Y:S05]  /*2120*/  EXIT ;  /* 0x000000000000794d */ /* 0x000fea0003800000 */
.L_x_702:
        /* <DEDUP_REMOVED lines=13> */
.L_x_752:


//--------------------- .text.ehma_batch_f32      --------------------------
	.section	.text.ehma_batch_f32,"ax",@progbits
	.align	128
        .global         ehma_batch_f32
        .type           ehma_batch_f32,@function
        .size           ehma_batch_f32,(.L_x_741 - ehma_batch_f32)
        .other          ehma_batch_f32,@"STO_CUDA_ENTRY STV_DEFAULT"
ehma_batch_f32:
.text.ehma_batch_f32:
[----:B------:R-:W-:Y:S01]  /*0000*/  LDC R1, c[0x0][0x37c] ;  /* 0x0000df00ff017b82 */ /* 0x000fe20000000800 */
[----:B------:R-:W0:Y:S01]  /*0010*/  S2R R0, SR_CTAID.Y ;  /* 0x0000000000007919 */ /* 0x000e220000002600 */
[----:B------:R-:W0:Y:S02]  /*0020*/  LDCU UR4, c[0x0][0x39c] ;  /* 0x00007380ff0477ac */ /* 0x000e240008000800 */
[----:B0-----:R-:W-:-:S13]  /*0030*/  ISETP.GE.AND P0, PT, R0, UR4, PT ;  /* 0x0000000400007c0c */ /* 0x001fda000bf06270 */
[----:B------:R-:W-:Y:S05]  /*0040*/  @P0 EXIT ;  /* 0x000000000000094d */ /* 0x000fea0003800000 */
[----:B------:R-:W0:Y:S01]  /*0050*/  LDC.64 R2, c[0x0][0x388] ;  /* 0x0000e200ff027b82 */ /* 0x000e220000000a00 */
[----:B------:R-:W1:Y:S01]  /*0060*/  LDCU.64 UR12, c[0x0][0x358] ;  /* 0x00006b00ff0c77ac */ /* 0x000e620008000a00 */
[----:B------:R-:W2:Y:S01]  /*0070*/  LDCU UR4, c[0x0][0x3a0] ;  /* 0x00007400ff0477ac */ /* 0x000ea20008000800 */
[----:B0-----:R-:W-:-:S06]  /*0080*/  IMAD.WIDE.U32 R2, R0, 0x4, R2 ;  /* 0x0000000400027825 */ /* 0x001fcc00078e0002 */
[----:B-1----:R-:W3:Y:S02]  /*0090*/  LDG.E.CONSTANT R2, desc[UR12][R2.64] ;  /* 0x0000000c02027981 */ /* 0x002ee4000c1e9900 */
[----:B---3--:R-:W-:-:S13]  /*00a0*/  R2UR UR14, R2 ;  /* 0x00000000020e72ca */ /* 0x008fda00000e0000 */
[----:B--2---:R-:W-:-:S04]  /*00b0*/  UISETP.GT.AND UP0, UPT, UR14, UR4, UPT ;  /* 0x000000040e00728c */ /* 0x004fc8000bf04270 */
[----:B------:R-:W-:-:S06]  /*00c0*/  UISETP.LT.OR UP0, UPT, UR14, 0x1, UP0 ;  /* 0x000000010e00788c */ /* 0x000fcc0008701670 */
[----:B------:R-:W-:-:S13]  /*00d0*/  PLOP3.LUT P0, PT, PT, PT, UP0, 0x80, 0x8 ;  /* 0x000000000008781c */ /* 0x000fda0003f0f008 */
[----:B------:R-:W-:Y:S05]  /*00e0*/  @P0 EXIT ;  /* 0x000000000000094d */ /* 0x000fea0003800000 */
[----:B------:R-:W0:Y:S01]  /*00f0*/  S2R R4, SR_TID.X ;  /* 0x0000000000047919 */ /* 0x000e220000002100 */
[----:B------:R-:W-:Y:S01]  /*0100*/  BSSY.RECONVERGENT B0, `(.L_x_703) ;  /* 0x0000037000007945 */ /* 0x000fe20003800200 */
[----:B0-----:R-:W-:-:S13]  /*0110*/  ISETP.GE.U32.AND P0, PT, R4, UR14, PT ;  /* 0x0000000e04007c0c */ /* 0x001fda000bf06070 */
[----:B------:R-:W-:Y:S05]  /*0120*/  @P0 BRA `(.L_x_704) ;  /* 0x0000000000d00947 */ /* 0x000fea0003800000 */
[----:B------:R-:W0:Y:S01]  /*0130*/  S2R R3, SR_CgaCtaId ;  /* 0x0000000000037919 */ /* 0x000e220000008800 */
[----:B------:R-:W1:Y:S01]  /*0140*/  LDC R5, c[0x0][0x360] ;  /* 0x0000d800ff057b82 */ /* 0x000e620000000800 */
[----:B------:R-:W-:Y:S01]  /*0150*/  I2FP.F32.U32 R9, UR14 ;  /* 0x0000000e00097c45 */ /* 0x000fe20008201000 */
[----:B------:R-:W-:Y:S01]  /*0160*/  IMAD.MOV.U32 R7, RZ, RZ, R4 ;  /* 0x000000ffff077224 */ /* 0x000fe200078e0004 */
[----:B------:R-:W-:-:S03]  /*0170*/  MOV R6, 0x400 ;  /* 0x0000040000067802 */ /* 0x000fc60000000f00 */
[----:B------:R-:W-:Y:S01]  /*0180*/  FADD R9, R9, 1 ;  /* 0x3f80000009097421 */ /* 0x000fe20000000000 */
[----:B0-----:R-:W-:-:S07]  /*0190*/  LEA R6, R3, R6, 0x18 ;  /* 0x0000000603067211 */ /* 0x001fce00078ec0ff */
.L_x_707:
[----:B0-----:R-:W0:Y:S01]  /*01a0*/  MUFU.RCP R8, R9 ;  /* 0x0000000900087308 */ /* 0x001e220000001000 */
[----:B------:R-:W-:Y:S01]  /*01b0*/  IADD3 R2, PT, PT, -R7, UR14, RZ ;  /* 0x0000000e07027c10 */ /* 0x000fe2000fffe1ff */
[----:B------:R-:W-:Y:S03]  /*01c0*/  BSSY.RECONVERGENT B1, `(.L_x_705) ;  /* 0x000000c000017945 */ /* 0x000fe60003800200 */
[----:B------:R-:W-:-:S04]  /*01d0*/  I2FP.F32.S32 R2, R2 ;  /* 0x0000000200027245 */ /* 0x000fc80000201400 */
[----:B------:R-:W2:Y:S01]  /*01e0*/  FCHK P0, R2, R9 ;  /* 0x0000000902007302 */ /* 0x000ea20000000000 */
[----:B0-----:R-:W-:-:S04]  /*01f0*/  FFMA R3, -R9, R8, 1 ;  /* 0x3f80000009037423 */ /* 0x001fc80000000108 */
[----:B------:R-:W-:-:S04]  /*0200*/  FFMA R3, R8, R3, R8 ;  /* 0x0000000308037223 */ /* 0x000fc80000000008 */
[----:B------:R-:W-:-:S04]  /*0210*/  FFMA R8, R2, R3, RZ ;  /* 0x0000000302087223 */ /* 0x000fc800000000ff */
[----:B------:R-:W-:-:S04]  /*0220*/  FFMA R10, -R9, R8, R2 ;  /* 0x00000008090a7223 */ /* 0x000fc80000000102 */
[----:B------:R-:W-:Y:S01]  /*0230*/  FFMA R8, R3, R10, R8 ;  /* 0x0000000a03087223 */ /* 0x000fe20000000008 */
[----:B--2---:R-:W-:Y:S06]  /*0240*/  @!P0 BRA `(.L_x_706) ;  /* 0x00000000000c8947 */ /* 0x004fec0003800000 */
[----:B------:R-:W-:-:S07]  /*0250*/  MOV R8, 0x270 ;  /* 0x0000027000087802 */ /* 0x000fce0000000f00 */
[----:B-1----:R-:W-:Y:S05]  /*0260*/  CALL.REL.NOINC `($__internal_4_$__cuda_sm3x_div_rn_noftz_f32_slowpath) ;  /* 0x00000018008c7944 */ /* 0x002fea0003c00000 */
[----:B------:R-:W-:-:S07]  /*0270*/  IMAD.MOV.U32 R8, RZ, RZ, R10 ;  /* 0x000000ffff087224 */ /* 0x000fce00078e000a */
.L_x_706:
[----:B------:R-:W-:Y:S05]  /*0280*/  BSYNC.RECONVERGENT B1 ;  /* 0x0000000000017941 */ /* 0x000fea0003800200 */
.L_x_705:
[----:B------:R-:W-:Y:S01]  /*0290*/  FADD R3, R8, R8 ;  /* 0x0000000808037221 */ /* 0x000fe20000000000 */
[----:B------:R-:W0:Y:S01]  /*02a0*/  FRND.TRUNC R13, R8 ;  /* 0x00000008000d7307 */ /* 0x000e22000020d000 */
[----:B------:R-:W-:Y:S02]  /*02b0*/  HFMA2 R16, -RZ, RZ, 1.7724609375, -0.07476806640625 ;  /* 0x3f17acc9ff107431 */ /* 0x000fe400000001ff */
[----:B------:R-:W-:-:S05]  /*02c0*/  IMAD.MOV.U32 R14, RZ, RZ, 0x3e684e12 ;  /* 0x3e684e12ff0e7424 */ /* 0x000fca00078e00ff */
[----:B------:R-:W2:Y:S01]  /*02d0*/  FRND R11, R3 ;  /* 0x00000003000b7307 */ /* 0x000ea20000201000 */
[----:B0-----:R-:W-:-:S07]  /*02e0*/  FSETP.NEU.AND P2, PT, R8, R13, PT ;  /* 0x0000000d0800720b */ /* 0x001fce0003f4d000 */
[----:B------:R-:W0:Y:S01]  /*02f0*/  F2I.NTZ R10, R3 ;  /* 0x00000003000a7305 */ /* 0x000e220000203100 */
[----:B--2---:R-:W-:-:S04]  /*0300*/  FFMA R2, R11, -0.5, R8 ;  /* 0xbf0000000b027823 */ /* 0x004fc80000000008 */
[----:B------:R-:W-:Y:S01]  /*0310*/  FMUL R11, R2, R2 ;  /* 0x00000002020b7220 */ /* 0x000fe20000400000 */
[----:B0-----:R-:W-:-:S03]  /*0320*/  LOP3.LUT R12, R10, 0x1, RZ, 0xc0, !PT ;  /* 0x000000010a0c7812 */ /* 0x001fc600078ec0ff */
[C---:B------:R-:W-:Y:S01]  /*0330*/  FFMA R14, R11.reuse, R14, -1.334560394287109375 ;  /* 0xbfaad2e00b0e7423 */ /* 0x040fe2000000000e */
[----:B------:R-:W-:Y:S01]  /*0340*/  LOP3.LUT P1, RZ, R10, 0x2, RZ, 0xc0, !PT ;  /* 0x000000020aff7812 */ /* 0x000fe2000782c0ff */
[----:B------:R-:W-:Y:S01]  /*0350*/  FFMA R10, R2, R11, RZ ;  /* 0x0000000b020a7223 */ /* 0x000fe200000000ff */
[----:B------:R-:W-:Y:S01]  /*0360*/  ISETP.NE.U32.AND P0, PT, R12, 0x1, PT ;  /* 0x000000010c00780c */ /* 0x000fe20003f05070 */
[C---:B------:R-:W-:Y:S01]  /*0370*/  FFMA R12, R11.reuse, -R16, 2.550144195556640625 ;  /* 0x402335900b0c7423 */ /* 0x040fe20000000810 */
[----:B------:R-:W-:-:S03]  /*0380*/  FFMA R14, R11, R14, 4.0586924552917480469 ;  /* 0x4081e0cf0b0e7423 */ /* 0x000fc6000000000e */
[C---:B------:R-:W-:Y:S01]  /*0390*/  FFMA R3, R11.reuse, R12, -5.1677198410034179688 ;  /* 0xc0a55df60b037423 */ /* 0x040fe2000000000c */
[----:B------:R-:W-:-:S03]  /*03a0*/  FFMA R14, R11, R14, -4.9348020553588867188 ;  /* 0xc09de9e60b0e7423 */ /* 0x000fc6000000000e */
[----:B------:R-:W-:Y:S01]  /*03b0*/  FFMA R3, R3, R10, RZ ;  /* 0x0000000a03037223 */ /* 0x000fe200000000ff */
[----:B------:R-:W-:-:S03]  /*03c0*/  FFMA R11, R11, R14, 1 ;  /* 0x3f8000000b0b7423 */ /* 0x000fc6000000000e */
[----:B------:R-:W-:Y:S01]  /*03d0*/  @P0 FFMA R11, R2, 3.1415927410125732422, R3 ;  /* 0x40490fdb020b0823 */ /* 0x000fe20000000003 */
[----:B------:R-:W-:Y:S02]  /*03e0*/  IMAD R3, R7, 0x4, R6 ;  /* 0x0000000407037824 */ /* 0x000fe400078e0206 */
[----:B-1----:R-:W-:Y:S02]  /*03f0*/  IMAD.IADD R7, R5, 0x1, R7 ;  /* 0x0000000105077824 */ /* 0x002fe400078e0207 */
[----:B------:R-:W-:Y:S01]  /*0400*/  @P1 FADD R11, RZ, -R11 ;  /* 0x8000000bff0b1221 */ /* 0x000fe20000000000 */
[----:B------:R-:W-:Y:S02]  /*0410*/  @!P2 FMUL R11, RZ, R8 ;  /* 0x00000008ff0ba220 */ /* 0x000fe40000400000 */
[----:B------:R-:W-:Y:S02]  /*0420*/  ISETP.GE.AND P0, PT, R7, UR14, PT ;  /* 0x0000000e07007c0c */ /* 0x000fe4000bf06270 */
[----:B------:R-:W-:-:S04]  /*0430*/  FADD R2, R11, R11 ;  /* 0x0000000b0b027221 */ /* 0x000fc80000000000 */
[----:B------:R-:W-:-:S05]  /*0440*/  FMUL R2, R11, R2 ;  /* 0x000000020b027220 */ /* 0x000fca0000400000 */
[----:B------:R0:W-:Y:S02]  /*0450*/  STS [R3], R2 ;  /* 0x0000000203007388 */ /* 0x0001e40000000800 */
[----:B------:R-:W-:Y:S05]  /*0460*/  @!P0 BRA `(.L_x_707) ;  /* 0xfffffffc004c8947 */ /* 0x000fea000383ffff */
.L_x_704:
[----:B------:R-:W-:Y:S05]  /*0470*/  BSYNC.RECONVERGENT B0 ;  /* 0x0000000000007941 */ /* 0x000fea0003800200 */
.L_x_703:
[----:B0-----:R-:W-:Y:S01]  /*0480*/  I2FP.F32.U32 R2, UR14 ;  /* 0x0000000e00027c45 */ /* 0x001fe20008201000 */
[----:B------:R-:W-:Y:S04]  /*0490*/  BAR.SYNC.DEFER_BLOCKING 0x0 ;  /* 0x0000000000007b1d */ /* 0x000fe80000010000 */
[----:B------:R-:W-:-:S05]  /*04a0*/  FADD R5, R2, 1 ;  /* 0x3f80000002057421 */ /* 0x000fca0000000000 */
[----:B------:R-:W-:-:S04]  /*04b0*/  IADD3 R2, PT, PT, R5, 0x1800000, RZ ;  /* 0x0180000005027810 */ /* 0x000fc80007ffe0ff */
[----:B------:R-:W-:-:S04]  /*04c0*/  LOP3.LUT R2, R2, 0x7f800000, RZ, 0xc0, !PT ;  /* 0x7f80000002027812 */ /* 0x000fc800078ec0ff */
[----:B------:R-:W-:-:S13]  /*04d0*/  ISETP.GT.U32.AND P0, PT, R2, 0x1ffffff, PT ;  /* 0x01ffffff0200780c */ /* 0x000fda0003f04070 */
[----:B------:R-:W-:Y:S05]  /*04e0*/  @P0 BRA `(.L_x_708) ;  /* 0x0000000000100947 */ /* 0x000fea0003800000 */
[----:B------:R-:W-:-:S07]  /*04f0*/  MOV R6, 0x510 ;  /* 0x0000051000067802 */ /* 0x000fce0000000f00 */
[----:B------:R-:W-:Y:S05]  /*0500*/  CALL.REL.NOINC `($__internal_3_$__cuda_sm20_rcp_rn_f32_slowpath) ;  /* 0x0000001400147944 */ /* 0x000fea0003c00000 */
[----:B------:R-:W-:Y:S01]  /*0510*/  IMAD.MOV.U32 R6, RZ, RZ, R3 ;  /* 0x000000ffff067224 */ /* 0x000fe200078e0003 */
[----:B------:R-:W-:Y:S06]  /*0520*/  BRA `(.L_x_709) ;  /* 0x0000000000107947 */ /* 0x000fec0003800000 */
.L_x_708:
[----:B------:R-:W0:Y:S02]  /*0530*/  MUFU.RCP R6, R5 ;  /* 0x0000000500067308 */ /* 0x000e240000001000 */
[----:B0-----:R-:W-:-:S04]  /*0540*/  FFMA R2, R5, R6, -1 ;  /* 0xbf80000005027423 */ /* 0x001fc80000000006 */
[----:B------:R-:W-:-:S04]  /*0550*/  FADD.FTZ R2, -R2, -RZ ;  /* 0x800000ff02027221 */ /* 0x000fc80000010100 */
[----:B------:R-:W-:-:S07]  /*0560*/  FFMA R6, R6, R2, R6 ;  /* 0x0000000206067223 */ /* 0x000fce0000000006 */
.L_x_709:
[----:B------:R-:W0:Y:S01]  /*0570*/  LDCU UR7, c[0x0][0x360] ;  /* 0x00006c00ff0777ac */ /* 0x000e220008000800 */
[----:B------:R-:W1:Y:S01]  /*0580*/  S2UR UR4, SR_CTAID.X ;  /* 0x00000000000479c3 */ /* 0x000e620000002500 */
[----:B------:R-:W2:Y:S07]  /*0590*/  LDCU UR5, c[0x0][0x398] ;  /* 0x00007300ff0577ac */ /* 0x000eae0008000800 */
[----:B------:R-:W1:Y:S02]  /*05a0*/  LDC R3, c[0x0][0x360] ;  /* 0x0000d800ff037b82 */ /* 0x000e640000000800 */
[----:B-1----:R-:W-:-:S05]  /*05b0*/  IMAD R2, R3, UR4, R4 ;  /* 0x0000000403027c24 */ /* 0x002fca000f8e0204 */
[----:B--2---:R-:W-:-:S13]  /*05c0*/  ISETP.GE.AND P0, PT, R2, UR5, PT ;  /* 0x0000000502007c0c */ /* 0x004fda000bf06270 */
[----:B0-----:R-:W-:Y:S05]  /*05d0*/  @P0 EXIT ;  /* 0x000000000000094d */ /* 0x001fea0003800000 */
[----:B------:R-:W0:Y:S01]  /*05e0*/  LDC.64 R4, c[0x0][0x390] ;  /* 0x0000e400ff047b82 */ /* 0x000e220000000a00 */
[----:B------:R-:W1:Y:S01]  /*05f0*/  LDCU.64 UR10, c[0x0][0x380] ;  /* 0x00007000ff0a77ac */ /* 0x000e620008000a00 */
[----:B0-----:R-:W-:-:S06]  /*0600*/  IMAD.WIDE.U32 R4, R0, 0x4, R4 ;  /* 0x0000000400047825 */ /* 0x001fcc00078e0004 */
[----:B------:R0:W5:Y:S01]  /*0610*/  LDG.E.CONSTANT R5, desc[UR12][R4.64] ;  /* 0x0000000c04057981 */ /* 0x000162000c1e9900 */
[----:B------:R-:W2:Y:S01]  /*0620*/  LDCU UR6, c[0x0][0x370] ;  /* 0x00006e00ff0677ac */ /* 0x000ea20008000800 */
[----:B------:R-:W-:Y:S02]  /*0630*/  UIMAD.WIDE UR4, UR14, 0x4, URZ ;  /* 0x000000040e0478a5 */ /* 0x000fe4000f8e02ff */
[----:B------:R-:W-:Y:S02]  /*0640*/  UIADD3 UR15, UPT, UPT, UR14, -0x4, URZ ;  /* 0xfffffffc0e0f7890 */ /* 0x000fe4000fffe0ff */
[----:B-1----:R-:W-:Y:S02]  /*0650*/  UIADD3 UR10, UP0, UPT, -UR4, UR10, URZ ;  /* 0x0000000a040a7290 */ /* 0x002fe4000ff1e1ff */
[----:B------:R-:W-:Y:S02]  /*0660*/  ULEA.HI UR4, UR15, 0x1, URZ, 0x1e ;  /* 0x000000010f047891 */ /* 0x000fe4000f8ff0ff */
[----:B------:R-:W-:-:S02]  /*0670*/  UIADD3.X UR11, UPT, UPT, ~UR5, UR11, URZ, UP0, !UPT ;  /* 0x0000000b050b7290 */ /* 0x000fc400087fe5ff */
[----:B--2---:R-:W-:Y:S02]  /*0680*/  UIMAD UR7, UR7, UR6, URZ ;  /* 0x00000006070772a4 */ /* 0x004fe4000f8e02ff */
[----:B0-----:R-:W-:-:S12]  /*0690*/  ULOP3.LUT UR6, UR4, 0x3, URZ, 0xc0, !UPT ;  /* 0x0000000304067892 */ /* 0x001fd8000f8ec0ff */
.L_x_721:
[----:B-----5:R-:W-:Y:S01]  /*06a0*/  ISETP.GE.AND P0, PT, R2, R5, PT ;  /* 0x000000050200720c */ /* 0x020fe20003f06270 */
[----:B------:R-:W-:Y:S01]  /*06b0*/  BSSY.RECONVERGENT B0, `(.L_x_710) ;  /* 0x0000121000007945 */ /* 0x000fe20003800200 */
[----:B0-----:R-:W-:-:S11]  /*06c0*/  IMAD.MOV.U32 R7, RZ, RZ, 0x7fc00000 ;  /* 0x7fc00000ff077424 */ /* 0x001fd600078e00ff */
[----:B------:R-:W-:Y:S05]  /*06d0*/  @!P0 BRA `(.L_x_711) ;  /* 0x0000001000788947 */ /* 0x000fea0003800000 */
[----:B------:R-:W-:Y:S02]  /*06e0*/  UISETP.GE.U32.AND UP0, UPT, UR14, 0x4, UPT ;  /* 0x000000040e00788c */ /* 0x000fe4000bf06070 */
[----:B------:R-:W-:Y:S01]  /*06f0*/  IADD3 R3, PT, PT, R2, -UR14, RZ ;  /* 0x8000000e02037c10 */ /* 0x000fe2000fffe0ff */
[----:B------:R-:W-:Y:S01]  /*0700*/  IMAD.MOV.U32 R7, RZ, RZ, RZ ;  /* 0x000000ffff077224 */ /* 0x000fe200078e00ff */
[----:B------:R-:W-:-:S03]  /*0710*/  UMOV UR4, URZ ;  /* 0x000000ff00047c82 */ /* 0x000fc60008000000 */
[----:B------:R-:W-:Y:S02]  /*0720*/  VIADD R4, R3, 0x1 ;  /* 0x0000000103047836 */ /* 0x000fe40000000000 */
[----:B------:R-:W-:Y:S05]  /*0730*/  BRA.U !UP0, `(.L_x_712) ;  /* 0x0000000508e47547 */ /* 0x000fea000b800000 */
[----:B------:R-:W-:Y:S01]  /*0740*/  UISETP.GE.U32.AND UP1, UPT, UR15, 0xc, UPT ;  /* 0x0000000c0f00788c */ /* 0x000fe2000bf26070 */
[----:B------:R-:W-:Y:S01]  /*0750*/  HFMA2 R7, -RZ, RZ, 0, 0 ;  /* 0x00000000ff077431 */ /* 0x000fe200000001ff */
[----:B------:R-:W-:Y:S01]  /*0760*/  ULOP3.LUT UR4, UR15, 0xfffffffc, URZ, 0xc0, !UPT ;  /* 0xfffffffc0f047892 */ /* 0x000fe2000f8ec0ff */
[----:B------:R-:W-:Y:S01]  /*0770*/  IMAD.MOV.U32 R20, RZ, RZ, RZ ;  /* 0x000000ffff147224 */ /* 0x000fe200078e00ff */
[----:B------:R-:W-:Y:S01]  /*0780*/  CS2R R18, SRZ ;  /* 0x0000000000127805 */ /* 0x000fe2000001ff00 */
[----:B------:R-:W-:Y:S02]  /*0790*/  UISETP.NE.AND UP0, UPT, UR6, URZ, UPT ;  /* 0x000000ff0600728c */ /* 0x000fe4000bf05270 */
[----:B------:R-:W-:Y:S01]  /*07a0*/  UIADD3 UR4, UPT, UPT, UR4, 0x4, URZ ;  /* 0x0000000404047890 */ /* 0x000fe2000fffe0ff */
[----:B------:R-:W-:Y:S01]  /*07b0*/  UMOV UR5, URZ ;  /* 0x000000ff00057c82 */ /* 0x000fe20008000000 */
[----:B------:R-:W-:Y:S10]  /*07c0*/  BRA.U !UP1, `(.L_x_713) ;  /* 0x0000000109fc7547 */ /* 0x000ff4000b800000 */
[----:B------:R-:W0:Y:S01]  /*07d0*/  LDC.64 R8, c[0x0][0x380] ;  /* 0x0000e000ff087b82 */ /* 0x000e220000000a00 */
[----:B------:R-:W-:Y:S01]  /*07e0*/  MOV R11, UR11 ;  /* 0x0000000b000b7c02 */ /* 0x000fe20008000f00 */
[----:B------:R-:W-:Y:S01]  /*07f0*/  IMAD.U32 R10, RZ, RZ, UR10 ;  /* 0x0000000aff0a7e24 */ /* 0x000fe2000f8e00ff */
[----:B------:R-:W-:Y:S01]  /*0800*/  ULEA.HI UR5, UR15, 0x1, URZ, 0x1e ;  /* 0x000000010f057891 */ /* 0x000fe2000f8ff0ff */
[----:B------:R-:W-:Y:S01]  /*0810*/  MOV R7, RZ ;  /* 0x000000ff00077202 */ /* 0x000fe20000000f00 */
[----:B------:R-:W-:Y:S01]  /*0820*/  UMOV UR8, 0x400 ;  /* 0x0000040000087882 */ /* 0x000fe20000000000 */
[----:B------:R-:W-:Y:S01]  /*0830*/  IMAD.WIDE R10, R2, 0x4, R10 ;  /* 0x00000004020a7825 */ /* 0x000fe200078e020a */
[----:B------:R-:W-:Y:S01]  /*0840*/  ULOP3.LUT UR5, UR5, 0x7ffffffc, URZ, 0xc0, !UPT ;  /* 0x7ffffffc05057892 */ /* 0x000fe2000f8ec0ff */
[----:B------:R-:W1:Y:S01]  /*0850*/  S2UR UR9, SR_CgaCtaId ;  /* 0x00000000000979c3 */ /* 0x000e620000008800 */
[----:B------:R-:W-:-:S05]  /*0860*/  IADD3 R22, P0, PT, R10, 0x10, RZ ;  /* 0x000000100a167810 */ /* 0x000fca0007f1e0ff */
[----:B------:R-:W-:Y:S02]  /*0870*/  IMAD.X R23, RZ, RZ, R11, P0 ;  /* 0x000000ffff177224 */ /* 0x000fe400000e060b */
[----:B0-----:R-:W-:-:S03]  /*0880*/  IMAD.WIDE R8, R4, 0x4, R8 ;  /* 0x0000000404087825 */ /* 0x001fc600078e0208 */
[----:B------:R-:W-:Y:S01]  /*0890*/  IADD3 R16, P1, PT, R8, 0x20, RZ ;  /* 0x0000002008107810 */ /* 0x000fe20007f3e0ff */
[----:B-1----:R-:W-:-:S04]  /*08a0*/  ULEA UR9, UR9, UR8, 0x18 ;  /* 0x0000000809097291 */ /* 0x002fc8000f8ec0ff */
[----:B------:R-:W-:Y:S01]  /*08b0*/  IMAD.X R17, RZ, RZ, R9, P1 ;  /* 0x000000ffff117224 */ /* 0x000fe200008e0609 */
[----:B------:R-:W-:Y:S02]  /*08c0*/  UIADD3 UR8, UPT, UPT, -UR5, URZ, URZ ;  /* 0x000000ff05087290 */ /* 0x000fe4000fffe1ff */
[----:B------:R-:W-:Y:S01]  /*08d0*/  UIADD3 UR9, UPT, UPT, UR9, 0x20, URZ ;  /* 0x0000002009097890 */ /* 0x000fe2000fffe0ff */
[----:B------:R-:W-:-:S11]  /*08e0*/  UMOV UR5, URZ ;  /* 0x000000ff00057c82 */ /* 0x000fd60008000000 */
.L_x_714:
[----:B------:R-:W2:Y:S04]  /*08f0*/  LDG.E.CONSTANT R15, desc[UR12][R22.64+-0xc] ;  /* 0xfffff40c160f7981 */ /* 0x000ea8000c1e9900 */
[----:B------:R-:W3:Y:S04]  /*0900*/  LDG.E.CONSTANT R12, desc[UR12][R22.64+-0x8] ;  /* 0xfffff80c160c7981 */ /* 0x000ee8000c1e9900 */
[----:B------:R-:W4:Y:S04]  /*0910*/  LDG.E.CONSTANT R13, desc[UR12][R22.64+-0x4] ;  /* 0xfffffc0c160d7981 */ /* 0x000f28000c1e9900 */
[----:B------:R-:W5:Y:S04]  /*0920*/  LDG.E.CONSTANT R29, desc[UR12][R22.64] ;  /* 0x0000000c161d7981 */ /* 0x000f68000c1e9900 */
[----:B------:R-:W5:Y:S04]  /*0930*/  LDG.E.CONSTANT R27, desc[UR12][R16.64+-0x10] ;  /* 0xfffff00c101b7981 */ /* 0x000f68000c1e9900 */
[----:B------:R-:W5:Y:S04]  /*0940*/  LDG.E.CONSTANT R25, desc[UR12][R16.64+-0xc] ;  /* 0xfffff40c10197981 */ /* 0x000f68000c1e9900 */
[----:B------:R-:W2:Y:S04]  /*0950*/  LDS.128 R8, [UR9+-0x20] ;  /* 0xffffe009ff087984 */ /* 0x000ea80008000c00 */
[----:B------:R-:W5:Y:S04]  /*0960*/  LDG.E.CONSTANT R24, desc[UR12][R16.64+-0x8] ;  /* 0xfffff80c10187981 */ /* 0x000f68000c1e9900 */
[----:B------:R-:W5:Y:S04]  /*0970*/  LDG.E.CONSTANT R21, desc[UR12][R16.64+-0x4] ;  /* 0xfffffc0c10157981 */ /* 0x000f68000c1e9900 */
[----:B------:R-:W5:Y:S04]  /*0980*/  LDG.E.CONSTANT R28, desc[UR12][R16.64] ;  /* 0x0000000c101c7981 */ /* 0x000f68000c1e9900 */
[----:B------:R-:W5:Y:S01]  /*0990*/  LDG.E.CONSTANT R26, desc[UR12][R16.64+0x4] ;  /* 0x0000040c101a7981 */ /* 0x000f62000c1e9900 */
[----:B--2---:R-:W-:-:S03]  /*09a0*/  FFMA R8, R15, R8, R18 ;  /* 0x000000080f087223 */ /* 0x004fc60000000012 */
[----:B------:R-:W2:Y:S01]  /*09b0*/  LDG.E.CONSTANT R18, desc[UR12][R16.64+0x8] ;  /* 0x0000080c10127981 */ /* 0x000ea2000c1e9900 */
[----:B---3--:R-:W-:-:S03]  /*09c0*/  FFMA R9, R9, R12, R19 ;  /* 0x0000000c09097223 */ /* 0x008fc60000000013 */
[----:B------:R-:W3:Y:S01]  /*09d0*/  LDG.E.CONSTANT R19, desc[UR12][R16.64+0xc] ;  /* 0x00000c0c10137981 */ /* 0x000ee2000c1e9900 */
[----:B----4-:R-:W-:-:S03]  /*09e0*/  FFMA R10, R10, R13, R20 ;  /* 0x0000000d0a0a7223 */ /* 0x010fc60000000014 */
[----:B------:R-:W0:Y:S01]  /*09f0*/  LDS.128 R12, [UR9+-0x10] ;  /* 0xfffff009ff0c7984 */ /* 0x000e220008000c00 */
[----:B-----5:R-:W-:-:S03]  /*0a00*/  FFMA R11, R11, R29, R7 ;  /* 0x0000001d0b0b7223 */ /* 0x020fc60000000007 */
[----:B------:R-:W4:Y:S04]  /*0a10*/  LDG.E.CONSTANT R20, desc[UR12][R16.64+0x18] ;  /* 0x0000180c10147981 */ /* 0x000f28000c1e9900 */
[----:B------:R-:W5:Y:S01]  /*0a20*/  LDG.E.CONSTANT R7, desc[UR12][R16.64+0x1c] ;  /* 0x00001c0c10077981 */ /* 0x000f62000c1e9900 */
[----:B0-----:R-:W-:Y:S01]  /*0a30*/  FFMA R12, R27, R12, R8 ;  /* 0x0000000c1b0c7223 */ /* 0x001fe20000000008 */
[----:B------:R-:W-:Y:S02]  /*0a40*/  FFMA R13, R13, R25, R9 ;  /* 0x000000190d0d7223 */ /* 0x000fe40000000009 */
[----:B------:R-:W5:Y:S04]  /*0a50*/  LDG.E.CONSTANT R27, desc[UR12][R16.64+0x10] ;  /* 0x0000100c101b7981 */ /* 0x000f68000c1e9900 */
[----:B------:R0:W5:Y:S01]  /*0a60*/  LDG.E.CONSTANT R25, desc[UR12][R16.64+0x14] ;  /* 0x0000140c10197981 */ /* 0x000162000c1e9900 */
[----:B------:R-:W-:Y:S01]  /*0a70*/  FFMA R24, R14, R24, R10 ;  /* 0x000000180e187223 */ /* 0x000fe2000000000a */
[----:B------:R-:W-:-:S02]  /*0a80*/  FFMA R21, R15, R21, R11 ;  /* 0x000000150f157223 */ /* 0x000fc4000000000b */
[----:B------:R-:W1:Y:S01]  /*0a90*/  LDS.128 R8, [UR9] ;  /* 0x00000009ff087984 */ /* 0x000e620008000c00 */
[----:B------:R-:W-:Y:S01]  /*0aa0*/  UIADD3 UR8, UPT, UPT, UR8, 0x4, URZ ;  /* 0x0000000408087890 */ /* 0x000fe2000fffe0ff */
[----:B------:R-:W-:-:S03]  /*0ab0*/  IADD3 R22, P0, PT, R22, 0x40, RZ ;  /* 0x0000004016167810 */ /* 0x000fc60007f1e0ff */
[----:B------:R-:W-:Y:S01]  /*0ac0*/  UISETP.NE.AND UP1, UPT, UR8, URZ, UPT ;  /* 0x000000ff0800728c */ /* 0x000fe2000bf25270 */
[----:B-1----:R-:W-:Y:S01]  /*0ad0*/  FFMA R8, R28, R8, R12 ;  /* 0x000000081c087223 */ /* 0x002fe2000000000c */
[----:B------:R-:W-:Y:S02]  /*0ae0*/  FFMA R9, R9, R26, R13 ;  /* 0x0000001a09097223 */ /* 0x000fe4000000000d */
[----:B------:R-:W4:Y:S01]  /*0af0*/  LDS.128 R12, [UR9+0x10] ;  /* 0x00001009ff0c7984 */ /* 0x000f220008000c00 */
[----:B------:R-:W-:Y:S01]  /*0b00*/  IMAD.X R23, RZ, RZ, R23, P0 ;  /* 0x000000ffff177224 */ /* 0x000fe200000e0617 */
[----:B0-----:R-:W-:Y:S01]  /*0b10*/  IADD3 R16, P0, PT, R16, 0x40, RZ ;  /* 0x0000004010107810 */ /* 0x001fe20007f1e0ff */
[----:B------:R-:W-:-:S04]  /*0b20*/  UIADD3 UR5, UPT, UPT, UR5, 0x10, URZ ;  /* 0x0000001005057890 */ /* 0x000fc8000fffe0ff */
[----:B------:R-:W-:Y:S01]  /*0b30*/  IMAD.X R17, RZ, RZ, R17, P0 ;  /* 0x000000ffff117224 */ /* 0x000fe200000e0611 */
[----:B------:R-:W-:Y:S01]  /*0b40*/  UIADD3 UR9, UPT, UPT, UR9, 0x40, URZ ;  /* 0x0000004009097890 */ /* 0x000fe2000fffe0ff */
[----:B--2---:R-:W-:Y:S01]  /*0b50*/  FFMA R10, R10, R18, R24 ;  /* 0x000000120a0a7223 */ /* 0x004fe20000000018 */
[----:B---3--:R-:W-:-:S03]  /*0b60*/  FFMA R24, R11, R19, R21 ;  /* 0x000000130b187223 */ /* 0x008fc60000000015 */
[----:B----4-:R-:W-:Y:S01]  /*0b70*/  FFMA R20, R14, R20, R10 ;  /* 0x000000140e147223 */ /* 0x010fe2000000000a */
[----:B-----5:R-:W-:Y:S01]  /*0b80*/  FFMA R7, R15, R7, R24 ;  /* 0x000000070f077223 */ /* 0x020fe20000000018 */
[----:B------:R-:W-:Y:S01]  /*0b90*/  FFMA R18, R27, R12, R8 ;  /* 0x0000000c1b127223 */ /* 0x000fe20000000008 */
[----:B------:R-:W-:Y:S01]  /*0ba0*/  FFMA R19, R13, R25, R9 ;  /* 0x000000190d137223 */ /* 0x000fe20000000009 */
[----:B------:R-:W-:Y:S06]  /*0bb0*/  BRA.U UP1, `(.L_x_714) ;  /* 0xfffffffd014c7547 */ /* 0x000fec000b83ffff */
.L_x_713:
[----:B------:R-:W-:Y:S05]  /*0bc0*/  BRA.U !UP0, `(.L_x_715) ;  /* 0x0000000108b47547 */ /* 0x000fea000b800000 */
[----:B------:R-:W0:Y:S01]  /*0bd0*/  LDCU.64 UR18, c[0x0][0x380] ;  /* 0x00007000ff1277ac */ /* 0x000e220008000a00 */
[----:B------:R-:W-:Y:S01]  /*0be0*/  IADD3 R8, P0, PT, R3, UR5, RZ ;  /* 0x0000000503087c10 */ /* 0x000fe2000ff1e0ff */
[----:B------:R-:W-:-:S06]  /*0bf0*/  USHF.R.S32.HI UR16, URZ, 0x1f, UR5 ;  /* 0x0000001fff107899 */ /* 0x000fcc0008011405 */
[----:B------:R-:W-:Y:S02]  /*0c00*/  LEA.HI.X.SX32 R9, R3, UR16, 0x1, P0 ;  /* 0x0000001003097c11 */ /* 0x000fe400080f0eff */
[----:B0-----:R-:W-:-:S04]  /*0c10*/  LEA R12, P0, R8, UR18, 0x2 ;  /* 0x00000012080c7c11 */ /* 0x001fc8000f8010ff */
[----:B------:R-:W-:-:S05]  /*0c20*/  LEA.HI.X R13, R8, UR19, R9, 0x2, P0 ;  /* 0x00000013080d7c11 */ /* 0x000fca00080f1409 */
[----:B------:R-:W2:Y:S04]  /*0c30*/  LDG.E.CONSTANT R15, desc[UR12][R12.64+0x4] ;  /* 0x0000040c0c0f7981 */ /* 0x000ea8000c1e9900 */
[----:B------:R-:W3:Y:S04]  /*0c40*/  LDG.E.CONSTANT R14, desc[UR12][R12.64+0x8] ;  /* 0x0000080c0c0e7981 */ /* 0x000ee8000c1e9900 */
[----:B------:R-:W4:Y:S04]  /*0c50*/  LDG.E.CONSTANT R17, desc[UR12][R12.64+0xc] ;  /* 0x00000c0c0c117981 */ /* 0x000f28000c1e9900 */
[----:B------:R-:W5:Y:S01]  /*0c60*/  LDG.E.CONSTANT R16, desc[UR12][R12.64+0x10] ;  /* 0x0000100c0c107981 */ /* 0x000f62000c1e9900 */
[----:B------:R-:W0:Y:S01]  /*0c70*/  S2UR UR9, SR_CgaCtaId ;  /* 0x00000000000979c3 */ /* 0x000e220000008800 */
[----:B------:R-:W-:Y:S01]  /*0c80*/  UMOV UR8, 0x400 ;  /* 0x0000040000087882 */ /* 0x000fe20000000000 */
[----:B------:R-:W-:-:S02]  /*0c90*/  UISETP.NE.AND UP0, UPT, UR6, 0x1, UPT ;  /* 0x000000010600788c */ /* 0x000fc4000bf05270 */
[----:B0-----:R-:W-:-:S04]  /*0ca0*/  ULEA UR8, UR9, UR8, 0x18 ;  /* 0x0000000809087291 */ /* 0x001fc8000f8ec0ff */
[----:B------:R-:W-:-:S09]  /*0cb0*/  ULEA UR8, UR5, UR8, 0x2 ;  /* 0x0000000805087291 */ /* 0x000fd2000f8e10ff */
[----:B------:R-:W2:Y:S02]  /*0cc0*/  LDS.128 R8, [UR8] ;  /* 0x00000008ff087984 */ /* 0x000ea40008000c00 */
[----:B--2---:R-:W-:Y:S01]  /*0cd0*/  FFMA R18, R15, R8, R18 ;  /* 0x000000080f127223 */ /* 0x004fe20000000012 */
[----:B---3--:R-:W-:Y:S01]  /*0ce0*/  FFMA R19, R9, R14, R19 ;  /* 0x0000000e09137223 */ /* 0x008fe20000000013 */
[----:B----4-:R-:W-:Y:S01]  /*0cf0*/  FFMA R20, R10, R17, R20 ;  /* 0x000000110a147223 */ /* 0x010fe20000000014 */
[----:B-----5:R-:W-:Y:S01]  /*0d00*/  FFMA R7, R11, R16, R7 ;  /* 0x000000100b077223 */ /* 0x020fe20000000007 */
[----:B------:R-:W-:Y:S06]  /*0d10*/  BRA.U !UP0, `(.L_x_715) ;  /* 0x0000000108607547 */ /* 0x000fec000b800000 */
[----:B------:R-:W-:Y:S01]  /*0d20*/  UISETP.NE.AND UP0, UPT, UR6, 0x2, UPT ;  /* 0x000000020600788c */ /* 0x000fe2000bf05270 */
[----:B------:R-:W-:-:S04]  /*0d30*/  IADD3 R8, P0, PT, R4, UR5, RZ ;  /* 0x0000000504087c10 */ /* 0x000fc8000ff1e0ff */
[----:B------:R-:W-:Y:S02]  /*0d40*/  LEA.HI.X.SX32 R9, R4, UR16, 0x1, P0 ;  /* 0x0000001004097c11 */ /* 0x000fe400080f0eff */
[C---:B------:R-:W-:Y:S02]  /*0d50*/  LEA R16, P0, R8.reuse, UR18, 0x2 ;  /* 0x0000001208107c11 */ /* 0x040fe4000f8010ff */
[----:B------:R-:W-:Y:S02]  /*0d60*/  PLOP3.LUT P1, PT, PT, PT, UP0, 0x80, 0x8 ;  /* 0x000000000008781c */ /* 0x000fe40003f2f008 */
[----:B------:R-:W-:Y:S02]  /*0d70*/  LEA.HI.X R17, R8, UR19, R9, 0x2, P0 ;  /* 0x0000001308117c11 */ /* 0x000fe400080f1409 */
[----:B------:R-:W0:Y:S04]  /*0d80*/  LDS.128 R8, [UR8+0x10] ;  /* 0x00001008ff087984 */ /* 0x000e280008000c00 */
[----:B------:R-:W0:Y:S04]  /*0d90*/  LDG.E.CONSTANT R21, desc[UR12][R16.64+0x10] ;  /* 0x0000100c10157981 */ /* 0x000e28000c1e9900 */
[----:B------:R-:W2:Y:S04]  /*0da0*/  LDG.E.CONSTANT R22, desc[UR12][R16.64+0x14] ;  /* 0x0000140c10167981 */ /* 0x000ea8000c1e9900 */
[----:B------:R-:W3:Y:S04]  /*0db0*/  LDG.E.CONSTANT R23, desc[UR12][R16.64+0x18] ;  /* 0x0000180c10177981 */ /* 0x000ee8000c1e9900 */
[----:B------:R-:W4:Y:S04]  /*0dc0*/  LDG.E.CONSTANT R24, desc[UR12][R16.64+0x1c] ;  /* 0x00001c0c10187981 */ /* 0x000f28000c1e9900 */
[----:B------:R-:W5:Y:S04]  /*0dd0*/  @P1 LDG.E.CONSTANT R25, desc[UR12][R16.64+0x20] ;  /* 0x0000200c10191981 */ /* 0x000f68000c1e9900 */
[----:B------:R-:W5:Y:S04]  /*0de0*/  @P1 LDG.E.CONSTANT R26, desc[UR12][R16.64+0x24] ;  /* 0x0000240c101a1981 */ /* 0x000f68000c1e9900 */
[----:B------:R-:W5:Y:S04]  /*0df0*/  @P1 LDG.E.CONSTANT R27, desc[UR12][R16.64+0x28] ;  /* 0x0000280c101b1981 */ /* 0x000f68000c1e9900 */
[----:B------:R-:W5:Y:S04]  /*0e00*/  @P1 LDG.E.CONSTANT R28, desc[UR12][R16.64+0x2c] ;  /* 0x00002c0c101c1981 */ /* 0x000f68000c1e9900 */
[----:B------:R-:W5:Y:S01]  /*0e10*/  @P1 LDS.128 R12, [UR8+0x20] ;  /* 0x00002008ff0c1984 */ /* 0x000f620008000c00 */
[----:B0-----:R-:W-:Y:S01]  /*0e20*/  FFMA R18, R21, R8, R18 ;  /* 0x0000000815127223 */ /* 0x001fe20000000012 */
[----:B--2---:R-:W-:Y:S01]  /*0e30*/  FFMA R19, R9, R22, R19 ;  /* 0x0000001609137223 */ /* 0x004fe20000000013 */
[----:B---3--:R-:W-:Y:S01]  /*0e40*/  FFMA R20, R10, R23, R20 ;  /* 0x000000170a147223 */ /* 0x008fe20000000014 */
[----:B----4-:R-:W-:Y:S01]  /*0e50*/  FFMA R7, R11, R24, R7 ;  /* 0x000000180b077223 */ /* 0x010fe20000000007 */
[----:B-----5:R-:W-:Y:S01]  /*0e60*/  @P1 FFMA R18, R25, R12, R18 ;  /* 0x0000000c19121223 */ /* 0x020fe20000000012 */
[----:B------:R-:W-:Y:S01]  /*0e70*/  @P1 FFMA R19, R13, R26, R19 ;  /* 0x0000001a0d131223 */ /* 0x000fe20000000013 */
[----:B------:R-:W-:Y:S01]  /*0e80*/  @P1 FFMA R20, R14, R27, R20 ;  /* 0x0000001b0e141223 */ /* 0x000fe20000000014 */
[----:B------:R-:W-:-:S07]  /*0e90*/  @P1 FFMA R7, R15, R28, R7 ;  /* 0x0000001c0f071223 */ /* 0x000fce0000000007 */
.L_x_715:
[----:B------:R-:W-:Y:S01]  /*0ea0*/  FADD R18, R18, R19 ;  /* 0x0000001312127221 */ /* 0x000fe20000000000 */
[----:B------:R-:W-:-:S04]  /*0eb0*/  FADD R7, R20, R7 ;  /* 0x0000000714077221 */ /* 0x000fc80000000000 */
[----:B------:R-:W-:-:S07]  /*0ec0*/  FADD R7, R18, R7 ;  /* 0x0000000712077221 */ /* 0x000fce0000000000 */
.L_x_712:
[----:B------:R-:W-:-:S09]  /*0ed0*/  UISETP.GE.AND UP0, UPT, UR4, UR14, UPT ;  /* 0x0000000e0400728c */ /* 0x000fd2000bf06270 */
[----:B------:R-:W-:Y:S05]  /*0ee0*/  BRA.U UP0, `(.L_x_716) ;  /* 0x0000000900707547 */ /* 0x000fea000b800000 */
[----:B------:R-:W-:Y:S02]  /*0ef0*/  UIADD3 UR5, UPT, UPT, -UR14, UR4, URZ ;  /* 0x000000040e057290 */ /* 0x000fe4000fffe1ff */
[----:B------:R-:W-:Y:S02]  /*0f00*/  UIADD3 UR8, UPT, UPT, UR14, -UR4, URZ ;  /* 0x800000040e087290 */ /* 0x000fe4000fffe0ff */
[----:B------:R-:W-:Y:S02]  /*0f10*/  UISETP.GT.U32.AND UP1, UPT, UR5, -0x10, UPT ;  /* 0xfffffff00500788c */ /* 0x000fe4000bf24070 */
[----:B------:R-:W-:-:S07]  /*0f20*/  ULOP3.LUT UP0, UR18, UR8, 0xf, URZ, 0xc0, !UPT ;  /* 0x0000000f08127892 */ /* 0x000fce000f80c0ff */
[----:B------:R-:W-:Y:S05]  /*0f30*/  BRA.U UP1, `(.L_x_717) ;  /* 0x0000000101e87547 */ /* 0x000fea000b800000 */
[----:B------:R-:W0:Y:S01]  /*0f40*/  S2UR UR9, SR_CgaCtaId ;  /* 0x00000000000979c3 */ /* 0x000e220000008800 */
[----:B------:R-:W-:Y:S01]  /*0f50*/  UMOV UR5, 0x400 ;  /* 0x0000040000057882 */ /* 0x000fe20000000000 */
[----:B------:R-:W-:Y:S01]  /*0f60*/  SHF.R.S32.HI R17, RZ, 0x1f, R3 ;  /* 0x0000001fff117819 */ /* 0x000fe20000011403 */
[----:B------:R-:W1:Y:S01]  /*0f70*/  LDCU.64 UR20, c[0x0][0x380] ;  /* 0x00007000ff1477ac */ /* 0x000e620008000a00 */
[----:B------:R-:W-:Y:S01]  /*0f80*/  SHF.R.S32.HI R16, RZ, 0x1f, R4 ;  /* 0x0000001fff107819 */ /* 0x000fe20000011404 */
[----:B------:R-:W-:Y:S02]  /*0f90*/  ULOP3.LUT UR17, UR8, 0xfffffff0, URZ, 0xc0, !UPT ;  /* 0xfffffff008117892 */ /* 0x000fe4000f8ec0ff */
[----:B0-----:R-:W-:-:S03]  /*0fa0*/  ULEA UR9, UR9, UR5, 0x18 ;  /* 0x0000000509097291 */ /* 0x001fc6000f8ec0ff */
[----:B-1----:R-:W-:-:S09]  /*0fb0*/  UMOV UR5, URZ ;  /* 0x000000ff00057c82 */ /* 0x002fd20008000000 */
.L_x_718:
[----:B------:R-:W-:Y:S02]  /*0fc0*/  USHF.R.S32.HI UR16, URZ, 0x1f, UR4 ;  /* 0x0000001fff107899 */ /* 0x000fe40008011404 */
[----:B------:R-:W-:Y:S02]  /*0fd0*/  IADD3 R10, P0, PT, R3, UR4, RZ ;  /* 0x00000004030a7c10 */ /* 0x000fe4000ff1e0ff */
[----:B------:R-:W-:Y:S02]  /*0fe0*/  IADD3 R8, P1, PT, R4, UR4, RZ ;  /* 0x0000000404087c10 */ /* 0x000fe4000ff3e0ff */
[----:B------:R-:W-:Y:S02]  /*0ff0*/  IADD3.X R11, PT, PT, R17, UR16, RZ, P0, !PT ;  /* 0x00000010110b7c10 */ /* 0x000fe400087fe4ff */
[----:B------:R-:W-:Y:S02]  /*1000*/  LEA R20, P0, R10, UR20, 0x2 ;  /* 0x000000140a147c11 */ /* 0x000fe4000f8010ff */
[----:B------:R-:W-:-:S02]  /*1010*/  IADD3.X R9, PT, PT, R16, UR16, RZ, P1, !PT ;  /* 0x0000001010097c10 */ /* 0x000fc40008ffe4ff */
[----:B------:R-:W-:Y:S02]  /*1020*/  LEA.HI.X R21, R10, UR21, R11, 0x2, P0 ;  /* 0x000000150a157c11 */ /* 0x000fe400080f140b */
[----:B------:R-:W-:-:S03]  /*1030*/  LEA R12, P1, R8, UR20, 0x2 ;  /* 0x00000014080c7c11 */ /* 0x000fc6000f8210ff */
[----:B------:R-:W2:Y:S01]  /*1040*/  LDG.E.CONSTANT R22, desc[UR12][R20.64+0x4] ;  /* 0x0000040c14167981 */ /* 0x000ea2000c1e9900 */
[----:B------:R-:W-:-:S05]  /*1050*/  LEA.HI.X R13, R8, UR21, R9, 0x2, P1 ;  /* 0x00000015080d7c11 */ /* 0x000fca00088f1409 */
[----:B------:R-:W3:Y:S04]  /*1060*/  LDG.E.CONSTANT R23, desc[UR12][R12.64+0x4] ;  /* 0x0000040c0c177981 */ /* 0x000ee8000c1e9900 */
[----:B------:R-:W4:Y:S04]  /*1070*/  LDG.E.CONSTANT R15, desc[UR12][R12.64+0x8] ;  /* 0x0000080c0c0f7981 */ /* 0x000f28000c1e9900 */
[----:B------:R-:W5:Y:S01]  /*1080*/  LDG.E.CONSTANT R14, desc[UR12][R12.64+0xc] ;  /* 0x00000c0c0c0e7981 */ /* 0x000f62000c1e9900 */
[----:B------:R-:W-:-:S03]  /*1090*/  ULEA UR16, UR4, UR9, 0x2 ;  /* 0x0000000904107291 */ /* 0x000fc6000f8e10ff */
[----:B------:R-:W5:Y:S04]  /*10a0*/  LDG.E.CONSTANT R27, desc[UR12][R12.64+0x10] ;  /* 0x0000100c0c1b7981 */ /* 0x000f68000c1e9900 */
[----:B------:R-:W5:Y:S04]  /*10b0*/  LDG.E.CONSTANT R28, desc[UR12][R12.64+0x14] ;  /* 0x0000140c0c1c7981 */ /* 0x000f68000c1e9900 */
[----:B------:R-:W5:Y:S04]  /*10c0*/  LDG.E.CONSTANT R26, desc[UR12][R12.64+0x18] ;  /* 0x0000180c0c1a7981 */ /* 0x000f68000c1e9900 */
[----:B------:R-:W2:Y:S04]  /*10d0*/  LDS.128 R8, [UR16] ;  /* 0x00000010ff087984 */ /* 0x000ea80008000c00 */
[----:B------:R-:W5:Y:S04]  /*10e0*/  LDG.E.CONSTANT R25, desc[UR12][R12.64+0x1c] ;  /* 0x00001c0c0c197981 */ /* 0x000f68000c1e9900 */
[----:B------:R-:W5:Y:S04]  /*10f0*/  LDG.E.CONSTANT R18, desc[UR12][R12.64+0x20] ;  /* 0x0000200c0c127981 */ /* 0x000f68000c1e9900 */
[----:B------:R-:W5:Y:S04]  /*1100*/  LDG.E.CONSTANT R19, desc[UR12][R12.64+0x24] ;  /* 0x0000240c0c137981 */ /* 0x000f68000c1e9900 */
[----:B------:R-:W5:Y:S04]  /*1110*/  LDG.E.CONSTANT R20, desc[UR12][R12.64+0x28] ;  /* 0x0000280c0c147981 */ /* 0x000f68000c1e9900 */
[----:B------:R-:W5:Y:S04]  /*1120*/  LDG.E.CONSTANT R24, desc[UR12][R12.64+0x30] ;  /* 0x0000300c0c187981 */ /* 0x000f68000c1e9900 */
[----:B------:R-:W5:Y:S01]  /*1130*/  LDG.E.CONSTANT R21, desc[UR12][R12.64+0x34] ;  /* 0x0000340c0c157981 */ /* 0x000f62000c1e9900 */
[----:B--2---:R-:W-:-:S03]  /*1140*/  FFMA R8, R22, R8, R7 ;  /* 0x0000000816087223 */ /* 0x004fc60000000007 */
[----:B------:R-:W2:Y:S04]  /*1150*/  LDG.E.CONSTANT R7, desc[UR12][R12.64+0x2c] ;  /* 0x00002c0c0c077981 */ /* 0x000ea8000c1e9900 */
[----:B------:R-:W2:Y:S01]  /*1160*/  LDG.E.CONSTANT R22, desc[UR12][R12.64+0x38] ;  /* 0x0000380c0c167981 */ /* 0x000ea2000c1e9900 */
[----:B---3--:R-:W-:-:S03]  /*1170*/  FFMA R8, R23, R9, R8 ;  /* 0x0000000917087223 */ /* 0x008fc60000000008 */
[----:B------:R0:W3:Y:S01]  /*1180*/  LDG.E.CONSTANT R23, desc[UR12][R12.64+0x3c] ;  /* 0x00003c0c0c177981 */ /* 0x0000e2000c1e9900 */
[----:B----4-:R-:W-:-:S04]  /*1190*/  FFMA R15, R15, R10, R8 ;  /* 0x0000000a0f0f7223 */ /* 0x010fc80000000008 */
[----:B-----5:R-:W-:Y:S02]  /*11a0*/  FFMA R8, R14, R11, R15 ;  /* 0x0000000b0e087223 */ /* 0x020fe4000000000f */
[----:B0-----:R-:W0:Y:S02]  /*11b0*/  LDS.128 R12, [UR16+0x10] ;  /* 0x00001010ff0c7984 */ /* 0x001e240008000c00 */
[----:B0-----:R-:W-:Y:S02]  /*11c0*/  FFMA R27, R27, R12, R8 ;  /* 0x0000000c1b1b7223 */ /* 0x001fe40000000008 */
[----:B------:R-:W0:Y:S02]  /*11d0*/  LDS.128 R8, [UR16+0x20] ;  /* 0x00002010ff087984 */ /* 0x000e240008000c00 */
[----:B------:R-:W-:-:S04]  /*11e0*/  FFMA R27, R28, R13, R27 ;  /* 0x0000000d1c1b7223 */ /* 0x000fc8000000001b */
[----:B------:R-:W-:-:S04]  /*11f0*/  FFMA R14, R26, R14, R27 ;  /* 0x0000000e1a0e7223 */ /* 0x000fc8000000001b */
[----:B------:R-:W-:Y:S02]  /*1200*/  FFMA R25, R25, R15, R14 ;  /* 0x0000000f19197223 */ /* 0x000fe4000000000e */
[----:B------:R-:W1:Y:S01]  /*1210*/  LDS.128 R12, [UR16+0x30] ;  /* 0x00003010ff0c7984 */ /* 0x000e620008000c00 */
[----:B------:R-:W-:-:S04]  /*1220*/  UIADD3 UR5, UPT, UPT, UR5, 0x10, URZ ;  /* 0x0000001005057890 */ /* 0x000fc8000fffe0ff */
[----:B------:R-:W-:Y:S01]  /*1230*/  UISETP.NE.AND UP1, UPT, UR5, UR17, UPT ;  /* 0x000000110500728c */ /* 0x000fe2000bf25270 */
[----:B0-----:R-:W-:-:S04]  /*1240*/  FFMA R8, R18, R8, R25 ;  /* 0x0000000812087223 */ /* 0x001fc80000000019 */
[----:B------:R-:W-:-:S04]  /*1250*/  FFMA R9, R19, R9, R8 ;  /* 0x0000000913097223 */ /* 0x000fc80000000008 */
[----:B------:R-:W-:Y:S01]  /*1260*/  FFMA R10, R20, R10, R9 ;  /* 0x0000000a140a7223 */ /* 0x000fe20000000009 */
[----:B------:R-:W-:-:S03]  /*1270*/  UIADD3 UR4, UPT, UPT, UR4, 0x10, URZ ;  /* 0x0000001004047890 */ /* 0x000fc6000fffe0ff */
[----:B--2---:R-:W-:-:S04]  /*1280*/  FFMA R7, R7, R11, R10 ;  /* 0x0000000b07077223 */ /* 0x004fc8000000000a */
[----:B-1----:R-:W-:-:S04]  /*1290*/  FFMA R12, R24, R12, R7 ;  /* 0x0000000c180c7223 */ /* 0x002fc80000000007 */
[----:B------:R-:W-:-:S04]  /*12a0*/  FFMA R13, R21, R13, R12 ;  /* 0x0000000d150d7223 */ /* 0x000fc8000000000c */
[----:B------:R-:W-:-:S04]  /*12b0*/  FFMA R14, R22, R14, R13 ;  /* 0x0000000e160e7223 */ /* 0x000fc8000000000d */
[----:B---3--:R-:W-:Y:S01]  /*12c0*/  FFMA R7, R23, R15, R14 ;  /* 0x0000000f17077223 */ /* 0x008fe2000000000e */
[----:B------:R-:W-:Y:S06]  /*12d0*/  BRA.U UP1, `(.L_x_718) ;  /* 0xfffffffd01387547 */ /* 0x000fec000b83ffff */
.L_x_717:
[----:B------:R-:W-:Y:S05]  /*12e0*/  BRA.U !UP0, `(.L_x_716) ;  /* 0x0000000508707547 */ /* 0x000fea000b800000 */
[----:B------:R-:W-:Y:S02]  /*12f0*/  UISETP.GE.U32.AND UP0, UPT, UR18, 0x8, UPT ;  /* 0x000000081200788c */ /* 0x000fe4000bf06070 */
[----:B------:R-:W-:-:S04]  /*1300*/  ULOP3.LUT UR16, UR8, 0x7, URZ, 0xc0, !UPT ;  /* 0x0000000708107892 */ /* 0x000fc8000f8ec0ff */
[----:B------:R-:W-:-:S03]  /*1310*/  UISETP.NE.AND UP1, UPT, UR16, URZ, UPT ;  /* 0x000000ff1000728c */ /* 0x000fc6000bf25270 */
[----:B------:R-:W-:Y:S08]  /*1320*/  BRA.U !UP0, `(.L_x_719) ;  /* 0x0000000108847547 */ /* 0x000ff0000b800000 */
[----:B------:R-:W0:Y:S01]  /*1330*/  LDCU.64 UR18, c[0x0][0x380] ;  /* 0x00007000ff1277ac */ /* 0x000e220008000a00 */
[----:B------:R-:W-:Y:S02]  /*1340*/  IADD3 R9, P0, PT, R3, UR4, RZ ;  /* 0x0000000403097c10 */ /* 0x000fe4000ff1e0ff */
[----:B------:R-:W-:Y:S01]  /*1350*/  IADD3 R10, P1, PT, R4, UR4, RZ ;  /* 0x00000004040a7c10 */ /* 0x000fe2000ff3e0ff */
[----:B------:R-:W-:-:S06]  /*1360*/  USHF.R.S32.HI UR5, URZ, 0x1f, UR4 ;  /* 0x0000001fff057899 */ /* 0x000fcc0008011404 */
[----:B------:R-:W-:Y:S02]  /*1370*/  LEA.HI.X.SX32 R12, R3, UR5, 0x1, P0 ;  /* 0x00000005030c7c11 */ /* 0x000fe400080f0eff */
[----:B------:R-:W-:Y:S02]  /*1380*/  LEA.HI.X.SX32 R11, R4, UR5, 0x1, P1 ;  /* 0x00000005040b7c11 */ /* 0x000fe400088f0eff */
[C---:B0-----:R-:W-:Y:S02]  /*1390*/  LEA R8, P0, R9.reuse, UR18, 0x2 ;  /* 0x0000001209087c11 */ /* 0x041fe4000f8010ff */
[C---:B------:R-:W-:Y:S02]  /*13a0*/  LEA R16, P1, R10.reuse, UR18, 0x2 ;  /* 0x000000120a107c11 */ /* 0x040fe4000f8210ff */
[----:B------:R-:W-:Y:S02]  /*13b0*/  LEA.HI.X R9, R9, UR19, R12, 0x2, P0 ;  /* 0x0000001309097c11 */ /* 0x000fe400080f140c */
[----:B------:R-:W-:-:S03]  /*13c0*/  LEA.HI.X R17, R10, UR19, R11, 0x2, P1 ;  /* 0x000000130a117c11 */ /* 0x000fc600088f140b */
[----:B------:R0:W2:Y:S04]  /*13d0*/  LDG.E.CONSTANT R22, desc[UR12][R8.64+0x4] ;  /* 0x0000040c08167981 */ /* 0x0000a8000c1e9900 */
[----:B------:R-:W3:Y:S04]  /*13e0*/  LDG.E.CONSTANT R21, desc[UR12][R16.64+0x4] ;  /* 0x0000040c10157981 */ /* 0x000ee8000c1e9900 */
[----:B------:R-:W4:Y:S04]  /*13f0*/  LDG.E.CONSTANT R24, desc[UR12][R16.64+0x8] ;  /* 0x0000080c10187981 */ /* 0x000f28000c1e9900 */
[----:B------:R-:W5:Y:S04]  /*1400*/  LDG.E.CONSTANT R23, desc[UR12][R16.64+0xc] ;  /* 0x00000c0c10177981 */ /* 0x000f68000c1e9900 */
[----:B------:R-:W5:Y:S04]  /*1410*/  LDG.E.CONSTANT R26, desc[UR12][R16.64+0x10] ;  /* 0x0000100c101a7981 */ /* 0x000f68000c1e9900 */
[----:B------:R-:W5:Y:S04]  /*1420*/  LDG.E.CONSTANT R18, desc[UR12][R16.64+0x14] ;  /* 0x0000140c10127981 */ /* 0x000f68000c1e9900 */
[----:B------:R-:W5:Y:S04]  /*1430*/  LDG.E.CONSTANT R19, desc[UR12][R16.64+0x18] ;  /* 0x0000180c10137981 */ /* 0x000f68000c1e9900 */
[----:B------:R-:W5:Y:S01]  /*1440*/  LDG.E.CONSTANT R20, desc[UR12][R16.64+0x1c] ;  /* 0x00001c0c10147981 */ /* 0x000f62000c1e9900 */
[----:B------:R-:W1:Y:S01]  /*1450*/  S2UR UR9, SR_CgaCtaId ;  /* 0x00000000000979c3 */ /* 0x000e620000008800 */
[----:B------:R-:W-:-:S02]  /*1460*/  UMOV UR5, 0x400 ;  /* 0x0000040000057882 */ /* 0x000fc40000000000 */
[----:B-1----:R-:W-:-:S04]  /*1470*/  ULEA UR5, UR9, UR5, 0x18 ;  /* 0x0000000509057291 */ /* 0x002fc8000f8ec0ff */
[----:B------:R-:W-:Y:S02]  /*1480*/  ULEA UR5, UR4, UR5, 0x2 ;  /* 0x0000000504057291 */ /* 0x000fe4000f8e10ff */
[----:B------:R-:W-:-:S07]  /*1490*/  UIADD3 UR4, UPT, UPT, UR4, 0x8, URZ ;  /* 0x0000000804047890 */ /* 0x000fce000fffe0ff */
[----:B0-----:R-:W2:Y:S04]  /*14a0*/  LDS.128 R8, [UR5] ;  /* 0x00000005ff087984 */ /* 0x001ea80008000c00 */
[----:B------:R-:W0:Y:S01]  /*14b0*/  LDS.128 R12, [UR5+0x10] ;  /* 0x00001005ff0c7984 */ /* 0x000e220008000c00 */
[----:B--2---:R-:W-:-:S04]  /*14c0*/  FFMA R8, R22, R8, R7 ;  /* 0x0000000816087223 */ /* 0x004fc80000000007 */
[----:B---3--:R-:W-:-:S04]  /*14d0*/  FFMA R9, R21, R9, R8 ;  /* 0x0000000915097223 */ /* 0x008fc80000000008 */
[----:B----4-:R-:W-:-:S04]  /*14e0*/  FFMA R10, R24, R10, R9 ;  /* 0x0000000a180a7223 */ /* 0x010fc80000000009 */
[----:B-----5:R-:W-:-:S04]  /*14f0*/  FFMA R11, R23, R11, R10 ;  /* 0x0000000b170b7223 */ /* 0x020fc8000000000a */
[----:B0-----:R-:W-:-:S04]  /*1500*/  FFMA R11, R26, R12, R11 ;  /* 0x0000000c1a0b7223 */ /* 0x001fc8000000000b */
[----:B------:R-:W-:-:S04]  /*1510*/  FFMA R18, R18, R13, R11 ;  /* 0x0000000d12127223 */ /* 0x000fc8000000000b */
[----:B------:R-:W-:-:S04]  /*1520*/  FFMA R19, R19, R14, R18 ;  /* 0x0000000e13137223 */ /* 0x000fc80000000012 */
[----:B------:R-:W-:-:S07]  /*1530*/  FFMA R7, R20, R15, R19 ;  /* 0x0000000f14077223 */ /* 0x000fce0000000013 */
.L_x_719:
        /* <DEDUP_REMOVED lines=11> */
[----:B0-----:R-:W-:Y:S02]  /*15f0*/  LEA R14, P0, R8, UR16, 0x2 ;  /* 0x00000010080e7c11 */ /* 0x001fe4000f8010ff */
[----:B------:R-:W-:Y:S02]  /*1600*/  LEA R12, P1, R10, UR16, 0x2 ;  /* 0x000000100a0c7c11 */ /* 0x000fe4000f8210ff */
[----:B------:R-:W-:Y:S02]  /*1610*/  LEA.HI.X R15, R8, UR17, R9, 0x2, P0 ;  /* 0x00000011080f7c11 */ /* 0x000fe400080f1409 */
[----:B------:R-:W-:-:S03]  /*1620*/  LEA.HI.X R13, R10, UR17, R11, 0x2, P1 ;  /* 0x000000110a0d7c11 */ /* 0x000fc600088f140b */
[----:B------:R-:W2:Y:S04]  /*1630*/  LDG.E.CONSTANT R14, desc[UR12][R14.64+0x4] ;  /* 0x0000040c0e0e7981 */ /* 0x000ea8000c1e9900 */
[----:B------:R-:W3:Y:S04]  /*1640*/  LDG.E.CONSTANT R17, desc[UR12][R12.64+0x4] ;  /* 0x0000040c0c117981 */ /* 0x000ee8000c1e9900 */
[----:B------:R-:W4:Y:S04]  /*1650*/  LDG.E.CONSTANT R16, desc[UR12][R12.64+0x8] ;  /* 0x0000080c0c107981 */ /* 0x000f28000c1e9900 */
[----:B------:R-:W5:Y:S01]  /*1660*/  LDG.E.CONSTANT R19, desc[UR12][R12.64+0xc] ;  /* 0x00000c0c0c137981 */ /* 0x000f62000c1e9900 */
[----:B------:R-:W0:Y:S01]  /*1670*/  S2UR UR9, SR_CgaCtaId ;  /* 0x00000000000979c3 */ /* 0x000e220000008800 */
[----:B------:R-:W-:-:S02]  /*1680*/  UMOV UR5, 0x400 ;  /* 0x0000040000057882 */ /* 0x000fc40000000000 */
[----:B0-----:R-:W-:-:S04]  /*1690*/  ULEA UR5, UR9, UR5, 0x18 ;  /* 0x0000000509057291 */ /* 0x001fc8000f8ec0ff */
[----:B------:R-:W-:Y:S02]  /*16a0*/  ULEA UR5, UR4, UR5, 0x2 ;  /* 0x0000000504057291 */ /* 0x000fe4000f8e10ff */
[----:B------:R-:W-:-:S07]  /*16b0*/  UIADD3 UR4, UPT, UPT, UR4, 0x4, URZ ;  /* 0x0000000404047890 */ /* 0x000fce000fffe0ff */
[----:B------:R-:W2:Y:S02]  /*16c0*/  LDS.128 R8, [UR5] ;  /* 0x00000005ff087984 */ /* 0x000ea40008000c00 */
[----:B--2---:R-:W-:-:S04]  /*16d0*/  FFMA R8, R14, R8, R7 ;  /* 0x000000080e087223 */ /* 0x004fc80000000007 */
[----:B---3--:R-:W-:-:S04]  /*16e0*/  FFMA R9, R17, R9, R8 ;  /* 0x0000000911097223 */ /* 0x008fc80000000008 */
[----:B----4-:R-:W-:-:S04]  /*16f0*/  FFMA R10, R16, R10, R9 ;  /* 0x0000000a100a7223 */ /* 0x010fc80000000009 */
[----:B-----5:R-:W-:-:S07]  /*1700*/  FFMA R7, R19, R11, R10 ;  /* 0x0000000b13077223 */ /* 0x020fce000000000a */
.L_x_720:
[----:B------:R-:W-:Y:S05]  /*1710*/  BRA.U !UP1, `(.L_x_716) ;  /* 0x0000000109647547 */ /* 0x000fea000b800000 */
[----:B------:R-:W0:Y:S01]  /*1720*/  LDCU.64 UR18, c[0x0][0x380] ;  /* 0x00007000ff1277ac */ /* 0x000e220008000a00 */
[----:B------:R-:W-:Y:S01]  /*1730*/  IADD3 R8, P0, PT, R3, UR4, RZ ;  /* 0x0000000403087c10 */ /* 0x000fe2000ff1e0ff */
[----:B------:R-:W-:-:S06]  /*1740*/  USHF.R.S32.HI UR16, URZ, 0x1f, UR4 ;  /* 0x0000001fff107899 */ /* 0x000fcc0008011404 */
[----:B------:R-:W-:Y:S02]  /*1750*/  LEA.HI.X.SX32 R3, R3, UR16, 0x1, P0 ;  /* 0x0000001003037c11 */ /* 0x000fe400080f0eff */
[----:B0-----:R-:W-:-:S04]  /*1760*/  LEA R12, P0, R8, UR18, 0x2 ;  /* 0x00000012080c7c11 */ /* 0x001fc8000f8010ff */
[----:B------:R-:W-:-:S05]  /*1770*/  LEA.HI.X R13, R8, UR19, R3, 0x2, P0 ;  /* 0x00000013080d7c11 */ /* 0x000fca00080f1403 */
[----:B------:R-:W2:Y:S01]  /*1780*/  LDG.E.CONSTANT R12, desc[UR12][R12.64+0x4] ;  /* 0x0000040c0c0c7981 */ /* 0x000ea2000c1e9900 */
[----:B------:R-:W0:Y:S01]  /*1790*/  S2UR UR9, SR_CgaCtaId ;  /* 0x00000000000979c3 */ /* 0x000e220000008800 */
[----:B------:R-:W-:Y:S01]  /*17a0*/  UMOV UR5, 0x400 ;  /* 0x0000040000057882 */ /* 0x000fe20000000000 */
[----:B------:R-:W-:Y:S02]  /*17b0*/  UISETP.NE.AND UP0, UPT, UR8, 0x1, UPT ;  /* 0x000000010800788c */ /* 0x000fe4000bf05270 */
[----:B0-----:R-:W-:-:S04]  /*17c0*/  ULEA UR5, UR9, UR5, 0x18 ;  /* 0x0000000509057291 */ /* 0x001fc8000f8ec0ff */
[----:B------:R-:W-:-:S09]  /*17d0*/  ULEA UR5, UR4, UR5, 0x2 ;  /* 0x0000000504057291 */ /* 0x000fd2000f8e10ff */
[----:B------:R-:W2:Y:S02]  /*17e0*/  LDS.128 R8, [UR5] ;  /* 0x00000005ff087984 */ /* 0x000ea40008000c00 */
[----:B--2---:R-:W-:Y:S01]  /*17f0*/  FFMA R7, R12, R8, R7 ;  /* 0x000000080c077223 */ /* 0x004fe20000000007 */
[----:B------:R-:W-:Y:S06]  /*1800*/  BRA.U !UP0, `(.L_x_716) ;  /* 0x0000000108287547 */ /* 0x000fec000b800000 */
[----:B------:R-:W-:Y:S01]  /*1810*/  UISETP.NE.AND UP0, UPT, UR8, 0x2, UPT ;  /* 0x000000020800788c */ /* 0x000fe2000bf05270 */
[----:B------:R-:W-:-:S04]  /*1820*/  IADD3 R3, P0, PT, R4, UR4, RZ ;  /* 0x0000000404037c10 */ /* 0x000fc8000ff1e0ff */
[----:B------:R-:W-:Y:S02]  /*1830*/  LEA.HI.X.SX32 R4, R4, UR16, 0x1, P0 ;  /* 0x0000001004047c11 */ /* 0x000fe400080f0eff */
[C---:B------:R-:W-:Y:S02]  /*1840*/  LEA R12, P0, R3.reuse, UR18, 0x2 ;  /* 0x00000012030c7c11 */ /* 0x040fe4000f8010ff */
[----:B------:R-:W-:Y:S02]  /*1850*/  PLOP3.LUT P1, PT, PT, PT, UP0, 0x80, 0x8 ;  /* 0x000000000008781c */ /* 0x000fe40003f2f008 */
[----:B------:R-:W-:-:S05]  /*1860*/  LEA.HI.X R13, R3, UR19, R4, 0x2, P0 ;  /* 0x00000013030d7c11 */ /* 0x000fca00080f1404 */
[----:B------:R-:W2:Y:S06]  /*1870*/  LDG.E.CONSTANT R4, desc[UR12][R12.64+0x4] ;  /* 0x0000040c0c047981 */ /* 0x000eac000c1e9900 */
[----:B------:R-:W3:Y:S01]  /*1880*/  @P1 LDG.E.CONSTANT R8, desc[UR12][R12.64+0x8] ;  /* 0x0000080c0c081981 */ /* 0x000ee2000c1e9900 */
[----:B--2---:R-:W-:-:S04]  /*1890*/  FFMA R7, R4, R9, R7 ;  /* 0x0000000904077223 */ /* 0x004fc80000000007 */
[----:B---3--:R-:W-:-:S07]  /*18a0*/  @P1 FFMA R7, R8, R10, R7 ;  /* 0x0000000a08071223 */ /* 0x008fce0000000007 */
.L_x_716:
[----:B------:R-:W-:-:S07]  /*18b0*/  FMUL R7, R7, R6 ;  /* 0x0000000607077220 */ /* 0x000fce0000400000 */
.L_x_711:
[----:B------:R-:W-:Y:S05]  /*18c0*/  BSYNC.RECONVERGENT B0 ;  /* 0x0000000000007941 */ /* 0x000fea0003800200 */
.L_x_710:
[----:B------:R-:W0:Y:S01]  /*18d0*/  LDC.64 R8, c[0x0][0x3a8] ;  /* 0x0000ea00ff087b82 */ /* 0x000e220000000a00 */
[----:B------:R-:W1:Y:S02]  /*18e0*/  LDCU UR4, c[0x0][0x398] ;  /* 0x00007300ff0477ac */ /* 0x000e640008000800 */
[----:B-1----:R-:W-:Y:S01]  /*18f0*/  IMAD R3, R0, UR4, R2 ;  /* 0x0000000400037c24 */ /* 0x002fe2000f8e0202 */
[----:B------:R-:W-:-:S03]  /*1900*/  IADD3 R2, PT, PT, R2, UR7, RZ ;  /* 0x0000000702027c10 */ /* 0x000fc6000fffe0ff */
[----:B0-----:R-:W-:Y:S01]  /*1910*/  IMAD.WIDE R8, R3, 0x4, R8 ;  /* 0x0000000403087825 */ /* 0x001fe200078e0208 */
[----:B------:R-:W-:-:S04]  /*1920*/  ISETP.GE.AND P0, PT, R2, UR4, PT ;  /* 0x0000000402007c0c */ /* 0x000fc8000bf06270 */
[----:B------:R0:W-:Y:S09]  /*1930*/  STG.E desc[UR12][R8.64], R7 ;  /* 0x0000000708007986 */ /* 0x0001f2000c10190c */
[----:B------:R-:W-:Y:S05]  /*1940*/  @!P0 BRA `(.L_x_721) ;  /* 0xffffffec00548947 */ /* 0x000fea000383ffff */
[----:B------:R-:W-:Y:S05]  /*1950*/  EXIT ;  /* 0x000000000000794d */ /* 0x000fea0003800000 */
        .weak           $__internal_3_$__cuda_sm20_rcp_rn_f32_slowpath
        .type           $__internal_3_$__cuda_sm20_rcp_rn_f32_slowpath,@function
        .size           $__internal_3_$__cuda_sm20_rcp_rn_f32_slowpath,($__internal_4_$__cuda_sm3x_div_rn_noftz_f32_slowpath - $__internal_3_$__cuda_sm20_rcp_rn_f32_slowpath)
$__internal_3_$__cuda_sm20_rcp_rn_f32_slowpath:
[----:B------:R-:W-:-:S05]  /*1960*/  IMAD.SHL.U32 R2, R5, 0x2, RZ ;  /* 0x0000000205027824 */ /* 0x000fca00078e00ff */
[----:B------:R-:W-:Y:S01]  /*1970*/  SHF.R.U32.HI R3, RZ, 0x18, R2 ;  /* 0x00000018ff037819 */ /* 0x000fe20000011602 */
[----:B------:R-:W-:-:S03]  /*1980*/  IMAD.MOV.U32 R2, RZ, RZ, R5 ;  /* 0x000000ffff027224 */ /* 0x000fc600078e0005 */
[----:B------:R-:W-:-:S13]  /*1990*/  ISETP.NE.U32.AND P0, PT, R3, RZ, PT ;  /* 0x000000ff0300720c */ /* 0x000fda0003f05070 */
[----:B------:R-:W-:Y:S05]  /*19a0*/  @P0 BRA `(.L_x_722) ;  /* 0x00000000002c0947 */ /* 0x000fea0003800000 */
[----:B------:R-:W-:-:S04]  /*19b0*/  SHF.L.U32 R3, R2, 0x1, RZ ;  /* 0x0000000102037819 */ /* 0x000fc800000006ff */
[----:B------:R-:W-:-:S13]  /*19c0*/  ISETP.NE.AND P0, PT, R3, RZ, PT ;  /* 0x000000ff0300720c */ /* 0x000fda0003f05270 */
[----:B------:R2:W3:Y:S01]  /*19d0*/  @!P0 MUFU.RCP R3, R2 ;  /* 0x0000000200038308 */ /* 0x0004e20000001000 */
[----:B------:R-:W-:Y:S05]  /*19e0*/  @!P0 BRA `(.L_x_723) ;  /* 0x0000000000a48947 */ /* 0x000fea0003800000 */
[----:B------:R-:W-:-:S04]  /*19f0*/  FFMA R5, R2, 1.84467440737095516160e+19, RZ ;  /* 0x5f80000002057823 */ /* 0x000fc800000000ff */
[----:B--2---:R-:W3:Y:S02]  /*1a00*/  MUFU.RCP R2, R5 ;  /* 0x0000000500027308 */ /* 0x004ee40000001000 */
[----:B---3--:R-:W-:-:S04]  /*1a10*/  FFMA R3, R5, R2, -1 ;  /* 0xbf80000005037423 */ /* 0x008fc80000000002 */
[----:B------:R-:W-:-:S04]  /*1a20*/  FADD.FTZ R3, -R3, -RZ ;  /* 0x800000ff03037221 */ /* 0x000fc80000010100 */
[----:B------:R-:W-:-:S04]  /*1a30*/  FFMA R2, R2, R3, R2 ;  /* 0x0000000302027223 */ /* 0x000fc80000000002 */
[----:B------:R-:W-:Y:S01]  /*1a40*/  FFMA R3, R2, 1.84467440737095516160e+19, RZ ;  /* 0x5f80000002037823 */ /* 0x000fe200000000ff */
[----:B------:R-:W-:Y:S06]  /*1a50*/  BRA `(.L_x_723) ;  /* 0x0000000000887947 */ /* 0x000fec0003800000 */
.L_x_722:
[----:B------:R-:W-:-:S05]  /*1a60*/  VIADD R5, R3, 0xffffff03 ;  /* 0xffffff0303057836 */ /* 0x000fca0000000000 */
[----:B------:R-:W-:-:S13]  /*1a70*/  ISETP.GT.U32.AND P0, PT, R5, 0x1, PT ;  /* 0x000000010500780c */ /* 0x000fda0003f04070 */
[----:B------:R-:W-:Y:S05]  /*1a80*/  @P0 BRA `(.L_x_724) ;  /* 0x0000000000780947 */ /* 0x000fea0003800000 */
[----:B------:R-:W-:Y:S01]  /*1a90*/  LOP3.LUT R7, R2, 0x7fffff, RZ, 0xc0, !PT ;  /* 0x007fffff02077812 */ /* 0x000fe200078ec0ff */
[----:B------:R-:W-:Y:S02]  /*1aa0*/  IMAD.MOV.U32 R12, RZ, RZ, 0x3 ;  /* 0x00000003ff0c7424 */ /* 0x000fe400078e00ff */
[----:B------:R-:W-:Y:S01]  /*1ab0*/  VIADD R3, R3, 0xffffff04 ;  /* 0xffffff0403037836 */ /* 0x000fe20000000000 */
[----:B------:R-:W-:Y:S02]  /*1ac0*/  LOP3.LUT R7, R7, 0x3f800000, RZ, 0xfc, !PT ;  /* 0x3f80000007077812 */ /* 0x000fe400078efcff */
[----:B------:R-:W-:Y:S02]  /*1ad0*/  SHF.L.U32 R11, R12, R5, RZ ;  /* 0x000000050c0b7219 */ /* 0x000fe400000006ff */
[----:B------:R-:W0:Y:S02]  /*1ae0*/  MUFU.RCP R8, R7 ;  /* 0x0000000700087308 */ /* 0x000e240000001000 */
[----:B0-----:R-:W-:-:S04]  /*1af0*/  FFMA R9, R7, R8, -1 ;  /* 0xbf80000007097423 */ /* 0x001fc80000000008 */
[----:B------:R-:W-:-:S04]  /*1b00*/  FADD.FTZ R9, -R9, -RZ ;  /* 0x800000ff09097221 */ /* 0x000fc80000010100 */
[CCC-:B------:R-:W-:Y:S01]  /*1b10*/  FFMA.RM R10, R8.reuse, R9.reuse, R8.reuse ;  /* 0x00000009080a7223 */ /* 0x1c0fe20000004008 */
[----:B------:R-:W-:-:S04]  /*1b20*/  FFMA.RP R9, R8, R9, R8 ;  /* 0x0000000908097223 */ /* 0x000fc80000008008 */
[C---:B------:R-:W-:Y:S02]  /*1b30*/  LOP3.LUT R8, R10.reuse, 0x7fffff, RZ, 0xc0, !PT ;  /* 0x007fffff0a087812 */ /* 0x040fe400078ec0ff */
[----:B------:R-:W-:Y:S02]  /*1b40*/  FSETP.NEU.FTZ.AND P0, PT, R10, R9, PT ;  /* 0x000000090a00720b */ /* 0x000fe40003f1d000 */
[----:B------:R-:W-:Y:S02]  /*1b50*/  LOP3.LUT R8, R8, 0x800000, RZ, 0xfc, !PT ;  /* 0x0080000008087812 */ /* 0x000fe400078efcff */
[----:B------:R-:W-:Y:S02]  /*1b60*/  SEL R9, RZ, 0xffffffff, !P0 ;  /* 0xffffffffff097807 */ /* 0x000fe40004000000 */
[----:B------:R-:W-:Y:S02]  /*1b70*/  LOP3.LUT R10, R11, R8, RZ, 0xc0, !PT ;  /* 0x000000080b0a7212 */ /* 0x000fe400078ec0ff */
[----:B------:R-:W-:-:S02]  /*1b80*/  IADD3 R9, PT, PT, -R9, RZ, RZ ;  /* 0x000000ff09097210 */ /* 0x000fc40007ffe1ff */
[-C--:B------:R-:W-:Y:S02]  /*1b90*/  SHF.R.U32.HI R10, RZ, R5.reuse, R10 ;  /* 0x00000005ff0a7219 */ /* 0x080fe4000001160a */
[--C-:B------:R-:W-:Y:S02]  /*1ba0*/  LOP3.LUT P1, RZ, R9, R5, R8.reuse, 0xf8, !PT ;  /* 0x0000000509ff7212 */ /* 0x100fe4000782f808 */
[C---:B------:R-:W-:Y:S02]  /*1bb0*/  LOP3.LUT P0, RZ, R10.reuse, 0x1, RZ, 0xc0, !PT ;  /* 0x000000010aff7812 */ /* 0x040fe4000780c0ff */
[----:B------:R-:W-:Y:S02]  /*1bc0*/  LOP3.LUT P2, RZ, R10, 0x2, RZ, 0xc0, !PT ;  /* 0x000000020aff7812 */ /* 0x000fe4000784c0ff */
[----:B------:R-:W-:Y:S02]  /*1bd0*/  SHF.R.U32.HI R3, RZ, R3, R8 ;  /* 0x00000003ff037219 */ /* 0x000fe40000011608 */
[----:B------:R-:W-:-:S02]  /*1be0*/  PLOP3.LUT P0, PT, P0, P1, P2, 0xe0, 0x0 ;  /* 0x000000000000781c */ /* 0x000fc40000703c20 */
[----:B------:R-:W-:Y:S02]  /*1bf0*/  LOP3.LUT P1, RZ, R2, 0x7fffff, RZ, 0xc0, !PT ;  /* 0x007fffff02ff7812 */ /* 0x000fe4000782c0ff */
[----:B------:R-:W-:-:S05]  /*1c00*/  SEL R5, RZ, 0x1, !P0 ;  /* 0x00000001ff057807 */ /* 0x000fca0004000000 */
[----:B------:R-:W-:-:S05]  /*1c10*/  IMAD.MOV R5, RZ, RZ, -R5 ;  /* 0x000000ffff057224 */ /* 0x000fca00078e0a05 */
[----:B------:R-:W-:-:S13]  /*1c20*/  ISETP.GE.AND P0, PT, R5, RZ, PT ;  /* 0x000000ff0500720c */ /* 0x000fda0003f06270 */
[----:B------:R-:W-:-:S05]  /*1c30*/  @!P0 IADD3 R3, PT, PT, R3, 0x1, RZ ;  /* 0x0000000103038810 */ /* 0x000fca0007ffe0ff */
[----:B------:R-:W-:-:S05]  /*1c40*/  @!P1 IMAD.SHL.U32 R3, R3, 0x2, RZ ;  /* 0x0000000203039824 */ /* 0x000fca00078e00ff */
[----:B------:R-:W-:Y:S01]  /*1c50*/  LOP3.LUT R3, R3, 0x80000000, R2, 0xf8, !PT ;  /* 0x8000000003037812 */ /* 0x000fe200078ef802 */
[----:B------:R-:W-:Y:S06]  /*1c60*/  BRA `(.L_x_723) ;  /* 0x0000000000047947 */ /* 0x000fec0003800000 */
.L_x_724:
[----:B------:R0:W1:Y:S02]  /*1c70*/  MUFU.RCP R3, R2 ;  /* 0x0000000200037308 */ /* 0x0000640000001000 */
.L_x_723:
[----:B------:R-:W-:-:S04]  /*1c80*/  IMAD.MOV.U32 R7, RZ, RZ, 0x0 ;  /* 0x00000000ff077424 */ /* 0x000fc800078e00ff */
[----:B0123--:R-:W-:Y:S05]  /*1c90*/  RET.REL.NODEC R6 `(ehma_batch_f32) ;  /* 0xffffffe006d87950 */ /* 0x00ffea0003c3ffff */
        .weak           $__internal_4_$__cuda_sm3x_div_rn_noftz_f32_slowpath
        .type           $__internal_4_$__cuda_sm3x_div_rn_noftz_f32_slowpath,@function
        .size           $__internal_4_$__cuda_sm3x_div_rn_noftz_f32_slowpath,(.L_x_741 - $__internal_4_$__cuda_sm3x_div_rn_noftz_f32_slowpath)
$__internal_4_$__cuda_sm3x_div_rn_noftz_f32_slowpath:
[----:B------:R-:W-:Y:S01]  /*1ca0*/  SHF.R.U32.HI R11, RZ, 0x17, R9 ;  /* 0x00000017ff0b7819 */ /* 0x000fe20000011609 */
[----:B------:R-:W-:Y:S01]  /*1cb0*/  BSSY.RECONVERGENT B2, `(.L_x_725) ;  /* 0x0000065000027945 */ /* 0x000fe20003800200 */
[--C-:B------:R-:W-:Y:S01]  /*1cc0*/  SHF.R.U32.HI R3, RZ, 0x17, R2.reuse ;  /* 0x00000017ff037819 */ /* 0x100fe20000011602 */
[----:B------:R-:W-:Y:S01]  /*1cd0*/  IMAD.MOV.U32 R12, RZ, RZ, R2 ;  /* 0x000000ffff0c7224 */ /* 0x000fe200078e0002 */
[----:B------:R-:W-:Y:S02]  /*1ce0*/  LOP3.LUT R11, R11, 0xff, RZ, 0xc0, !PT ;  /* 0x000000ff0b0b7812 */ /* 0x000fe400078ec0ff */
[----:B------:R-:W-:Y:S02]  /*1cf0*/  LOP3.LUT R16, R3, 0xff, RZ, 0xc0, !PT ;  /* 0x000000ff03107812 */ /* 0x000fe400078ec0ff */
[----:B------:R-:W-:Y:S02]  /*1d00*/  IADD3 R14, PT, PT, R11, -0x1, RZ ;  /* 0xffffffff0b0e7810 */ /* 0x000fe40007ffe0ff */
[----:B------:R-:W-:Y:S01]  /*1d10*/  MOV R13, R9 ;  /* 0x00000009000d7202 */ /* 0x000fe20000000f00 */
[----:B------:R-:W-:Y:S01]  /*1d20*/  VIADD R15, R16, 0xffffffff ;  /* 0xffffffff100f7836 */ /* 0x000fe20000000000 */
[----:B------:R-:W-:-:S04]  /*1d30*/  ISETP.GT.U32.AND P0, PT, R14, 0xfd, PT ;  /* 0x000000fd0e00780c */ /* 0x000fc80003f04070 */
[----:B------:R-:W-:-:S13]  /*1d40*/  ISETP.GT.U32.OR P0, PT, R15, 0xfd, P0 ;  /* 0x000000fd0f00780c */ /* 0x000fda0000704470 */
[----:B------:R-:W-:Y:S01]  /*1d50*/  @!P0 IMAD.MOV.U32 R10, RZ, RZ, RZ ;  /* 0x000000ffff0a8224 */ /* 0x000fe200078e00ff */
[----:B------:R-:W-:Y:S06]  /*1d60*/  @!P0 BRA `(.L_x_726) ;  /* 0x0000000000608947 */ /* 0x000fec0003800000 */
[----:B------:R-:W-:Y:S01]  /*1d70*/  FSETP.GTU.FTZ.AND P1, PT, |R9|, +INF , PT ;  /* 0x7f8000000900780b */ /* 0x000fe20003f3c200 */
[----:B------:R-:W-:Y:S01]  /*1d80*/  IMAD.MOV.U32 R3, RZ, RZ, R9 ;  /* 0x000000ffff037224 */ /* 0x000fe200078e0009 */
[----:B------:R-:W-:-:S04]  /*1d90*/  FSETP.GTU.FTZ.AND P0, PT, |R2|, +INF , PT ;  /* 0x7f8000000200780b */ /* 0x000fc80003f1c200 */
[----:B------:R-:W-:-:S13]  /*1da0*/  PLOP3.LUT P0, PT, P0, P1, PT, 0xf8, 0x8f ;  /* 0x00000000008f781c */ /* 0x000fda0000703f70 */
[----:B------:R-:W-:Y:S05]  /*1db0*/  @P0 BRA `(.L_x_727) ;  /* 0x00000004004c0947 */ /* 0x000fea0003800000 */
[----:B------:R-:W-:-:S13]  /*1dc0*/  LOP3.LUT P0, RZ, R13, 0x7fffffff, R12, 0xc8, !PT ;  /* 0x7fffffff0dff7812 */ /* 0x000fda000780c80c */
[----:B------:R-:W-:Y:S05]  /*1dd0*/  @!P0 BRA `(.L_x_728) ;  /* 0x00000004003c8947 */ /* 0x000fea0003800000 */
[C---:B------:R-:W-:Y:S02]  /*1de0*/  FSETP.NEU.FTZ.AND P2, PT, |R2|.reuse, +INF , PT ;  /* 0x7f8000000200780b */ /* 0x040fe40003f5d200 */
[----:B------:R-:W-:Y:S02]  /*1df0*/  FSETP.NEU.FTZ.AND P1, PT, |R3|, +INF , PT ;  /* 0x7f8000000300780b */ /* 0x000fe40003f3d200 */
[----:B------:R-:W-:-:S11]  /*1e00*/  FSETP.NEU.FTZ.AND P0, PT, |R2|, +INF , PT ;  /* 0x7f8000000200780b */ /* 0x000fd60003f1d200 */
[----:B------:R-:W-:Y:S05]  /*1e10*/  @!P1 BRA !P2, `(.L_x_728) ;  /* 0x00000004002c9947 */ /* 0x000fea0005000000 */
[----:B------:R-:W-:-:S04]  /*1e20*/  LOP3.LUT P2, RZ, R12, 0x7fffffff, RZ, 0xc0, !PT ;  /* 0x7fffffff0cff7812 */ /* 0x000fc8000784c0ff */
[----:B------:R-:W-:-:S13]  /*1e30*/  PLOP3.LUT P1, PT, P1, P2, PT, 0x2f, 0xf2 ;  /* 0x0000000000f2781c */ /* 0x000fda0000f24577 */
[----:B------:R-:W-:Y:S05]  /*1e40*/  @P1 BRA `(.L_x_729) ;  /* 0x0000000400181947 */ /* 0x000fea0003800000 */
[----:B------:R-:W-:-:S04]  /*1e50*/  LOP3.LUT P1, RZ, R13, 0x7fffffff, RZ, 0xc0, !PT ;  /* 0x7fffffff0dff7812 */ /* 0x000fc8000782c0ff */
[----:B------:R-:W-:-:S13]  /*1e60*/  PLOP3.LUT P0, PT, P0, P1, PT, 0x2f, 0xf2 ;  /* 0x0000000000f2781c */ /* 0x000fda0000702577 */
[----:B------:R-:W-:Y:S05]  /*1e70*/  @P0 BRA `(.L_x_730) ;  /* 0x0000000400000947 */ /* 0x000fea0003800000 */
[----:B------:R-:W-:Y:S02]  /*1e80*/  ISETP.GE.AND P0, PT, R15, RZ, PT ;  /* 0x000000ff0f00720c */ /* 0x000fe40003f06270 */
[----:B------:R-:W-:-:S11]  /*1e90*/  ISETP.GE.AND P1, PT, R14, RZ, PT ;  /* 0x000000ff0e00720c */ /* 0x000fd60003f26270 */
[----:B------:R-:W-:Y:S01]  /*1ea0*/  @P0 MOV R10, RZ ;  /* 0x000000ff000a0202 */ /* 0x000fe20000000f00 */
[----:B------:R-:W-:Y:S02]  /*1eb0*/  @!P0 IMAD.MOV.U32 R10, RZ, RZ, -0x40 ;  /* 0xffffffc0ff0a8424 */ /* 0x000fe400078e00ff */
[----:B------:R-:W-:Y:S01]  /*1ec0*/  @!P0 FFMA R12, R2, 1.84467440737095516160e+19, RZ ;  /* 0x5f800000020c8823 */ /* 0x000fe200000000ff */
[----:B------:R-:W-:Y:S01]  /*1ed0*/  @!P1 FFMA R13, R3, 1.84467440737095516160e+19, RZ ;  /* 0x5f800000030d9823 */ /* 0x000fe200000000ff */
[----:B------:R-:W-:-:S07]  /*1ee0*/  @!P1 VIADD R10, R10, 0x40 ;  /* 0x000000400a0a9836 */ /* 0x000fce0000000000 */
.L_x_726:
[----:B------:R-:W-:Y:S01]  /*1ef0*/  LEA R2, R11, 0xc0800000, 0x17 ;  /* 0xc08000000b027811 */ /* 0x000fe200078eb8ff */
[----:B------:R-:W-:Y:S01]  /*1f00*/  VIADD R3, R16, 0xffffff81 ;  /* 0xffffff8110037836 */ /* 0x000fe20000000000 */
[----:B------:R-:W-:Y:S02]  /*1f10*/  BSSY.RECONVERGENT B3, `(.L_x_731) ;  /* 0x0000035000037945 */ /* 0x000fe40003800200 */
[----:B------:R-:W-:Y:S01]  /*1f20*/  IADD3 R13, PT, PT, -R2, R13, RZ ;  /* 0x0000000d020d7210 */ /* 0x000fe20007ffe1ff */
[C---:B------:R-:W-:Y:S01]  /*1f30*/  IMAD R2, R3.reuse, -0x800000, R12 ;  /* 0xff80000003027824 */ /* 0x040fe200078e020c */
[----:B------:R-:W-:Y:S02]  /*1f40*/  IADD3 R11, PT, PT, R3, 0x7f, -R11 ;  /* 0x0000007f030b7810 */ /* 0x000fe40007ffe80b */
[----:B------:R-:W0:Y:S01]  /*1f50*/  MUFU.RCP R14, R13 ;  /* 0x0000000d000e7308 */ /* 0x000e220000001000 */
[----:B------:R-:W-:Y:S02]  /*1f60*/  FADD.FTZ R15, -R13, -RZ ;  /* 0x800000ff0d0f7221 */ /* 0x000fe40000010100 */
[----:B------:R-:W-:-:S02]  /*1f70*/  IMAD.IADD R11, R11, 0x1, R10 ;  /* 0x000000010b0b7824 */ /* 0x000fc400078e020a */
[----:B0-----:R-:W-:-:S04]  /*1f80*/  FFMA R17, R14, R15, 1 ;  /* 0x3f8000000e117423 */ /* 0x001fc8000000000f */
[----:B------:R-:W-:-:S04]  /*1f90*/  FFMA R19, R14, R17, R14 ;  /* 0x000000110e137223 */ /* 0x000fc8000000000e */
[----:B------:R-:W-:-:S04]  /*1fa0*/  FFMA R12, R2, R19, RZ ;  /* 0x00000013020c7223 */ /* 0x000fc800000000ff */
[----:B------:R-:W-:-:S04]  /*1fb0*/  FFMA R17, R15, R12, R2 ;  /* 0x0000000c0f117223 */ /* 0x000fc80000000002 */
[----:B------:R-:W-:-:S04]  /*1fc0*/  FFMA R12, R19, R17, R12 ;  /* 0x00000011130c7223 */ /* 0x000fc8000000000c */
[----:B------:R-:W-:-:S04]  /*1fd0*/  FFMA R15, R15, R12, R2 ;  /* 0x0000000c0f0f7223 */ /* 0x000fc80000000002 */
[----:B------:R-:W-:-:S05]  /*1fe0*/  FFMA R2, R19, R15, R12 ;  /* 0x0000000f13027223 */ /* 0x000fca000000000c */
[----:B------:R-:W-:-:S04]  /*1ff0*/  SHF.R.U32.HI R3, RZ, 0x17, R2 ;  /* 0x00000017ff037819 */ /* 0x000fc80000011602 */
[----:B------:R-:W-:-:S04]  /*2000*/  LOP3.LUT R3, R3, 0xff, RZ, 0xc0, !PT ;  /* 0x000000ff03037812 */ /* 0x000fc800078ec0ff */
[----:B------:R-:W-:-:S05]  /*2010*/  IADD3 R13, PT, PT, R3, R11, RZ ;  /* 0x0000000b030d7210 */ /* 0x000fca0007ffe0ff */
[----:B------:R-:W-:-:S05]  /*2020*/  VIADD R3, R13, 0xffffffff ;  /* 0xffffffff0d037836 */ /* 0x000fca0000000000 */
[----:B------:R-:W-:-:S13]  /*2030*/  ISETP.GE.U32.AND P0, PT, R3, 0xfe, PT ;  /* 0x000000fe0300780c */ /* 0x000fda0003f06070 */
[----:B------:R-:W-:Y:S05]  /*2040*/  @!P0 BRA `(.L_x_732) ;  /* 0x0000000000808947 */ /* 0x000fea0003800000 */
[----:B------:R-:W-:-:S13]  /*2050*/  ISETP.GT.AND P0, PT, R13, 0xfe, PT ;  /* 0x000000fe0d00780c */ /* 0x000fda0003f04270 */
[----:B------:R-:W-:Y:S05]  /*2060*/  @P0 BRA `(.L_x_733) ;  /* 0x00000000006c0947 */ /* 0x000fea0003800000 */
[----:B------:R-:W-:-:S13]  /*2070*/  ISETP.GE.AND P0, PT, R13, 0x1, PT ;  /* 0x000000010d00780c */ /* 0x000fda0003f06270 */
[----:B------:R-:W-:Y:S05]  /*2080*/  @P0 BRA `(.L_x_734) ;  /* 0x0000000000740947 */ /* 0x000fea0003800000 */
[----:B------:R-:W-:Y:S02]  /*2090*/  ISETP.GE.AND P0, PT, R13, -0x18, PT ;  /* 0xffffffe80d00780c */ /* 0x000fe40003f06270 */
[----:B------:R-:W-:-:S11]  /*20a0*/  LOP3.LUT R2, R2, 0x80000000, RZ, 0xc0, !PT ;  /* 0x8000000002027812 */ /* 0x000fd600078ec0ff */
[----:B------:R-:W-:Y:S05]  /*20b0*/  @!P0 BRA `(.L_x_734) ;  /* 0x0000000000688947 */ /* 0x000fea0003800000 */
[CCC-:B------:R-:W-:Y:S01]  /*20c0*/  FFMA.RZ R3, R19.reuse, R15.reuse, R12.reuse ;  /* 0x0000000f13037223 */ /* 0x1c0fe2000000c00c */
[-CC-:B------:R-:W-:Y:S01]  /*20d0*/  FFMA.RM R10, R19, R15.reuse, R12.reuse ;  /* 0x0000000f130a7223 */ /* 0x180fe2000000400c */
[C---:B------:R-:W-:Y:S02]  /*20e0*/  ISETP.NE.AND P2, PT, R13.reuse, RZ, PT ;  /* 0x000000ff0d00720c */ /* 0x040fe40003f45270 */
[----:B------:R-:W-:Y:S02]  /*20f0*/  ISETP.NE.AND P1, PT, R13, RZ, PT ;  /* 0x000000ff0d00720c */ /* 0x000fe40003f25270 */
[----:B------:R-:W-:Y:S01]  /*2100*/  LOP3.LUT R11, R3, 0x7fffff, RZ, 0xc0, !PT ;  /* 0x007fffff030b7812 */ /* 0x000fe200078ec0ff */
[----:B------:R-:W-:Y:S01]  /*2110*/  FFMA.RP R3, R19, R15, R12 ;  /* 0x0000000f13037223 */ /* 0x000fe2000000800c */
[C---:B------:R-:W-:Y:S01]  /*2120*/  VIADD R12, R13.reuse, 0x20 ;  /* 0x000000200d0c7836 */ /* 0x040fe20000000000 */
[----:B------:R-:W-:Y:S02]  /*2130*/  IADD3 R13, PT, PT, -R13, RZ, RZ ;  /* 0x000000ff0d0d7210 */ /* 0x000fe40007ffe1ff */
[----:B------:R-:W-:-:S02]  /*2140*/  LOP3.LUT R11, R11, 0x800000, RZ, 0xfc, !PT ;  /* 0x008000000b0b7812 */ /* 0x000fc400078efcff */
[----:B------:R-:W-:Y:S02]  /*2150*/  FSETP.NEU.FTZ.AND P0, PT, R3, R10, PT ;  /* 0x0000000a0300720b */ /* 0x000fe40003f1d000 */
[----:B------:R-:W-:Y:S02]  /*2160*/  SHF.L.U32 R12, R11, R12, RZ ;  /* 0x0000000c0b0c7219 */ /* 0x000fe400000006ff */
[----:B------:R-:W-:Y:S02]  /*2170*/  SEL R10, R13, RZ, P2 ;  /* 0x000000ff0d0a7207 */ /* 0x000fe40001000000 */
[----:B------:R-:W-:Y:S02]  /*2180*/  ISETP.NE.AND P1, PT, R12, RZ, P1 ;  /* 0x000000ff0c00720c */ /* 0x000fe40000f25270 */
[----:B------:R-:W-:Y:S02]  /*2190*/  SHF.R.U32.HI R10, RZ, R10, R11 ;  /* 0x0000000aff0a7219 */ /* 0x000fe4000001160b */
[----:B------:R-:W-:-:S02]  /*21a0*/  PLOP3.LUT P0, PT, P0, P1, PT, 0xf8, 0x8f ;  /* 0x00000000008f781c */ /* 0x000fc40000703f70 */
[----:B------:R-:W-:Y:S02]  /*21b0*/  SHF.R.U32.HI R12, RZ, 0x1, R10 ;  /* 0x00000001ff0c7819 */ /* 0x000fe4000001160a */
[----:B------:R-:W-:-:S04]  /*21c0*/  SEL R3, RZ, 0x1, !P0 ;  /* 0x00000001ff037807 */ /* 0x000fc80004000000 */
[----:B------:R-:W-:-:S04]  /*21d0*/  LOP3.LUT R3, R3, 0x1, R12, 0xf8, !PT ;  /* 0x0000000103037812 */ /* 0x000fc800078ef80c */
[----:B------:R-:W-:-:S05]  /*21e0*/  LOP3.LUT R3, R3, R10, RZ, 0xc0, !PT ;  /* 0x0000000a03037212 */ /* 0x000fca00078ec0ff */
[----:B------:R-:W-:-:S05]  /*21f0*/  IMAD.IADD R3, R12, 0x1, R3 ;  /* 0x000000010c037824 */ /* 0x000fca00078e0203 */
[----:B------:R-:W-:Y:S01]  /*2200*/  LOP3.LUT R2, R3, R2, RZ, 0xfc, !PT ;  /* 0x0000000203027212 */ /* 0x000fe200078efcff */
[----:B------:R-:W-:Y:S06]  /*2210*/  BRA `(.L_x_734) ;  /* 0x0000000000107947 */ /* 0x000fec0003800000 */
.L_x_733:
[----:B------:R-:W-:-:S04]  /*2220*/  LOP3.LUT R2, R2, 0x80000000, RZ, 0xc0, !PT ;  /* 0x8000000002027812 */ /* 0x000fc800078ec0ff */
[----:B------:R-:W-:Y:S01]  /*2230*/  LOP3.LUT R2, R2, 0x7f800000, RZ, 0xfc, !PT ;  /* 0x7f80000002027812 */ /* 0x000fe200078efcff */
[----:B------:R-:W-:Y:S06]  /*2240*/  BRA `(.L_x_734) ;  /* 0x0000000000047947 */ /* 0x000fec0003800000 */
.L_x_732:
[----:B------:R-:W-:-:S07]  /*2250*/  IMAD R2, R11, 0x800000, R2 ;  /* 0x008000000b027824 */ /* 0x000fce00078e0202 */
.L_x_734:
[----:B------:R-:W-:Y:S05]  /*2260*/  BSYNC.RECONVERGENT B3 ;  /* 0x0000000000037941 */ /* 0x000fea0003800200 */
.L_x_731:
[----:B------:R-:W-:Y:S05]  /*2270*/  BRA `(.L_x_735) ;  /* 0x0000000000207947 */ /* 0x000fea0003800000 */
.L_x_730:
[----:B------:R-:W-:-:S04]  /*2280*/  LOP3.LUT R2, R13, 0x80000000, R12, 0x48, !PT ;  /* 0x800000000d027812 */ /* 0x000fc800078e480c */
[----:B------:R-:W-:Y:S01]  /*2290*/  LOP3.LUT R2, R2, 0x7f800000, RZ, 0xfc, !PT ;  /* 0x7f80000002027812 */ /* 0x000fe200078efcff */
[----:B------:R-:W-:Y:S06]  /*22a0*/  BRA `(.L_x_735) ;  /* 0x0000000000147947 */ /* 0x000fec0003800000 */
.L_x_729:
[----:B------:R-:W-:Y:S01]  /*22b0*/  LOP3.LUT R2, R13, 0x80000000, R12, 0x48, !PT ;  /* 0x800000000d027812 */ /* 0x000fe200078e480c */
[----:B------:R-:W-:Y:S06]  /*22c0*/  BRA `(.L_x_735) ;  /* 0x00000000000c7947 */ /* 0x000fec0003800000 */
.L_x_728:
[----:B------:R-:W0:Y:S01]  /*22d0*/  MUFU.RSQ R2, -QNAN ;  /* 0xffc0000000027908 */ /* 0x000e220000001400 */
[----:B------:R-:W-:Y:S05]  /*22e0*/  BRA `(.L_x_735) ;  /* 0x0000000000047947 */ /* 0x000fea0003800000 */
.L_x_727:
[----:B------:R-:W-:-:S07]  /*22f0*/  FADD.FTZ R2, R2, R3 ;  /* 0x0000000302027221 */ /* 0x000fce0000010000 */
.L_x_735:
[----:B------:R-:W-:Y:S05]  /*2300*/  BSYNC.RECONVERGENT B2 ;  /* 0x0000000000027941 */ /* 0x000fea0003800200 */
.L_x_725:
[----:B------:R-:W-:Y:S01]  /*2310*/  HFMA2 R3, -RZ, RZ, 0, 0 ;  /* 0x00000000ff037431 */ /* 0x000fe200000001ff */
[----:B0-----:R-:W-:Y:S01]  /*2320*/  MOV R10, R2 ;  /* 0x00000002000a7202 */ /* 0x001fe20000000f00 */
[----:B------:R-:W-:-:S04]  /*2330*/  IMAD.MOV.U32 R2, RZ, RZ, R8 ;  /* 0x000000ffff027224 */ /* 0x000fc800078e0008 */
[----:B------:R-:W-:Y:S05]  /*2340*/  RET.REL.NODEC R2 `(ehma_batch_f32) ;  /* 0xffffffdc022c7950 */ /* 0x000fea0003c3ffff */
.L_x_736:
        /* <DEDUP_REMOVED lines=11> */
.L_x_741:


//--------------------- .nv.shared.ehma_ms1p_tiled_f32_tx128_ty4_async --------------------------
	.section	.nv.shared.ehma_ms1p_tiled_f32_tx128_ty4_async,"aw",@nobits
	.sectionflags	@""
	.align	16
.nv.shared.ehma_ms1p_tiled_f32_tx128_ty4_async:
	.zero		1056


//--------------------- .nv.shared.reserved.0     --------------------------
	.section	.nv.shared.reserved.0,"aw",@nobits
	.weak		__nv_reservedSMEM_offset_0_alias
	.size		__nv_reservedSMEM_offset_0_alias, 0, 64
	.other		__nv_reservedSMEM_offset_0_alias,@"STO_CUDA_RESERVED_SHARED STV_DEFAULT"
__nv_reservedSMEM_offset_0_alias:
	.zero		0
	.zero		64


//--------------------- .nv.shared.ehma_ms1p_tiled_f32_tx128_ty2_async --------------------------
	.section	.nv.shared.ehma_ms1p_tiled_f32_tx128_ty2_async,"aw",@nobits
	.sectionflags	@""
	.align	16
.nv.shared.ehma_ms1p_tiled_f32_tx128_ty2_async:
	.zero		1056


//--------------------- .nv.shared.ehma_ms1p_tiled_f32_tx128_ty4 --------------------------
	.section	.nv.shared.ehma_ms1p_tiled_f32_tx128_ty4,"aw",@nobits
	.sectionflags	@""
	.align	16
	.zero		1024


//--------------------- .nv.shared.ehma_ms1p_tiled_f32_tx128_ty2 --------------------------
	.section	.nv.shared.ehma_ms1p_tiled_f32_tx128_ty2,"aw",@nobits
	.sectionflags	@""
	.align	16
	.zero		1024


//--------------------- .nv.shared.ehma_batch_tiled_f32_2x_tile512_async --------------------------
	.section	.nv.shared.ehma_batch_tiled_f32_2x_tile512_async,"aw",@nobits
	.sectionflags	@""
	.align	16
	.zero		1024


//--------------------- .nv.shared.ehma_batch_tiled_f32_2x_tile256_async --------------------------
	.section	.nv.shared.ehma_batch_tiled_f32_2x_tile256_async,"aw",@nobits
	.sectionflags	@""
	.align	16
	.zero		1024


//--------------------- .nv.shared.ehma_batch_tiled_f32_2x_tile128_async --------------------------
	.section	.nv.shared.ehma_batch_tiled_f32_2x_tile128_async,"aw",@nobits
	.sectionflags	@""
	.align	16
	.zero		1024


//--------------------- .nv.shared.ehma_batch_tiled_f32_2x_tile512 --------------------------
	.section	.nv.shared.ehma_batch_tiled_f32_2x_tile512,"aw",@nobits
	.sectionflags	@""
	.align	16
	.zero		1024


//--------------------- .nv.shared.ehma_batch_tiled_f32_2x_tile256 --------------------------
	.section	.nv.shared.ehma_batch_tiled_f32_2x_tile256,"aw",@nobits
	.sectionflags	@""
	.align	16
	.zero		1024


//--------------------- .nv.shared.ehma_batch_tiled_f32_2x_tile128 --------------------------
	.section	.nv.shared.ehma_batch_tiled_f32_2x_tile128,"aw",@nobits
	.sectionflags	@""
	.align	16
	.zero		1024


//--------------------- .nv.shared.ehma_multi_series_one_param_f32 --------------------------
	.section	.nv.shared.ehma_multi_series_one_param_f32,"aw",@nobits
	.sectionflags	@""
	.align	16
	.zero		1024


//--------------------- .nv.shared.ehma_batch_f32 --------------------------
	.section	.nv.shared.ehma_batch_f32,"aw",@nobits
	.sectionflags	@""
	.align	16
	.zero		1024


//--------------------- .nv.constant0.ehma_ms1p_tiled_f32_tx128_ty4_async --------------------------
	.section	.nv.constant0.ehma_ms1p_tiled_f32_tx128_ty4_async,"a",@progbits
	.sectionflags	@""
	.align	4
.nv.constant0.ehma_ms1p_tiled_f32_tx128_ty4_async:
	.zero		944


//--------------------- .nv.constant0.ehma_ms1p_tiled_f32_tx128_ty2_async --------------------------
	.section	.nv.constant0.ehma_ms1p_tiled_f32_tx128_ty2_async,"a",@progbits
	.sectionflags	@""
	.align	4
.nv.constant0.ehma_ms1p_tiled_f32_tx128_ty2_async:
	.zero		944


//--------------------- .nv.constant0.ehma_ms1p_tiled_f32_tx128_ty4 --------------------------
	.section	.nv.constant0.ehma_ms1p_tiled_f32_tx128_ty4,"a",@progbits
	.sectionflags	@""
	.align	4
.nv.constant0.ehma_ms1p_tiled_f32_tx128_ty4:
	.zero		944


//--------------------- .nv.constant0.ehma_ms1p_tiled_f32_tx128_ty2 --------------------------
	.section	.nv.constant0.ehma_ms1p_tiled_f32_tx128_ty2,"a",@progbits
	.sectionflags	@""
	.align	4
.nv.constant0.ehma_ms1p_tiled_f32_tx128_ty2:
	.zero		944


//--------------------- .nv.constant0.ehma_batch_tiled_f32_2x_tile512_async --------------------------
	.section	.nv.constant0.ehma_batch_tiled_f32_2x_tile512_async,"a",@progbits
	.sectionflags	@""
	.align	4
.nv.constant0.ehma_batch_tiled_f32_2x_tile512_async:
	.zero		952


//--------------------- .nv.constant0.ehma_batch_tiled_f32_2x_tile256_async --------------------------
	.section	.nv.constant0.ehma_batch_tiled_f32_2x_tile256_async,"a",@progbits
	.sectionflags	@""
	.align	4
.nv.constant0.ehma_batch_tiled_f32_2x_tile256_async:
	.zero		952


//--------------------- .nv.constant0.ehma_batch_tiled_f32_2x_tile128_async --------------------------
	.section	.nv.constant0.ehma_batch_tiled_f32_2x_tile128_async,"a",@progbits
	.sectionflags	@""
	.align	4
.nv.constant0.ehma_batch_tiled_f32_2x_tile128_async:
	.zero		952


//--------------------- .nv.constant0.ehma_batch_tiled_f32_2x_tile512 --------------------------
	.section	.nv.constant0.ehma_batch_tiled_f32_2x_tile512,"a",@progbits
	.sectionflags	@""
	.align	4
.nv.constant0.ehma_batch_tiled_f32_2x_tile512:
	.zero		952


//--------------------- .nv.constant0.ehma_batch_tiled_f32_2x_tile256 --------------------------
	.section	.nv.constant0.ehma_batch_tiled_f32_2x_tile256,"a",@progbits
	.sectionflags	@""
	.align	4
.nv.constant0.ehma_batch_tiled_f32_2x_tile256:
	.zero		952


//--------------------- .nv.constant0.ehma_batch_tiled_f32_2x_tile128 --------------------------
	.section	.nv.constant0.ehma_batch_tiled_f32_2x_tile128,"a",@progbits
	.sectionflags	@""
	.align	4
.nv.constant0.ehma_batch_tiled_f32_2x_tile128:
	.zero		952


//--------------------- .nv.constant0.ehma_multi_series_one_param_f32 --------------------------
	.section	.nv.constant0.ehma_multi_series_one_param_f32,"a",@progbits
	.sectionflags	@""
	.align	4
.nv.constant0.ehma_multi_series_one_param_f32:
	.zero		944


//--------------------- .nv.constant0.ehma_batch_f32 --------------------------
	.section	.nv.constant0.ehma_batch_f32,"a",@progbits
	.sectionflags	@""
	.align	4
.nv.constant0.ehma_batch_f32:
	.zero		944


//--------------------- SYMBOLS --------------------------

	.type		.nv.reservedSmem.offset0,@object
	.size		.nv.reservedSmem.offset0,0x4
	.type		.nv.reservedSmem.cap,@object
	.size		.nv.reservedSmem.cap,0x4
